//
// Generated by NVIDIA NVVM Compiler
//
// Compiler Build ID: CL-36424714
// Cuda compilation tools, release 13.0, V13.0.88
// Based on NVVM 20.0.0
//

.version 9.0
.target sm_100
.address_size 64

	// .globl	_Z27compute_acceleration_kernelPK4BodyiPdS2_S2_
// _ZZ27compute_acceleration_kernelPK4BodyiPdS2_S2_E5cache has been demoted

.visible .entry _Z27compute_acceleration_kernelPK4BodyiPdS2_S2_(
	.param .u64 .ptr .align 1 _Z27compute_acceleration_kernelPK4BodyiPdS2_S2__param_0,
	.param .u32 _Z27compute_acceleration_kernelPK4BodyiPdS2_S2__param_1,
	.param .u64 .ptr .align 1 _Z27compute_acceleration_kernelPK4BodyiPdS2_S2__param_2,
	.param .u64 .ptr .align 1 _Z27compute_acceleration_kernelPK4BodyiPdS2_S2__param_3,
	.param .u64 .ptr .align 1 _Z27compute_acceleration_kernelPK4BodyiPdS2_S2__param_4
)
{
	.reg .pred 	%p<7>;
	.reg .b32 	%r<18>;
	.reg .b64 	%rd<18>;
	.reg .b64 	%fd<4917>;
	// demoted variable
	.shared .align 8 .b8 _ZZ27compute_acceleration_kernelPK4BodyiPdS2_S2_E5cache[14336];
	ld.param.u64 	%rd5, [_Z27compute_acceleration_kernelPK4BodyiPdS2_S2__param_0];
	ld.param.u32 	%r11, [_Z27compute_acceleration_kernelPK4BodyiPdS2_S2__param_1];
	ld.param.u64 	%rd3, [_Z27compute_acceleration_kernelPK4BodyiPdS2_S2__param_3];
	ld.param.u64 	%rd4, [_Z27compute_acceleration_kernelPK4BodyiPdS2_S2__param_4];
	cvta.to.global.u64 	%rd1, %rd5;
	mov.u32 	%r12, %ctaid.x;
	mov.u32 	%r1, %ntid.x;
	mov.u32 	%r16, %tid.x;
	mad.lo.s32 	%r3, %r12, %r1, %r16;
	setp.ge.s32 	%p1, %r3, %r11;
	mov.f64 	%fd4898, 0d0000000000000000;
	mov.f64 	%fd4899, %fd4898;
	mov.f64 	%fd4900, %fd4898;
	@%p1 bra 	$L__BB0_2;
	mul.wide.s32 	%rd6, %r3, 56;
	add.s64 	%rd7, %rd1, %rd6;
	ld.global.f64 	%fd4898, [%rd7];
	ld.global.f64 	%fd4899, [%rd7+8];
	ld.global.f64 	%fd4900, [%rd7+16];
$L__BB0_2:
	add.s32 	%r13, %r1, %r11;
	add.s32 	%r14, %r13, -1;
	div.u32 	%r4, %r14, %r1;
	setp.lt.s32 	%p2, %r4, 1;
	mov.f64 	%fd4911, 0d0000000000000000;
	mov.f64 	%fd4912, %fd4911;
	mov.f64 	%fd4913, %fd4911;
	@%p2 bra 	$L__BB0_9;
	mov.u32 	%r15, _ZZ27compute_acceleration_kernelPK4BodyiPdS2_S2_E5cache;
	mad.lo.s32 	%r5, %r16, 56, %r15;
	neg.s32 	%r17, %r4;
	mov.f64 	%fd4913, 0d0000000000000000;
	mov.f64 	%fd4912, %fd4913;
	mov.f64 	%fd4911, %fd4913;
$L__BB0_4:
	setp.ge.s32 	%p3, %r16, %r11;
	mov.f64 	%fd4904, 0d0000000000000000;
	mov.f64 	%fd4905, %fd4904;
	mov.f64 	%fd4906, %fd4904;
	mov.f64 	%fd4907, %fd4904;
	mov.f64 	%fd4908, %fd4904;
	mov.f64 	%fd4909, %fd4904;
	mov.f64 	%fd4910, %fd4904;
	@%p3 bra 	$L__BB0_6;
	mul.wide.s32 	%rd8, %r16, 56;
	add.s64 	%rd9, %rd1, %rd8;
	ld.global.f64 	%fd4904, [%rd9];
	ld.global.f64 	%fd4905, [%rd9+8];
	ld.global.f64 	%fd4906, [%rd9+16];
	ld.global.f64 	%fd4907, [%rd9+24];
	ld.global.f64 	%fd4908, [%rd9+32];
	ld.global.f64 	%fd4909, [%rd9+40];
	ld.global.f64 	%fd4910, [%rd9+48];
$L__BB0_6:
	setp.ge.s32 	%p4, %r3, %r11;
	st.shared.f64 	[%r5], %fd4904;
	st.shared.f64 	[%r5+8], %fd4905;
	st.shared.f64 	[%r5+16], %fd4906;
	st.shared.f64 	[%r5+24], %fd4907;
	st.shared.f64 	[%r5+32], %fd4908;
	st.shared.f64 	[%r5+40], %fd4909;
	st.shared.f64 	[%r5+48], %fd4910;
	bar.sync 	0;
	@%p4 bra 	$L__BB0_8;
	ld.shared.f64 	%fd37, [_ZZ27compute_acceleration_kernelPK4BodyiPdS2_S2_E5cache];
	ld.shared.f64 	%fd38, [_ZZ27compute_acceleration_kernelPK4BodyiPdS2_S2_E5cache+8];
	ld.shared.f64 	%fd39, [_ZZ27compute_acceleration_kernelPK4BodyiPdS2_S2_E5cache+16];
	ld.shared.f64 	%fd40, [_ZZ27compute_acceleration_kernelPK4BodyiPdS2_S2_E5cache+48];
	sub.f64 	%fd41, %fd37, %fd4898;
	sub.f64 	%fd42, %fd38, %fd4899;
	sub.f64 	%fd43, %fd39, %fd4900;
	mul.f64 	%fd44, %fd42, %fd42;
	fma.rn.f64 	%fd45, %fd41, %fd41, %fd44;
	fma.rn.f64 	%fd46, %fd43, %fd43, %fd45;
	add.f64 	%fd47, %fd46, 0d3F50624DD2F1A9FC;
	sqrt.rn.f64 	%fd48, %fd47;
	rcp.rn.f64 	%fd49, %fd48;
	mul.f64 	%fd50, %fd49, %fd49;
	mul.f64 	%fd51, %fd49, %fd50;
	mul.f64 	%fd52, %fd40, %fd51;
	fma.rn.f64 	%fd53, %fd41, %fd52, %fd4911;
	fma.rn.f64 	%fd54, %fd42, %fd52, %fd4912;
	fma.rn.f64 	%fd55, %fd43, %fd52, %fd4913;
	ld.shared.f64 	%fd56, [_ZZ27compute_acceleration_kernelPK4BodyiPdS2_S2_E5cache+56];
	ld.shared.f64 	%fd57, [_ZZ27compute_acceleration_kernelPK4BodyiPdS2_S2_E5cache+64];
	ld.shared.f64 	%fd58, [_ZZ27compute_acceleration_kernelPK4BodyiPdS2_S2_E5cache+72];
	ld.shared.f64 	%fd59, [_ZZ27compute_acceleration_kernelPK4BodyiPdS2_S2_E5cache+104];
	sub.f64 	%fd60, %fd56, %fd4898;
	sub.f64 	%fd61, %fd57, %fd4899;
	sub.f64 	%fd62, %fd58, %fd4900;
	mul.f64 	%fd63, %fd61, %fd61;
	fma.rn.f64 	%fd64, %fd60, %fd60, %fd63;
	fma.rn.f64 	%fd65, %fd62, %fd62, %fd64;
	add.f64 	%fd66, %fd65, 0d3F50624DD2F1A9FC;
	sqrt.rn.f64 	%fd67, %fd66;
	rcp.rn.f64 	%fd68, %fd67;
	mul.f64 	%fd69, %fd68, %fd68;
	mul.f64 	%fd70, %fd68, %fd69;
	mul.f64 	%fd71, %fd59, %fd70;
	fma.rn.f64 	%fd72, %fd60, %fd71, %fd53;
	fma.rn.f64 	%fd73, %fd61, %fd71, %fd54;
	fma.rn.f64 	%fd74, %fd62, %fd71, %fd55;
	ld.shared.f64 	%fd75, [_ZZ27compute_acceleration_kernelPK4BodyiPdS2_S2_E5cache+112];
	ld.shared.f64 	%fd76, [_ZZ27compute_acceleration_kernelPK4BodyiPdS2_S2_E5cache+120];
	ld.shared.f64 	%fd77, [_ZZ27compute_acceleration_kernelPK4BodyiPdS2_S2_E5cache+128];
	ld.shared.f64 	%fd78, [_ZZ27compute_acceleration_kernelPK4BodyiPdS2_S2_E5cache+160];
	sub.f64 	%fd79, %fd75, %fd4898;
	sub.f64 	%fd80, %fd76, %fd4899;
	sub.f64 	%fd81, %fd77, %fd4900;
	mul.f64 	%fd82, %fd80, %fd80;
	fma.rn.f64 	%fd83, %fd79, %fd79, %fd82;
	fma.rn.f64 	%fd84, %fd81, %fd81, %fd83;
	add.f64 	%fd85, %fd84, 0d3F50624DD2F1A9FC;
	sqrt.rn.f64 	%fd86, %fd85;
	rcp.rn.f64 	%fd87, %fd86;
	mul.f64 	%fd88, %fd87, %fd87;
	mul.f64 	%fd89, %fd87, %fd88;
	mul.f64 	%fd90, %fd78, %fd89;
	fma.rn.f64 	%fd91, %fd79, %fd90, %fd72;
	fma.rn.f64 	%fd92, %fd80, %fd90, %fd73;
	fma.rn.f64 	%fd93, %fd81, %fd90, %fd74;
	ld.shared.f64 	%fd94, [_ZZ27compute_acceleration_kernelPK4BodyiPdS2_S2_E5cache+168];
	ld.shared.f64 	%fd95, [_ZZ27compute_acceleration_kernelPK4BodyiPdS2_S2_E5cache+176];
	ld.shared.f64 	%fd96, [_ZZ27compute_acceleration_kernelPK4BodyiPdS2_S2_E5cache+184];
	ld.shared.f64 	%fd97, [_ZZ27compute_acceleration_kernelPK4BodyiPdS2_S2_E5cache+216];
	sub.f64 	%fd98, %fd94, %fd4898;
	sub.f64 	%fd99, %fd95, %fd4899;
	sub.f64 	%fd100, %fd96, %fd4900;
	mul.f64 	%fd101, %fd99, %fd99;
	fma.rn.f64 	%fd102, %fd98, %fd98, %fd101;
	fma.rn.f64 	%fd103, %fd100, %fd100, %fd102;
	add.f64 	%fd104, %fd103, 0d3F50624DD2F1A9FC;
	sqrt.rn.f64 	%fd105, %fd104;
	rcp.rn.f64 	%fd106, %fd105;
	mul.f64 	%fd107, %fd106, %fd106;
	mul.f64 	%fd108, %fd106, %fd107;
	mul.f64 	%fd109, %fd97, %fd108;
	fma.rn.f64 	%fd110, %fd98, %fd109, %fd91;
	fma.rn.f64 	%fd111, %fd99, %fd109, %fd92;
	fma.rn.f64 	%fd112, %fd100, %fd109, %fd93;
	ld.shared.f64 	%fd113, [_ZZ27compute_acceleration_kernelPK4BodyiPdS2_S2_E5cache+224];
	ld.shared.f64 	%fd114, [_ZZ27compute_acceleration_kernelPK4BodyiPdS2_S2_E5cache+232];
	ld.shared.f64 	%fd115, [_ZZ27compute_acceleration_kernelPK4BodyiPdS2_S2_E5cache+240];
	ld.shared.f64 	%fd116, [_ZZ27compute_acceleration_kernelPK4BodyiPdS2_S2_E5cache+272];
	sub.f64 	%fd117, %fd113, %fd4898;
	sub.f64 	%fd118, %fd114, %fd4899;
	sub.f64 	%fd119, %fd115, %fd4900;
	mul.f64 	%fd120, %fd118, %fd118;
	fma.rn.f64 	%fd121, %fd117, %fd117, %fd120;
	fma.rn.f64 	%fd122, %fd119, %fd119, %fd121;
	add.f64 	%fd123, %fd122, 0d3F50624DD2F1A9FC;
	sqrt.rn.f64 	%fd124, %fd123;
	rcp.rn.f64 	%fd125, %fd124;
	mul.f64 	%fd126, %fd125, %fd125;
	mul.f64 	%fd127, %fd125, %fd126;
	mul.f64 	%fd128, %fd116, %fd127;
	fma.rn.f64 	%fd129, %fd117, %fd128, %fd110;
	fma.rn.f64 	%fd130, %fd118, %fd128, %fd111;
	fma.rn.f64 	%fd131, %fd119, %fd128, %fd112;
	ld.shared.f64 	%fd132, [_ZZ27compute_acceleration_kernelPK4BodyiPdS2_S2_E5cache+280];
	ld.shared.f64 	%fd133, [_ZZ27compute_acceleration_kernelPK4BodyiPdS2_S2_E5cache+288];
	ld.shared.f64 	%fd134, [_ZZ27compute_acceleration_kernelPK4BodyiPdS2_S2_E5cache+296];
	ld.shared.f64 	%fd135, [_ZZ27compute_acceleration_kernelPK4BodyiPdS2_S2_E5cache+328];
	sub.f64 	%fd136, %fd132, %fd4898;
	sub.f64 	%fd137, %fd133, %fd4899;
	sub.f64 	%fd138, %fd134, %fd4900;
	mul.f64 	%fd139, %fd137, %fd137;
	fma.rn.f64 	%fd140, %fd136, %fd136, %fd139;
	fma.rn.f64 	%fd141, %fd138, %fd138, %fd140;
	add.f64 	%fd142, %fd141, 0d3F50624DD2F1A9FC;
	sqrt.rn.f64 	%fd143, %fd142;
	rcp.rn.f64 	%fd144, %fd143;
	mul.f64 	%fd145, %fd144, %fd144;
	mul.f64 	%fd146, %fd144, %fd145;
	mul.f64 	%fd147, %fd135, %fd146;
	fma.rn.f64 	%fd148, %fd136, %fd147, %fd129;
	fma.rn.f64 	%fd149, %fd137, %fd147, %fd130;
	fma.rn.f64 	%fd150, %fd138, %fd147, %fd131;
	ld.shared.f64 	%fd151, [_ZZ27compute_acceleration_kernelPK4BodyiPdS2_S2_E5cache+336];
	ld.shared.f64 	%fd152, [_ZZ27compute_acceleration_kernelPK4BodyiPdS2_S2_E5cache+344];
	ld.shared.f64 	%fd153, [_ZZ27compute_acceleration_kernelPK4BodyiPdS2_S2_E5cache+352];
	ld.shared.f64 	%fd154, [_ZZ27compute_acceleration_kernelPK4BodyiPdS2_S2_E5cache+384];
	sub.f64 	%fd155, %fd151, %fd4898;
	sub.f64 	%fd156, %fd152, %fd4899;
	sub.f64 	%fd157, %fd153, %fd4900;
	mul.f64 	%fd158, %fd156, %fd156;
	fma.rn.f64 	%fd159, %fd155, %fd155, %fd158;
	fma.rn.f64 	%fd160, %fd157, %fd157, %fd159;
	add.f64 	%fd161, %fd160, 0d3F50624DD2F1A9FC;
	sqrt.rn.f64 	%fd162, %fd161;
	rcp.rn.f64 	%fd163, %fd162;
	mul.f64 	%fd164, %fd163, %fd163;
	mul.f64 	%fd165, %fd163, %fd164;
	mul.f64 	%fd166, %fd154, %fd165;
	fma.rn.f64 	%fd167, %fd155, %fd166, %fd148;
	fma.rn.f64 	%fd168, %fd156, %fd166, %fd149;
	fma.rn.f64 	%fd169, %fd157, %fd166, %fd150;
	ld.shared.f64 	%fd170, [_ZZ27compute_acceleration_kernelPK4BodyiPdS2_S2_E5cache+392];
	ld.shared.f64 	%fd171, [_ZZ27compute_acceleration_kernelPK4BodyiPdS2_S2_E5cache+400];
	ld.shared.f64 	%fd172, [_ZZ27compute_acceleration_kernelPK4BodyiPdS2_S2_E5cache+408];
	ld.shared.f64 	%fd173, [_ZZ27compute_acceleration_kernelPK4BodyiPdS2_S2_E5cache+440];
	sub.f64 	%fd174, %fd170, %fd4898;
	sub.f64 	%fd175, %fd171, %fd4899;
	sub.f64 	%fd176, %fd172, %fd4900;
	mul.f64 	%fd177, %fd175, %fd175;
	fma.rn.f64 	%fd178, %fd174, %fd174, %fd177;
	fma.rn.f64 	%fd179, %fd176, %fd176, %fd178;
	add.f64 	%fd180, %fd179, 0d3F50624DD2F1A9FC;
	sqrt.rn.f64 	%fd181, %fd180;
	rcp.rn.f64 	%fd182, %fd181;
	mul.f64 	%fd183, %fd182, %fd182;
	mul.f64 	%fd184, %fd182, %fd183;
	mul.f64 	%fd185, %fd173, %fd184;
	fma.rn.f64 	%fd186, %fd174, %fd185, %fd167;
	fma.rn.f64 	%fd187, %fd175, %fd185, %fd168;
	fma.rn.f64 	%fd188, %fd176, %fd185, %fd169;
	ld.shared.f64 	%fd189, [_ZZ27compute_acceleration_kernelPK4BodyiPdS2_S2_E5cache+448];
	ld.shared.f64 	%fd190, [_ZZ27compute_acceleration_kernelPK4BodyiPdS2_S2_E5cache+456];
	ld.shared.f64 	%fd191, [_ZZ27compute_acceleration_kernelPK4BodyiPdS2_S2_E5cache+464];
	ld.shared.f64 	%fd192, [_ZZ27compute_acceleration_kernelPK4BodyiPdS2_S2_E5cache+496];
	sub.f64 	%fd193, %fd189, %fd4898;
	sub.f64 	%fd194, %fd190, %fd4899;
	sub.f64 	%fd195, %fd191, %fd4900;
	mul.f64 	%fd196, %fd194, %fd194;
	fma.rn.f64 	%fd197, %fd193, %fd193, %fd196;
	fma.rn.f64 	%fd198, %fd195, %fd195, %fd197;
	add.f64 	%fd199, %fd198, 0d3F50624DD2F1A9FC;
	sqrt.rn.f64 	%fd200, %fd199;
	rcp.rn.f64 	%fd201, %fd200;
	mul.f64 	%fd202, %fd201, %fd201;
	mul.f64 	%fd203, %fd201, %fd202;
	mul.f64 	%fd204, %fd192, %fd203;
	fma.rn.f64 	%fd205, %fd193, %fd204, %fd186;
	fma.rn.f64 	%fd206, %fd194, %fd204, %fd187;
	fma.rn.f64 	%fd207, %fd195, %fd204, %fd188;
	ld.shared.f64 	%fd208, [_ZZ27compute_acceleration_kernelPK4BodyiPdS2_S2_E5cache+504];
	ld.shared.f64 	%fd209, [_ZZ27compute_acceleration_kernelPK4BodyiPdS2_S2_E5cache+512];
	ld.shared.f64 	%fd210, [_ZZ27compute_acceleration_kernelPK4BodyiPdS2_S2_E5cache+520];
	ld.shared.f64 	%fd211, [_ZZ27compute_acceleration_kernelPK4BodyiPdS2_S2_E5cache+552];
	sub.f64 	%fd212, %fd208, %fd4898;
	sub.f64 	%fd213, %fd209, %fd4899;
	sub.f64 	%fd214, %fd210, %fd4900;
	mul.f64 	%fd215, %fd213, %fd213;
	fma.rn.f64 	%fd216, %fd212, %fd212, %fd215;
	fma.rn.f64 	%fd217, %fd214, %fd214, %fd216;
	add.f64 	%fd218, %fd217, 0d3F50624DD2F1A9FC;
	sqrt.rn.f64 	%fd219, %fd218;
	rcp.rn.f64 	%fd220, %fd219;
	mul.f64 	%fd221, %fd220, %fd220;
	mul.f64 	%fd222, %fd220, %fd221;
	mul.f64 	%fd223, %fd211, %fd222;
	fma.rn.f64 	%fd224, %fd212, %fd223, %fd205;
	fma.rn.f64 	%fd225, %fd213, %fd223, %fd206;
	fma.rn.f64 	%fd226, %fd214, %fd223, %fd207;
	ld.shared.f64 	%fd227, [_ZZ27compute_acceleration_kernelPK4BodyiPdS2_S2_E5cache+560];
	ld.shared.f64 	%fd228, [_ZZ27compute_acceleration_kernelPK4BodyiPdS2_S2_E5cache+568];
	ld.shared.f64 	%fd229, [_ZZ27compute_acceleration_kernelPK4BodyiPdS2_S2_E5cache+576];
	ld.shared.f64 	%fd230, [_ZZ27compute_acceleration_kernelPK4BodyiPdS2_S2_E5cache+608];
	sub.f64 	%fd231, %fd227, %fd4898;
	sub.f64 	%fd232, %fd228, %fd4899;
	sub.f64 	%fd233, %fd229, %fd4900;
	mul.f64 	%fd234, %fd232, %fd232;
	fma.rn.f64 	%fd235, %fd231, %fd231, %fd234;
	fma.rn.f64 	%fd236, %fd233, %fd233, %fd235;
	add.f64 	%fd237, %fd236, 0d3F50624DD2F1A9FC;
	sqrt.rn.f64 	%fd238, %fd237;
	rcp.rn.f64 	%fd239, %fd238;
	mul.f64 	%fd240, %fd239, %fd239;
	mul.f64 	%fd241, %fd239, %fd240;
	mul.f64 	%fd242, %fd230, %fd241;
	fma.rn.f64 	%fd243, %fd231, %fd242, %fd224;
	fma.rn.f64 	%fd244, %fd232, %fd242, %fd225;
	fma.rn.f64 	%fd245, %fd233, %fd242, %fd226;
	ld.shared.f64 	%fd246, [_ZZ27compute_acceleration_kernelPK4BodyiPdS2_S2_E5cache+616];
	ld.shared.f64 	%fd247, [_ZZ27compute_acceleration_kernelPK4BodyiPdS2_S2_E5cache+624];
	ld.shared.f64 	%fd248, [_ZZ27compute_acceleration_kernelPK4BodyiPdS2_S2_E5cache+632];
	ld.shared.f64 	%fd249, [_ZZ27compute_acceleration_kernelPK4BodyiPdS2_S2_E5cache+664];
	sub.f64 	%fd250, %fd246, %fd4898;
	sub.f64 	%fd251, %fd247, %fd4899;
	sub.f64 	%fd252, %fd248, %fd4900;
	mul.f64 	%fd253, %fd251, %fd251;
	fma.rn.f64 	%fd254, %fd250, %fd250, %fd253;
	fma.rn.f64 	%fd255, %fd252, %fd252, %fd254;
	add.f64 	%fd256, %fd255, 0d3F50624DD2F1A9FC;
	sqrt.rn.f64 	%fd257, %fd256;
	rcp.rn.f64 	%fd258, %fd257;
	mul.f64 	%fd259, %fd258, %fd258;
	mul.f64 	%fd260, %fd258, %fd259;
	mul.f64 	%fd261, %fd249, %fd260;
	fma.rn.f64 	%fd262, %fd250, %fd261, %fd243;
	fma.rn.f64 	%fd263, %fd251, %fd261, %fd244;
	fma.rn.f64 	%fd264, %fd252, %fd261, %fd245;
	ld.shared.f64 	%fd265, [_ZZ27compute_acceleration_kernelPK4BodyiPdS2_S2_E5cache+672];
	ld.shared.f64 	%fd266, [_ZZ27compute_acceleration_kernelPK4BodyiPdS2_S2_E5cache+680];
	ld.shared.f64 	%fd267, [_ZZ27compute_acceleration_kernelPK4BodyiPdS2_S2_E5cache+688];
	ld.shared.f64 	%fd268, [_ZZ27compute_acceleration_kernelPK4BodyiPdS2_S2_E5cache+720];
	sub.f64 	%fd269, %fd265, %fd4898;
	sub.f64 	%fd270, %fd266, %fd4899;
	sub.f64 	%fd271, %fd267, %fd4900;
	mul.f64 	%fd272, %fd270, %fd270;
	fma.rn.f64 	%fd273, %fd269, %fd269, %fd272;
	fma.rn.f64 	%fd274, %fd271, %fd271, %fd273;
	add.f64 	%fd275, %fd274, 0d3F50624DD2F1A9FC;
	sqrt.rn.f64 	%fd276, %fd275;
	rcp.rn.f64 	%fd277, %fd276;
	mul.f64 	%fd278, %fd277, %fd277;
	mul.f64 	%fd279, %fd277, %fd278;
	mul.f64 	%fd280, %fd268, %fd279;
	fma.rn.f64 	%fd281, %fd269, %fd280, %fd262;
	fma.rn.f64 	%fd282, %fd270, %fd280, %fd263;
	fma.rn.f64 	%fd283, %fd271, %fd280, %fd264;
	ld.shared.f64 	%fd284, [_ZZ27compute_acceleration_kernelPK4BodyiPdS2_S2_E5cache+728];
	ld.shared.f64 	%fd285, [_ZZ27compute_acceleration_kernelPK4BodyiPdS2_S2_E5cache+736];
	ld.shared.f64 	%fd286, [_ZZ27compute_acceleration_kernelPK4BodyiPdS2_S2_E5cache+744];
	ld.shared.f64 	%fd287, [_ZZ27compute_acceleration_kernelPK4BodyiPdS2_S2_E5cache+776];
	sub.f64 	%fd288, %fd284, %fd4898;
	sub.f64 	%fd289, %fd285, %fd4899;
	sub.f64 	%fd290, %fd286, %fd4900;
	mul.f64 	%fd291, %fd289, %fd289;
	fma.rn.f64 	%fd292, %fd288, %fd288, %fd291;
	fma.rn.f64 	%fd293, %fd290, %fd290, %fd292;
	add.f64 	%fd294, %fd293, 0d3F50624DD2F1A9FC;
	sqrt.rn.f64 	%fd295, %fd294;
	rcp.rn.f64 	%fd296, %fd295;
	mul.f64 	%fd297, %fd296, %fd296;
	mul.f64 	%fd298, %fd296, %fd297;
	mul.f64 	%fd299, %fd287, %fd298;
	fma.rn.f64 	%fd300, %fd288, %fd299, %fd281;
	fma.rn.f64 	%fd301, %fd289, %fd299, %fd282;
	fma.rn.f64 	%fd302, %fd290, %fd299, %fd283;
	ld.shared.f64 	%fd303, [_ZZ27compute_acceleration_kernelPK4BodyiPdS2_S2_E5cache+784];
	ld.shared.f64 	%fd304, [_ZZ27compute_acceleration_kernelPK4BodyiPdS2_S2_E5cache+792];
	ld.shared.f64 	%fd305, [_ZZ27compute_acceleration_kernelPK4BodyiPdS2_S2_E5cache+800];
	ld.shared.f64 	%fd306, [_ZZ27compute_acceleration_kernelPK4BodyiPdS2_S2_E5cache+832];
	sub.f64 	%fd307, %fd303, %fd4898;
	sub.f64 	%fd308, %fd304, %fd4899;
	sub.f64 	%fd309, %fd305, %fd4900;
	mul.f64 	%fd310, %fd308, %fd308;
	fma.rn.f64 	%fd311, %fd307, %fd307, %fd310;
	fma.rn.f64 	%fd312, %fd309, %fd309, %fd311;
	add.f64 	%fd313, %fd312, 0d3F50624DD2F1A9FC;
	sqrt.rn.f64 	%fd314, %fd313;
	rcp.rn.f64 	%fd315, %fd314;
	mul.f64 	%fd316, %fd315, %fd315;
	mul.f64 	%fd317, %fd315, %fd316;
	mul.f64 	%fd318, %fd306, %fd317;
	fma.rn.f64 	%fd319, %fd307, %fd318, %fd300;
	fma.rn.f64 	%fd320, %fd308, %fd318, %fd301;
	fma.rn.f64 	%fd321, %fd309, %fd318, %fd302;
	ld.shared.f64 	%fd322, [_ZZ27compute_acceleration_kernelPK4BodyiPdS2_S2_E5cache+840];
	ld.shared.f64 	%fd323, [_ZZ27compute_acceleration_kernelPK4BodyiPdS2_S2_E5cache+848];
	ld.shared.f64 	%fd324, [_ZZ27compute_acceleration_kernelPK4BodyiPdS2_S2_E5cache+856];
	ld.shared.f64 	%fd325, [_ZZ27compute_acceleration_kernelPK4BodyiPdS2_S2_E5cache+888];
	sub.f64 	%fd326, %fd322, %fd4898;
	sub.f64 	%fd327, %fd323, %fd4899;
	sub.f64 	%fd328, %fd324, %fd4900;
	mul.f64 	%fd329, %fd327, %fd327;
	fma.rn.f64 	%fd330, %fd326, %fd326, %fd329;
	fma.rn.f64 	%fd331, %fd328, %fd328, %fd330;
	add.f64 	%fd332, %fd331, 0d3F50624DD2F1A9FC;
	sqrt.rn.f64 	%fd333, %fd332;
	rcp.rn.f64 	%fd334, %fd333;
	mul.f64 	%fd335, %fd334, %fd334;
	mul.f64 	%fd336, %fd334, %fd335;
	mul.f64 	%fd337, %fd325, %fd336;
	fma.rn.f64 	%fd338, %fd326, %fd337, %fd319;
	fma.rn.f64 	%fd339, %fd327, %fd337, %fd320;
	fma.rn.f64 	%fd340, %fd328, %fd337, %fd321;
	ld.shared.f64 	%fd341, [_ZZ27compute_acceleration_kernelPK4BodyiPdS2_S2_E5cache+896];
	ld.shared.f64 	%fd342, [_ZZ27compute_acceleration_kernelPK4BodyiPdS2_S2_E5cache+904];
	ld.shared.f64 	%fd343, [_ZZ27compute_acceleration_kernelPK4BodyiPdS2_S2_E5cache+912];
	ld.shared.f64 	%fd344, [_ZZ27compute_acceleration_kernelPK4BodyiPdS2_S2_E5cache+944];
	sub.f64 	%fd345, %fd341, %fd4898;
	sub.f64 	%fd346, %fd342, %fd4899;
	sub.f64 	%fd347, %fd343, %fd4900;
	mul.f64 	%fd348, %fd346, %fd346;
	fma.rn.f64 	%fd349, %fd345, %fd345, %fd348;
	fma.rn.f64 	%fd350, %fd347, %fd347, %fd349;
	add.f64 	%fd351, %fd350, 0d3F50624DD2F1A9FC;
	sqrt.rn.f64 	%fd352, %fd351;
	rcp.rn.f64 	%fd353, %fd352;
	mul.f64 	%fd354, %fd353, %fd353;
	mul.f64 	%fd355, %fd353, %fd354;
	mul.f64 	%fd356, %fd344, %fd355;
	fma.rn.f64 	%fd357, %fd345, %fd356, %fd338;
	fma.rn.f64 	%fd358, %fd346, %fd356, %fd339;
	fma.rn.f64 	%fd359, %fd347, %fd356, %fd340;
	ld.shared.f64 	%fd360, [_ZZ27compute_acceleration_kernelPK4BodyiPdS2_S2_E5cache+952];
	ld.shared.f64 	%fd361, [_ZZ27compute_acceleration_kernelPK4BodyiPdS2_S2_E5cache+960];
	ld.shared.f64 	%fd362, [_ZZ27compute_acceleration_kernelPK4BodyiPdS2_S2_E5cache+968];
	ld.shared.f64 	%fd363, [_ZZ27compute_acceleration_kernelPK4BodyiPdS2_S2_E5cache+1000];
	sub.f64 	%fd364, %fd360, %fd4898;
	sub.f64 	%fd365, %fd361, %fd4899;
	sub.f64 	%fd366, %fd362, %fd4900;
	mul.f64 	%fd367, %fd365, %fd365;
	fma.rn.f64 	%fd368, %fd364, %fd364, %fd367;
	fma.rn.f64 	%fd369, %fd366, %fd366, %fd368;
	add.f64 	%fd370, %fd369, 0d3F50624DD2F1A9FC;
	sqrt.rn.f64 	%fd371, %fd370;
	rcp.rn.f64 	%fd372, %fd371;
	mul.f64 	%fd373, %fd372, %fd372;
	mul.f64 	%fd374, %fd372, %fd373;
	mul.f64 	%fd375, %fd363, %fd374;
	fma.rn.f64 	%fd376, %fd364, %fd375, %fd357;
	fma.rn.f64 	%fd377, %fd365, %fd375, %fd358;
	fma.rn.f64 	%fd378, %fd366, %fd375, %fd359;
	ld.shared.f64 	%fd379, [_ZZ27compute_acceleration_kernelPK4BodyiPdS2_S2_E5cache+1008];
	ld.shared.f64 	%fd380, [_ZZ27compute_acceleration_kernelPK4BodyiPdS2_S2_E5cache+1016];
	ld.shared.f64 	%fd381, [_ZZ27compute_acceleration_kernelPK4BodyiPdS2_S2_E5cache+1024];
	ld.shared.f64 	%fd382, [_ZZ27compute_acceleration_kernelPK4BodyiPdS2_S2_E5cache+1056];
	sub.f64 	%fd383, %fd379, %fd4898;
	sub.f64 	%fd384, %fd380, %fd4899;
	sub.f64 	%fd385, %fd381, %fd4900;
	mul.f64 	%fd386, %fd384, %fd384;
	fma.rn.f64 	%fd387, %fd383, %fd383, %fd386;
	fma.rn.f64 	%fd388, %fd385, %fd385, %fd387;
	add.f64 	%fd389, %fd388, 0d3F50624DD2F1A9FC;
	sqrt.rn.f64 	%fd390, %fd389;
	rcp.rn.f64 	%fd391, %fd390;
	mul.f64 	%fd392, %fd391, %fd391;
	mul.f64 	%fd393, %fd391, %fd392;
	mul.f64 	%fd394, %fd382, %fd393;
	fma.rn.f64 	%fd395, %fd383, %fd394, %fd376;
	fma.rn.f64 	%fd396, %fd384, %fd394, %fd377;
	fma.rn.f64 	%fd397, %fd385, %fd394, %fd378;
	ld.shared.f64 	%fd398, [_ZZ27compute_acceleration_kernelPK4BodyiPdS2_S2_E5cache+1064];
	ld.shared.f64 	%fd399, [_ZZ27compute_acceleration_kernelPK4BodyiPdS2_S2_E5cache+1072];
	ld.shared.f64 	%fd400, [_ZZ27compute_acceleration_kernelPK4BodyiPdS2_S2_E5cache+1080];
	ld.shared.f64 	%fd401, [_ZZ27compute_acceleration_kernelPK4BodyiPdS2_S2_E5cache+1112];
	sub.f64 	%fd402, %fd398, %fd4898;
	sub.f64 	%fd403, %fd399, %fd4899;
	sub.f64 	%fd404, %fd400, %fd4900;
	mul.f64 	%fd405, %fd403, %fd403;
	fma.rn.f64 	%fd406, %fd402, %fd402, %fd405;
	fma.rn.f64 	%fd407, %fd404, %fd404, %fd406;
	add.f64 	%fd408, %fd407, 0d3F50624DD2F1A9FC;
	sqrt.rn.f64 	%fd409, %fd408;
	rcp.rn.f64 	%fd410, %fd409;
	mul.f64 	%fd411, %fd410, %fd410;
	mul.f64 	%fd412, %fd410, %fd411;
	mul.f64 	%fd413, %fd401, %fd412;
	fma.rn.f64 	%fd414, %fd402, %fd413, %fd395;
	fma.rn.f64 	%fd415, %fd403, %fd413, %fd396;
	fma.rn.f64 	%fd416, %fd404, %fd413, %fd397;
	ld.shared.f64 	%fd417, [_ZZ27compute_acceleration_kernelPK4BodyiPdS2_S2_E5cache+1120];
	ld.shared.f64 	%fd418, [_ZZ27compute_acceleration_kernelPK4BodyiPdS2_S2_E5cache+1128];
	ld.shared.f64 	%fd419, [_ZZ27compute_acceleration_kernelPK4BodyiPdS2_S2_E5cache+1136];
	ld.shared.f64 	%fd420, [_ZZ27compute_acceleration_kernelPK4BodyiPdS2_S2_E5cache+1168];
	sub.f64 	%fd421, %fd417, %fd4898;
	sub.f64 	%fd422, %fd418, %fd4899;
	sub.f64 	%fd423, %fd419, %fd4900;
	mul.f64 	%fd424, %fd422, %fd422;
	fma.rn.f64 	%fd425, %fd421, %fd421, %fd424;
	fma.rn.f64 	%fd426, %fd423, %fd423, %fd425;
	add.f64 	%fd427, %fd426, 0d3F50624DD2F1A9FC;
	sqrt.rn.f64 	%fd428, %fd427;
	rcp.rn.f64 	%fd429, %fd428;
	mul.f64 	%fd430, %fd429, %fd429;
	mul.f64 	%fd431, %fd429, %fd430;
	mul.f64 	%fd432, %fd420, %fd431;
	fma.rn.f64 	%fd433, %fd421, %fd432, %fd414;
	fma.rn.f64 	%fd434, %fd422, %fd432, %fd415;
	fma.rn.f64 	%fd435, %fd423, %fd432, %fd416;
	ld.shared.f64 	%fd436, [_ZZ27compute_acceleration_kernelPK4BodyiPdS2_S2_E5cache+1176];
	ld.shared.f64 	%fd437, [_ZZ27compute_acceleration_kernelPK4BodyiPdS2_S2_E5cache+1184];
	ld.shared.f64 	%fd438, [_ZZ27compute_acceleration_kernelPK4BodyiPdS2_S2_E5cache+1192];
	ld.shared.f64 	%fd439, [_ZZ27compute_acceleration_kernelPK4BodyiPdS2_S2_E5cache+1224];
	sub.f64 	%fd440, %fd436, %fd4898;
	sub.f64 	%fd441, %fd437, %fd4899;
	sub.f64 	%fd442, %fd438, %fd4900;
	mul.f64 	%fd443, %fd441, %fd441;
	fma.rn.f64 	%fd444, %fd440, %fd440, %fd443;
	fma.rn.f64 	%fd445, %fd442, %fd442, %fd444;
	add.f64 	%fd446, %fd445, 0d3F50624DD2F1A9FC;
	sqrt.rn.f64 	%fd447, %fd446;
	rcp.rn.f64 	%fd448, %fd447;
	mul.f64 	%fd449, %fd448, %fd448;
	mul.f64 	%fd450, %fd448, %fd449;
	mul.f64 	%fd451, %fd439, %fd450;
	fma.rn.f64 	%fd452, %fd440, %fd451, %fd433;
	fma.rn.f64 	%fd453, %fd441, %fd451, %fd434;
	fma.rn.f64 	%fd454, %fd442, %fd451, %fd435;
	ld.shared.f64 	%fd455, [_ZZ27compute_acceleration_kernelPK4BodyiPdS2_S2_E5cache+1232];
	ld.shared.f64 	%fd456, [_ZZ27compute_acceleration_kernelPK4BodyiPdS2_S2_E5cache+1240];
	ld.shared.f64 	%fd457, [_ZZ27compute_acceleration_kernelPK4BodyiPdS2_S2_E5cache+1248];
	ld.shared.f64 	%fd458, [_ZZ27compute_acceleration_kernelPK4BodyiPdS2_S2_E5cache+1280];
	sub.f64 	%fd459, %fd455, %fd4898;
	sub.f64 	%fd460, %fd456, %fd4899;
	sub.f64 	%fd461, %fd457, %fd4900;
	mul.f64 	%fd462, %fd460, %fd460;
	fma.rn.f64 	%fd463, %fd459, %fd459, %fd462;
	fma.rn.f64 	%fd464, %fd461, %fd461, %fd463;
	add.f64 	%fd465, %fd464, 0d3F50624DD2F1A9FC;
	sqrt.rn.f64 	%fd466, %fd465;
	rcp.rn.f64 	%fd467, %fd466;
	mul.f64 	%fd468, %fd467, %fd467;
	mul.f64 	%fd469, %fd467, %fd468;
	mul.f64 	%fd470, %fd458, %fd469;
	fma.rn.f64 	%fd471, %fd459, %fd470, %fd452;
	fma.rn.f64 	%fd472, %fd460, %fd470, %fd453;
	fma.rn.f64 	%fd473, %fd461, %fd470, %fd454;
	ld.shared.f64 	%fd474, [_ZZ27compute_acceleration_kernelPK4BodyiPdS2_S2_E5cache+1288];
	ld.shared.f64 	%fd475, [_ZZ27compute_acceleration_kernelPK4BodyiPdS2_S2_E5cache+1296];
	ld.shared.f64 	%fd476, [_ZZ27compute_acceleration_kernelPK4BodyiPdS2_S2_E5cache+1304];
	ld.shared.f64 	%fd477, [_ZZ27compute_acceleration_kernelPK4BodyiPdS2_S2_E5cache+1336];
	sub.f64 	%fd478, %fd474, %fd4898;
	sub.f64 	%fd479, %fd475, %fd4899;
	sub.f64 	%fd480, %fd476, %fd4900;
	mul.f64 	%fd481, %fd479, %fd479;
	fma.rn.f64 	%fd482, %fd478, %fd478, %fd481;
	fma.rn.f64 	%fd483, %fd480, %fd480, %fd482;
	add.f64 	%fd484, %fd483, 0d3F50624DD2F1A9FC;
	sqrt.rn.f64 	%fd485, %fd484;
	rcp.rn.f64 	%fd486, %fd485;
	mul.f64 	%fd487, %fd486, %fd486;
	mul.f64 	%fd488, %fd486, %fd487;
	mul.f64 	%fd489, %fd477, %fd488;
	fma.rn.f64 	%fd490, %fd478, %fd489, %fd471;
	fma.rn.f64 	%fd491, %fd479, %fd489, %fd472;
	fma.rn.f64 	%fd492, %fd480, %fd489, %fd473;
	ld.shared.f64 	%fd493, [_ZZ27compute_acceleration_kernelPK4BodyiPdS2_S2_E5cache+1344];
	ld.shared.f64 	%fd494, [_ZZ27compute_acceleration_kernelPK4BodyiPdS2_S2_E5cache+1352];
	ld.shared.f64 	%fd495, [_ZZ27compute_acceleration_kernelPK4BodyiPdS2_S2_E5cache+1360];
	ld.shared.f64 	%fd496, [_ZZ27compute_acceleration_kernelPK4BodyiPdS2_S2_E5cache+1392];
	sub.f64 	%fd497, %fd493, %fd4898;
	sub.f64 	%fd498, %fd494, %fd4899;
	sub.f64 	%fd499, %fd495, %fd4900;
	mul.f64 	%fd500, %fd498, %fd498;
	fma.rn.f64 	%fd501, %fd497, %fd497, %fd500;
	fma.rn.f64 	%fd502, %fd499, %fd499, %fd501;
	add.f64 	%fd503, %fd502, 0d3F50624DD2F1A9FC;
	sqrt.rn.f64 	%fd504, %fd503;
	rcp.rn.f64 	%fd505, %fd504;
	mul.f64 	%fd506, %fd505, %fd505;
	mul.f64 	%fd507, %fd505, %fd506;
	mul.f64 	%fd508, %fd496, %fd507;
	fma.rn.f64 	%fd509, %fd497, %fd508, %fd490;
	fma.rn.f64 	%fd510, %fd498, %fd508, %fd491;
	fma.rn.f64 	%fd511, %fd499, %fd508, %fd492;
	ld.shared.f64 	%fd512, [_ZZ27compute_acceleration_kernelPK4BodyiPdS2_S2_E5cache+1400];
	ld.shared.f64 	%fd513, [_ZZ27compute_acceleration_kernelPK4BodyiPdS2_S2_E5cache+1408];
	ld.shared.f64 	%fd514, [_ZZ27compute_acceleration_kernelPK4BodyiPdS2_S2_E5cache+1416];
	ld.shared.f64 	%fd515, [_ZZ27compute_acceleration_kernelPK4BodyiPdS2_S2_E5cache+1448];
	sub.f64 	%fd516, %fd512, %fd4898;
	sub.f64 	%fd517, %fd513, %fd4899;
	sub.f64 	%fd518, %fd514, %fd4900;
	mul.f64 	%fd519, %fd517, %fd517;
	fma.rn.f64 	%fd520, %fd516, %fd516, %fd519;
	fma.rn.f64 	%fd521, %fd518, %fd518, %fd520;
	add.f64 	%fd522, %fd521, 0d3F50624DD2F1A9FC;
	sqrt.rn.f64 	%fd523, %fd522;
	rcp.rn.f64 	%fd524, %fd523;
	mul.f64 	%fd525, %fd524, %fd524;
	mul.f64 	%fd526, %fd524, %fd525;
	mul.f64 	%fd527, %fd515, %fd526;
	fma.rn.f64 	%fd528, %fd516, %fd527, %fd509;
	fma.rn.f64 	%fd529, %fd517, %fd527, %fd510;
	fma.rn.f64 	%fd530, %fd518, %fd527, %fd511;
	ld.shared.f64 	%fd531, [_ZZ27compute_acceleration_kernelPK4BodyiPdS2_S2_E5cache+1456];
	ld.shared.f64 	%fd532, [_ZZ27compute_acceleration_kernelPK4BodyiPdS2_S2_E5cache+1464];
	ld.shared.f64 	%fd533, [_ZZ27compute_acceleration_kernelPK4BodyiPdS2_S2_E5cache+1472];
	ld.shared.f64 	%fd534, [_ZZ27compute_acceleration_kernelPK4BodyiPdS2_S2_E5cache+1504];
	sub.f64 	%fd535, %fd531, %fd4898;
	sub.f64 	%fd536, %fd532, %fd4899;
	sub.f64 	%fd537, %fd533, %fd4900;
	mul.f64 	%fd538, %fd536, %fd536;
	fma.rn.f64 	%fd539, %fd535, %fd535, %fd538;
	fma.rn.f64 	%fd540, %fd537, %fd537, %fd539;
	add.f64 	%fd541, %fd540, 0d3F50624DD2F1A9FC;
	sqrt.rn.f64 	%fd542, %fd541;
	rcp.rn.f64 	%fd543, %fd542;
	mul.f64 	%fd544, %fd543, %fd543;
	mul.f64 	%fd545, %fd543, %fd544;
	mul.f64 	%fd546, %fd534, %fd545;
	fma.rn.f64 	%fd547, %fd535, %fd546, %fd528;
	fma.rn.f64 	%fd548, %fd536, %fd546, %fd529;
	fma.rn.f64 	%fd549, %fd537, %fd546, %fd530;
	ld.shared.f64 	%fd550, [_ZZ27compute_acceleration_kernelPK4BodyiPdS2_S2_E5cache+1512];
	ld.shared.f64 	%fd551, [_ZZ27compute_acceleration_kernelPK4BodyiPdS2_S2_E5cache+1520];
	ld.shared.f64 	%fd552, [_ZZ27compute_acceleration_kernelPK4BodyiPdS2_S2_E5cache+1528];
	ld.shared.f64 	%fd553, [_ZZ27compute_acceleration_kernelPK4BodyiPdS2_S2_E5cache+1560];
	sub.f64 	%fd554, %fd550, %fd4898;
	sub.f64 	%fd555, %fd551, %fd4899;
	sub.f64 	%fd556, %fd552, %fd4900;
	mul.f64 	%fd557, %fd555, %fd555;
	fma.rn.f64 	%fd558, %fd554, %fd554, %fd557;
	fma.rn.f64 	%fd559, %fd556, %fd556, %fd558;
	add.f64 	%fd560, %fd559, 0d3F50624DD2F1A9FC;
	sqrt.rn.f64 	%fd561, %fd560;
	rcp.rn.f64 	%fd562, %fd561;
	mul.f64 	%fd563, %fd562, %fd562;
	mul.f64 	%fd564, %fd562, %fd563;
	mul.f64 	%fd565, %fd553, %fd564;
	fma.rn.f64 	%fd566, %fd554, %fd565, %fd547;
	fma.rn.f64 	%fd567, %fd555, %fd565, %fd548;
	fma.rn.f64 	%fd568, %fd556, %fd565, %fd549;
	ld.shared.f64 	%fd569, [_ZZ27compute_acceleration_kernelPK4BodyiPdS2_S2_E5cache+1568];
	ld.shared.f64 	%fd570, [_ZZ27compute_acceleration_kernelPK4BodyiPdS2_S2_E5cache+1576];
	ld.shared.f64 	%fd571, [_ZZ27compute_acceleration_kernelPK4BodyiPdS2_S2_E5cache+1584];
	ld.shared.f64 	%fd572, [_ZZ27compute_acceleration_kernelPK4BodyiPdS2_S2_E5cache+1616];
	sub.f64 	%fd573, %fd569, %fd4898;
	sub.f64 	%fd574, %fd570, %fd4899;
	sub.f64 	%fd575, %fd571, %fd4900;
	mul.f64 	%fd576, %fd574, %fd574;
	fma.rn.f64 	%fd577, %fd573, %fd573, %fd576;
	fma.rn.f64 	%fd578, %fd575, %fd575, %fd577;
	add.f64 	%fd579, %fd578, 0d3F50624DD2F1A9FC;
	sqrt.rn.f64 	%fd580, %fd579;
	rcp.rn.f64 	%fd581, %fd580;
	mul.f64 	%fd582, %fd581, %fd581;
	mul.f64 	%fd583, %fd581, %fd582;
	mul.f64 	%fd584, %fd572, %fd583;
	fma.rn.f64 	%fd585, %fd573, %fd584, %fd566;
	fma.rn.f64 	%fd586, %fd574, %fd584, %fd567;
	fma.rn.f64 	%fd587, %fd575, %fd584, %fd568;
	ld.shared.f64 	%fd588, [_ZZ27compute_acceleration_kernelPK4BodyiPdS2_S2_E5cache+1624];
	ld.shared.f64 	%fd589, [_ZZ27compute_acceleration_kernelPK4BodyiPdS2_S2_E5cache+1632];
	ld.shared.f64 	%fd590, [_ZZ27compute_acceleration_kernelPK4BodyiPdS2_S2_E5cache+1640];
	ld.shared.f64 	%fd591, [_ZZ27compute_acceleration_kernelPK4BodyiPdS2_S2_E5cache+1672];
	sub.f64 	%fd592, %fd588, %fd4898;
	sub.f64 	%fd593, %fd589, %fd4899;
	sub.f64 	%fd594, %fd590, %fd4900;
	mul.f64 	%fd595, %fd593, %fd593;
	fma.rn.f64 	%fd596, %fd592, %fd592, %fd595;
	fma.rn.f64 	%fd597, %fd594, %fd594, %fd596;
	add.f64 	%fd598, %fd597, 0d3F50624DD2F1A9FC;
	sqrt.rn.f64 	%fd599, %fd598;
	rcp.rn.f64 	%fd600, %fd599;
	mul.f64 	%fd601, %fd600, %fd600;
	mul.f64 	%fd602, %fd600, %fd601;
	mul.f64 	%fd603, %fd591, %fd602;
	fma.rn.f64 	%fd604, %fd592, %fd603, %fd585;
	fma.rn.f64 	%fd605, %fd593, %fd603, %fd586;
	fma.rn.f64 	%fd606, %fd594, %fd603, %fd587;
	ld.shared.f64 	%fd607, [_ZZ27compute_acceleration_kernelPK4BodyiPdS2_S2_E5cache+1680];
	ld.shared.f64 	%fd608, [_ZZ27compute_acceleration_kernelPK4BodyiPdS2_S2_E5cache+1688];
	ld.shared.f64 	%fd609, [_ZZ27compute_acceleration_kernelPK4BodyiPdS2_S2_E5cache+1696];
	ld.shared.f64 	%fd610, [_ZZ27compute_acceleration_kernelPK4BodyiPdS2_S2_E5cache+1728];
	sub.f64 	%fd611, %fd607, %fd4898;
	sub.f64 	%fd612, %fd608, %fd4899;
	sub.f64 	%fd613, %fd609, %fd4900;
	mul.f64 	%fd614, %fd612, %fd612;
	fma.rn.f64 	%fd615, %fd611, %fd611, %fd614;
	fma.rn.f64 	%fd616, %fd613, %fd613, %fd615;
	add.f64 	%fd617, %fd616, 0d3F50624DD2F1A9FC;
	sqrt.rn.f64 	%fd618, %fd617;
	rcp.rn.f64 	%fd619, %fd618;
	mul.f64 	%fd620, %fd619, %fd619;
	mul.f64 	%fd621, %fd619, %fd620;
	mul.f64 	%fd622, %fd610, %fd621;
	fma.rn.f64 	%fd623, %fd611, %fd622, %fd604;
	fma.rn.f64 	%fd624, %fd612, %fd622, %fd605;
	fma.rn.f64 	%fd625, %fd613, %fd622, %fd606;
	ld.shared.f64 	%fd626, [_ZZ27compute_acceleration_kernelPK4BodyiPdS2_S2_E5cache+1736];
	ld.shared.f64 	%fd627, [_ZZ27compute_acceleration_kernelPK4BodyiPdS2_S2_E5cache+1744];
	ld.shared.f64 	%fd628, [_ZZ27compute_acceleration_kernelPK4BodyiPdS2_S2_E5cache+1752];
	ld.shared.f64 	%fd629, [_ZZ27compute_acceleration_kernelPK4BodyiPdS2_S2_E5cache+1784];
	sub.f64 	%fd630, %fd626, %fd4898;
	sub.f64 	%fd631, %fd627, %fd4899;
	sub.f64 	%fd632, %fd628, %fd4900;
	mul.f64 	%fd633, %fd631, %fd631;
	fma.rn.f64 	%fd634, %fd630, %fd630, %fd633;
	fma.rn.f64 	%fd635, %fd632, %fd632, %fd634;
	add.f64 	%fd636, %fd635, 0d3F50624DD2F1A9FC;
	sqrt.rn.f64 	%fd637, %fd636;
	rcp.rn.f64 	%fd638, %fd637;
	mul.f64 	%fd639, %fd638, %fd638;
	mul.f64 	%fd640, %fd638, %fd639;
	mul.f64 	%fd641, %fd629, %fd640;
	fma.rn.f64 	%fd642, %fd630, %fd641, %fd623;
	fma.rn.f64 	%fd643, %fd631, %fd641, %fd624;
	fma.rn.f64 	%fd644, %fd632, %fd641, %fd625;
	ld.shared.f64 	%fd645, [_ZZ27compute_acceleration_kernelPK4BodyiPdS2_S2_E5cache+1792];
	ld.shared.f64 	%fd646, [_ZZ27compute_acceleration_kernelPK4BodyiPdS2_S2_E5cache+1800];
	ld.shared.f64 	%fd647, [_ZZ27compute_acceleration_kernelPK4BodyiPdS2_S2_E5cache+1808];
	ld.shared.f64 	%fd648, [_ZZ27compute_acceleration_kernelPK4BodyiPdS2_S2_E5cache+1840];
	sub.f64 	%fd649, %fd645, %fd4898;
	sub.f64 	%fd650, %fd646, %fd4899;
	sub.f64 	%fd651, %fd647, %fd4900;
	mul.f64 	%fd652, %fd650, %fd650;
	fma.rn.f64 	%fd653, %fd649, %fd649, %fd652;
	fma.rn.f64 	%fd654, %fd651, %fd651, %fd653;
	add.f64 	%fd655, %fd654, 0d3F50624DD2F1A9FC;
	sqrt.rn.f64 	%fd656, %fd655;
	rcp.rn.f64 	%fd657, %fd656;
	mul.f64 	%fd658, %fd657, %fd657;
	mul.f64 	%fd659, %fd657, %fd658;
	mul.f64 	%fd660, %fd648, %fd659;
	fma.rn.f64 	%fd661, %fd649, %fd660, %fd642;
	fma.rn.f64 	%fd662, %fd650, %fd660, %fd643;
	fma.rn.f64 	%fd663, %fd651, %fd660, %fd644;
	ld.shared.f64 	%fd664, [_ZZ27compute_acceleration_kernelPK4BodyiPdS2_S2_E5cache+1848];
	ld.shared.f64 	%fd665, [_ZZ27compute_acceleration_kernelPK4BodyiPdS2_S2_E5cache+1856];
	ld.shared.f64 	%fd666, [_ZZ27compute_acceleration_kernelPK4BodyiPdS2_S2_E5cache+1864];
	ld.shared.f64 	%fd667, [_ZZ27compute_acceleration_kernelPK4BodyiPdS2_S2_E5cache+1896];
	sub.f64 	%fd668, %fd664, %fd4898;
	sub.f64 	%fd669, %fd665, %fd4899;
	sub.f64 	%fd670, %fd666, %fd4900;
	mul.f64 	%fd671, %fd669, %fd669;
	fma.rn.f64 	%fd672, %fd668, %fd668, %fd671;
	fma.rn.f64 	%fd673, %fd670, %fd670, %fd672;
	add.f64 	%fd674, %fd673, 0d3F50624DD2F1A9FC;
	sqrt.rn.f64 	%fd675, %fd674;
	rcp.rn.f64 	%fd676, %fd675;
	mul.f64 	%fd677, %fd676, %fd676;
	mul.f64 	%fd678, %fd676, %fd677;
	mul.f64 	%fd679, %fd667, %fd678;
	fma.rn.f64 	%fd680, %fd668, %fd679, %fd661;
	fma.rn.f64 	%fd681, %fd669, %fd679, %fd662;
	fma.rn.f64 	%fd682, %fd670, %fd679, %fd663;
	ld.shared.f64 	%fd683, [_ZZ27compute_acceleration_kernelPK4BodyiPdS2_S2_E5cache+1904];
	ld.shared.f64 	%fd684, [_ZZ27compute_acceleration_kernelPK4BodyiPdS2_S2_E5cache+1912];
	ld.shared.f64 	%fd685, [_ZZ27compute_acceleration_kernelPK4BodyiPdS2_S2_E5cache+1920];
	ld.shared.f64 	%fd686, [_ZZ27compute_acceleration_kernelPK4BodyiPdS2_S2_E5cache+1952];
	sub.f64 	%fd687, %fd683, %fd4898;
	sub.f64 	%fd688, %fd684, %fd4899;
	sub.f64 	%fd689, %fd685, %fd4900;
	mul.f64 	%fd690, %fd688, %fd688;
	fma.rn.f64 	%fd691, %fd687, %fd687, %fd690;
	fma.rn.f64 	%fd692, %fd689, %fd689, %fd691;
	add.f64 	%fd693, %fd692, 0d3F50624DD2F1A9FC;
	sqrt.rn.f64 	%fd694, %fd693;
	rcp.rn.f64 	%fd695, %fd694;
	mul.f64 	%fd696, %fd695, %fd695;
	mul.f64 	%fd697, %fd695, %fd696;
	mul.f64 	%fd698, %fd686, %fd697;
	fma.rn.f64 	%fd699, %fd687, %fd698, %fd680;
	fma.rn.f64 	%fd700, %fd688, %fd698, %fd681;
	fma.rn.f64 	%fd701, %fd689, %fd698, %fd682;
	ld.shared.f64 	%fd702, [_ZZ27compute_acceleration_kernelPK4BodyiPdS2_S2_E5cache+1960];
	ld.shared.f64 	%fd703, [_ZZ27compute_acceleration_kernelPK4BodyiPdS2_S2_E5cache+1968];
	ld.shared.f64 	%fd704, [_ZZ27compute_acceleration_kernelPK4BodyiPdS2_S2_E5cache+1976];
	ld.shared.f64 	%fd705, [_ZZ27compute_acceleration_kernelPK4BodyiPdS2_S2_E5cache+2008];
	sub.f64 	%fd706, %fd702, %fd4898;
	sub.f64 	%fd707, %fd703, %fd4899;
	sub.f64 	%fd708, %fd704, %fd4900;
	mul.f64 	%fd709, %fd707, %fd707;
	fma.rn.f64 	%fd710, %fd706, %fd706, %fd709;
	fma.rn.f64 	%fd711, %fd708, %fd708, %fd710;
	add.f64 	%fd712, %fd711, 0d3F50624DD2F1A9FC;
	sqrt.rn.f64 	%fd713, %fd712;
	rcp.rn.f64 	%fd714, %fd713;
	mul.f64 	%fd715, %fd714, %fd714;
	mul.f64 	%fd716, %fd714, %fd715;
	mul.f64 	%fd717, %fd705, %fd716;
	fma.rn.f64 	%fd718, %fd706, %fd717, %fd699;
	fma.rn.f64 	%fd719, %fd707, %fd717, %fd700;
	fma.rn.f64 	%fd720, %fd708, %fd717, %fd701;
	ld.shared.f64 	%fd721, [_ZZ27compute_acceleration_kernelPK4BodyiPdS2_S2_E5cache+2016];
	ld.shared.f64 	%fd722, [_ZZ27compute_acceleration_kernelPK4BodyiPdS2_S2_E5cache+2024];
	ld.shared.f64 	%fd723, [_ZZ27compute_acceleration_kernelPK4BodyiPdS2_S2_E5cache+2032];
	ld.shared.f64 	%fd724, [_ZZ27compute_acceleration_kernelPK4BodyiPdS2_S2_E5cache+2064];
	sub.f64 	%fd725, %fd721, %fd4898;
	sub.f64 	%fd726, %fd722, %fd4899;
	sub.f64 	%fd727, %fd723, %fd4900;
	mul.f64 	%fd728, %fd726, %fd726;
	fma.rn.f64 	%fd729, %fd725, %fd725, %fd728;
	fma.rn.f64 	%fd730, %fd727, %fd727, %fd729;
	add.f64 	%fd731, %fd730, 0d3F50624DD2F1A9FC;
	sqrt.rn.f64 	%fd732, %fd731;
	rcp.rn.f64 	%fd733, %fd732;
	mul.f64 	%fd734, %fd733, %fd733;
	mul.f64 	%fd735, %fd733, %fd734;
	mul.f64 	%fd736, %fd724, %fd735;
	fma.rn.f64 	%fd737, %fd725, %fd736, %fd718;
	fma.rn.f64 	%fd738, %fd726, %fd736, %fd719;
	fma.rn.f64 	%fd739, %fd727, %fd736, %fd720;
	ld.shared.f64 	%fd740, [_ZZ27compute_acceleration_kernelPK4BodyiPdS2_S2_E5cache+2072];
	ld.shared.f64 	%fd741, [_ZZ27compute_acceleration_kernelPK4BodyiPdS2_S2_E5cache+2080];
	ld.shared.f64 	%fd742, [_ZZ27compute_acceleration_kernelPK4BodyiPdS2_S2_E5cache+2088];
	ld.shared.f64 	%fd743, [_ZZ27compute_acceleration_kernelPK4BodyiPdS2_S2_E5cache+2120];
	sub.f64 	%fd744, %fd740, %fd4898;
	sub.f64 	%fd745, %fd741, %fd4899;
	sub.f64 	%fd746, %fd742, %fd4900;
	mul.f64 	%fd747, %fd745, %fd745;
	fma.rn.f64 	%fd748, %fd744, %fd744, %fd747;
	fma.rn.f64 	%fd749, %fd746, %fd746, %fd748;
	add.f64 	%fd750, %fd749, 0d3F50624DD2F1A9FC;
	sqrt.rn.f64 	%fd751, %fd750;
	rcp.rn.f64 	%fd752, %fd751;
	mul.f64 	%fd753, %fd752, %fd752;
	mul.f64 	%fd754, %fd752, %fd753;
	mul.f64 	%fd755, %fd743, %fd754;
	fma.rn.f64 	%fd756, %fd744, %fd755, %fd737;
	fma.rn.f64 	%fd757, %fd745, %fd755, %fd738;
	fma.rn.f64 	%fd758, %fd746, %fd755, %fd739;
	ld.shared.f64 	%fd759, [_ZZ27compute_acceleration_kernelPK4BodyiPdS2_S2_E5cache+2128];
	ld.shared.f64 	%fd760, [_ZZ27compute_acceleration_kernelPK4BodyiPdS2_S2_E5cache+2136];
	ld.shared.f64 	%fd761, [_ZZ27compute_acceleration_kernelPK4BodyiPdS2_S2_E5cache+2144];
	ld.shared.f64 	%fd762, [_ZZ27compute_acceleration_kernelPK4BodyiPdS2_S2_E5cache+2176];
	sub.f64 	%fd763, %fd759, %fd4898;
	sub.f64 	%fd764, %fd760, %fd4899;
	sub.f64 	%fd765, %fd761, %fd4900;
	mul.f64 	%fd766, %fd764, %fd764;
	fma.rn.f64 	%fd767, %fd763, %fd763, %fd766;
	fma.rn.f64 	%fd768, %fd765, %fd765, %fd767;
	add.f64 	%fd769, %fd768, 0d3F50624DD2F1A9FC;
	sqrt.rn.f64 	%fd770, %fd769;
	rcp.rn.f64 	%fd771, %fd770;
	mul.f64 	%fd772, %fd771, %fd771;
	mul.f64 	%fd773, %fd771, %fd772;
	mul.f64 	%fd774, %fd762, %fd773;
	fma.rn.f64 	%fd775, %fd763, %fd774, %fd756;
	fma.rn.f64 	%fd776, %fd764, %fd774, %fd757;
	fma.rn.f64 	%fd777, %fd765, %fd774, %fd758;
	ld.shared.f64 	%fd778, [_ZZ27compute_acceleration_kernelPK4BodyiPdS2_S2_E5cache+2184];
	ld.shared.f64 	%fd779, [_ZZ27compute_acceleration_kernelPK4BodyiPdS2_S2_E5cache+2192];
	ld.shared.f64 	%fd780, [_ZZ27compute_acceleration_kernelPK4BodyiPdS2_S2_E5cache+2200];
	ld.shared.f64 	%fd781, [_ZZ27compute_acceleration_kernelPK4BodyiPdS2_S2_E5cache+2232];
	sub.f64 	%fd782, %fd778, %fd4898;
	sub.f64 	%fd783, %fd779, %fd4899;
	sub.f64 	%fd784, %fd780, %fd4900;
	mul.f64 	%fd785, %fd783, %fd783;
	fma.rn.f64 	%fd786, %fd782, %fd782, %fd785;
	fma.rn.f64 	%fd787, %fd784, %fd784, %fd786;
	add.f64 	%fd788, %fd787, 0d3F50624DD2F1A9FC;
	sqrt.rn.f64 	%fd789, %fd788;
	rcp.rn.f64 	%fd790, %fd789;
	mul.f64 	%fd791, %fd790, %fd790;
	mul.f64 	%fd792, %fd790, %fd791;
	mul.f64 	%fd793, %fd781, %fd792;
	fma.rn.f64 	%fd794, %fd782, %fd793, %fd775;
	fma.rn.f64 	%fd795, %fd783, %fd793, %fd776;
	fma.rn.f64 	%fd796, %fd784, %fd793, %fd777;
	ld.shared.f64 	%fd797, [_ZZ27compute_acceleration_kernelPK4BodyiPdS2_S2_E5cache+2240];
	ld.shared.f64 	%fd798, [_ZZ27compute_acceleration_kernelPK4BodyiPdS2_S2_E5cache+2248];
	ld.shared.f64 	%fd799, [_ZZ27compute_acceleration_kernelPK4BodyiPdS2_S2_E5cache+2256];
	ld.shared.f64 	%fd800, [_ZZ27compute_acceleration_kernelPK4BodyiPdS2_S2_E5cache+2288];
	sub.f64 	%fd801, %fd797, %fd4898;
	sub.f64 	%fd802, %fd798, %fd4899;
	sub.f64 	%fd803, %fd799, %fd4900;
	mul.f64 	%fd804, %fd802, %fd802;
	fma.rn.f64 	%fd805, %fd801, %fd801, %fd804;
	fma.rn.f64 	%fd806, %fd803, %fd803, %fd805;
	add.f64 	%fd807, %fd806, 0d3F50624DD2F1A9FC;
	sqrt.rn.f64 	%fd808, %fd807;
	rcp.rn.f64 	%fd809, %fd808;
	mul.f64 	%fd810, %fd809, %fd809;
	mul.f64 	%fd811, %fd809, %fd810;
	mul.f64 	%fd812, %fd800, %fd811;
	fma.rn.f64 	%fd813, %fd801, %fd812, %fd794;
	fma.rn.f64 	%fd814, %fd802, %fd812, %fd795;
	fma.rn.f64 	%fd815, %fd803, %fd812, %fd796;
	ld.shared.f64 	%fd816, [_ZZ27compute_acceleration_kernelPK4BodyiPdS2_S2_E5cache+2296];
	ld.shared.f64 	%fd817, [_ZZ27compute_acceleration_kernelPK4BodyiPdS2_S2_E5cache+2304];
	ld.shared.f64 	%fd818, [_ZZ27compute_acceleration_kernelPK4BodyiPdS2_S2_E5cache+2312];
	ld.shared.f64 	%fd819, [_ZZ27compute_acceleration_kernelPK4BodyiPdS2_S2_E5cache+2344];
	sub.f64 	%fd820, %fd816, %fd4898;
	sub.f64 	%fd821, %fd817, %fd4899;
	sub.f64 	%fd822, %fd818, %fd4900;
	mul.f64 	%fd823, %fd821, %fd821;
	fma.rn.f64 	%fd824, %fd820, %fd820, %fd823;
	fma.rn.f64 	%fd825, %fd822, %fd822, %fd824;
	add.f64 	%fd826, %fd825, 0d3F50624DD2F1A9FC;
	sqrt.rn.f64 	%fd827, %fd826;
	rcp.rn.f64 	%fd828, %fd827;
	mul.f64 	%fd829, %fd828, %fd828;
	mul.f64 	%fd830, %fd828, %fd829;
	mul.f64 	%fd831, %fd819, %fd830;
	fma.rn.f64 	%fd832, %fd820, %fd831, %fd813;
	fma.rn.f64 	%fd833, %fd821, %fd831, %fd814;
	fma.rn.f64 	%fd834, %fd822, %fd831, %fd815;
	ld.shared.f64 	%fd835, [_ZZ27compute_acceleration_kernelPK4BodyiPdS2_S2_E5cache+2352];
	ld.shared.f64 	%fd836, [_ZZ27compute_acceleration_kernelPK4BodyiPdS2_S2_E5cache+2360];
	ld.shared.f64 	%fd837, [_ZZ27compute_acceleration_kernelPK4BodyiPdS2_S2_E5cache+2368];
	ld.shared.f64 	%fd838, [_ZZ27compute_acceleration_kernelPK4BodyiPdS2_S2_E5cache+2400];
	sub.f64 	%fd839, %fd835, %fd4898;
	sub.f64 	%fd840, %fd836, %fd4899;
	sub.f64 	%fd841, %fd837, %fd4900;
	mul.f64 	%fd842, %fd840, %fd840;
	fma.rn.f64 	%fd843, %fd839, %fd839, %fd842;
	fma.rn.f64 	%fd844, %fd841, %fd841, %fd843;
	add.f64 	%fd845, %fd844, 0d3F50624DD2F1A9FC;
	sqrt.rn.f64 	%fd846, %fd845;
	rcp.rn.f64 	%fd847, %fd846;
	mul.f64 	%fd848, %fd847, %fd847;
	mul.f64 	%fd849, %fd847, %fd848;
	mul.f64 	%fd850, %fd838, %fd849;
	fma.rn.f64 	%fd851, %fd839, %fd850, %fd832;
	fma.rn.f64 	%fd852, %fd840, %fd850, %fd833;
	fma.rn.f64 	%fd853, %fd841, %fd850, %fd834;
	ld.shared.f64 	%fd854, [_ZZ27compute_acceleration_kernelPK4BodyiPdS2_S2_E5cache+2408];
	ld.shared.f64 	%fd855, [_ZZ27compute_acceleration_kernelPK4BodyiPdS2_S2_E5cache+2416];
	ld.shared.f64 	%fd856, [_ZZ27compute_acceleration_kernelPK4BodyiPdS2_S2_E5cache+2424];
	ld.shared.f64 	%fd857, [_ZZ27compute_acceleration_kernelPK4BodyiPdS2_S2_E5cache+2456];
	sub.f64 	%fd858, %fd854, %fd4898;
	sub.f64 	%fd859, %fd855, %fd4899;
	sub.f64 	%fd860, %fd856, %fd4900;
	mul.f64 	%fd861, %fd859, %fd859;
	fma.rn.f64 	%fd862, %fd858, %fd858, %fd861;
	fma.rn.f64 	%fd863, %fd860, %fd860, %fd862;
	add.f64 	%fd864, %fd863, 0d3F50624DD2F1A9FC;
	sqrt.rn.f64 	%fd865, %fd864;
	rcp.rn.f64 	%fd866, %fd865;
	mul.f64 	%fd867, %fd866, %fd866;
	mul.f64 	%fd868, %fd866, %fd867;
	mul.f64 	%fd869, %fd857, %fd868;
	fma.rn.f64 	%fd870, %fd858, %fd869, %fd851;
	fma.rn.f64 	%fd871, %fd859, %fd869, %fd852;
	fma.rn.f64 	%fd872, %fd860, %fd869, %fd853;
	ld.shared.f64 	%fd873, [_ZZ27compute_acceleration_kernelPK4BodyiPdS2_S2_E5cache+2464];
	ld.shared.f64 	%fd874, [_ZZ27compute_acceleration_kernelPK4BodyiPdS2_S2_E5cache+2472];
	ld.shared.f64 	%fd875, [_ZZ27compute_acceleration_kernelPK4BodyiPdS2_S2_E5cache+2480];
	ld.shared.f64 	%fd876, [_ZZ27compute_acceleration_kernelPK4BodyiPdS2_S2_E5cache+2512];
	sub.f64 	%fd877, %fd873, %fd4898;
	sub.f64 	%fd878, %fd874, %fd4899;
	sub.f64 	%fd879, %fd875, %fd4900;
	mul.f64 	%fd880, %fd878, %fd878;
	fma.rn.f64 	%fd881, %fd877, %fd877, %fd880;
	fma.rn.f64 	%fd882, %fd879, %fd879, %fd881;
	add.f64 	%fd883, %fd882, 0d3F50624DD2F1A9FC;
	sqrt.rn.f64 	%fd884, %fd883;
	rcp.rn.f64 	%fd885, %fd884;
	mul.f64 	%fd886, %fd885, %fd885;
	mul.f64 	%fd887, %fd885, %fd886;
	mul.f64 	%fd888, %fd876, %fd887;
	fma.rn.f64 	%fd889, %fd877, %fd888, %fd870;
	fma.rn.f64 	%fd890, %fd878, %fd888, %fd871;
	fma.rn.f64 	%fd891, %fd879, %fd888, %fd872;
	ld.shared.f64 	%fd892, [_ZZ27compute_acceleration_kernelPK4BodyiPdS2_S2_E5cache+2520];
	ld.shared.f64 	%fd893, [_ZZ27compute_acceleration_kernelPK4BodyiPdS2_S2_E5cache+2528];
	ld.shared.f64 	%fd894, [_ZZ27compute_acceleration_kernelPK4BodyiPdS2_S2_E5cache+2536];
	ld.shared.f64 	%fd895, [_ZZ27compute_acceleration_kernelPK4BodyiPdS2_S2_E5cache+2568];
	sub.f64 	%fd896, %fd892, %fd4898;
	sub.f64 	%fd897, %fd893, %fd4899;
	sub.f64 	%fd898, %fd894, %fd4900;
	mul.f64 	%fd899, %fd897, %fd897;
	fma.rn.f64 	%fd900, %fd896, %fd896, %fd899;
	fma.rn.f64 	%fd901, %fd898, %fd898, %fd900;
	add.f64 	%fd902, %fd901, 0d3F50624DD2F1A9FC;
	sqrt.rn.f64 	%fd903, %fd902;
	rcp.rn.f64 	%fd904, %fd903;
	mul.f64 	%fd905, %fd904, %fd904;
	mul.f64 	%fd906, %fd904, %fd905;
	mul.f64 	%fd907, %fd895, %fd906;
	fma.rn.f64 	%fd908, %fd896, %fd907, %fd889;
	fma.rn.f64 	%fd909, %fd897, %fd907, %fd890;
	fma.rn.f64 	%fd910, %fd898, %fd907, %fd891;
	ld.shared.f64 	%fd911, [_ZZ27compute_acceleration_kernelPK4BodyiPdS2_S2_E5cache+2576];
	ld.shared.f64 	%fd912, [_ZZ27compute_acceleration_kernelPK4BodyiPdS2_S2_E5cache+2584];
	ld.shared.f64 	%fd913, [_ZZ27compute_acceleration_kernelPK4BodyiPdS2_S2_E5cache+2592];
	ld.shared.f64 	%fd914, [_ZZ27compute_acceleration_kernelPK4BodyiPdS2_S2_E5cache+2624];
	sub.f64 	%fd915, %fd911, %fd4898;
	sub.f64 	%fd916, %fd912, %fd4899;
	sub.f64 	%fd917, %fd913, %fd4900;
	mul.f64 	%fd918, %fd916, %fd916;
	fma.rn.f64 	%fd919, %fd915, %fd915, %fd918;
	fma.rn.f64 	%fd920, %fd917, %fd917, %fd919;
	add.f64 	%fd921, %fd920, 0d3F50624DD2F1A9FC;
	sqrt.rn.f64 	%fd922, %fd921;
	rcp.rn.f64 	%fd923, %fd922;
	mul.f64 	%fd924, %fd923, %fd923;
	mul.f64 	%fd925, %fd923, %fd924;
	mul.f64 	%fd926, %fd914, %fd925;
	fma.rn.f64 	%fd927, %fd915, %fd926, %fd908;
	fma.rn.f64 	%fd928, %fd916, %fd926, %fd909;
	fma.rn.f64 	%fd929, %fd917, %fd926, %fd910;
	ld.shared.f64 	%fd930, [_ZZ27compute_acceleration_kernelPK4BodyiPdS2_S2_E5cache+2632];
	ld.shared.f64 	%fd931, [_ZZ27compute_acceleration_kernelPK4BodyiPdS2_S2_E5cache+2640];
	ld.shared.f64 	%fd932, [_ZZ27compute_acceleration_kernelPK4BodyiPdS2_S2_E5cache+2648];
	ld.shared.f64 	%fd933, [_ZZ27compute_acceleration_kernelPK4BodyiPdS2_S2_E5cache+2680];
	sub.f64 	%fd934, %fd930, %fd4898;
	sub.f64 	%fd935, %fd931, %fd4899;
	sub.f64 	%fd936, %fd932, %fd4900;
	mul.f64 	%fd937, %fd935, %fd935;
	fma.rn.f64 	%fd938, %fd934, %fd934, %fd937;
	fma.rn.f64 	%fd939, %fd936, %fd936, %fd938;
	add.f64 	%fd940, %fd939, 0d3F50624DD2F1A9FC;
	sqrt.rn.f64 	%fd941, %fd940;
	rcp.rn.f64 	%fd942, %fd941;
	mul.f64 	%fd943, %fd942, %fd942;
	mul.f64 	%fd944, %fd942, %fd943;
	mul.f64 	%fd945, %fd933, %fd944;
	fma.rn.f64 	%fd946, %fd934, %fd945, %fd927;
	fma.rn.f64 	%fd947, %fd935, %fd945, %fd928;
	fma.rn.f64 	%fd948, %fd936, %fd945, %fd929;
	ld.shared.f64 	%fd949, [_ZZ27compute_acceleration_kernelPK4BodyiPdS2_S2_E5cache+2688];
	ld.shared.f64 	%fd950, [_ZZ27compute_acceleration_kernelPK4BodyiPdS2_S2_E5cache+2696];
	ld.shared.f64 	%fd951, [_ZZ27compute_acceleration_kernelPK4BodyiPdS2_S2_E5cache+2704];
	ld.shared.f64 	%fd952, [_ZZ27compute_acceleration_kernelPK4BodyiPdS2_S2_E5cache+2736];
	sub.f64 	%fd953, %fd949, %fd4898;
	sub.f64 	%fd954, %fd950, %fd4899;
	sub.f64 	%fd955, %fd951, %fd4900;
	mul.f64 	%fd956, %fd954, %fd954;
	fma.rn.f64 	%fd957, %fd953, %fd953, %fd956;
	fma.rn.f64 	%fd958, %fd955, %fd955, %fd957;
	add.f64 	%fd959, %fd958, 0d3F50624DD2F1A9FC;
	sqrt.rn.f64 	%fd960, %fd959;
	rcp.rn.f64 	%fd961, %fd960;
	mul.f64 	%fd962, %fd961, %fd961;
	mul.f64 	%fd963, %fd961, %fd962;
	mul.f64 	%fd964, %fd952, %fd963;
	fma.rn.f64 	%fd965, %fd953, %fd964, %fd946;
	fma.rn.f64 	%fd966, %fd954, %fd964, %fd947;
	fma.rn.f64 	%fd967, %fd955, %fd964, %fd948;
	ld.shared.f64 	%fd968, [_ZZ27compute_acceleration_kernelPK4BodyiPdS2_S2_E5cache+2744];
	ld.shared.f64 	%fd969, [_ZZ27compute_acceleration_kernelPK4BodyiPdS2_S2_E5cache+2752];
	ld.shared.f64 	%fd970, [_ZZ27compute_acceleration_kernelPK4BodyiPdS2_S2_E5cache+2760];
	ld.shared.f64 	%fd971, [_ZZ27compute_acceleration_kernelPK4BodyiPdS2_S2_E5cache+2792];
	sub.f64 	%fd972, %fd968, %fd4898;
	sub.f64 	%fd973, %fd969, %fd4899;
	sub.f64 	%fd974, %fd970, %fd4900;
	mul.f64 	%fd975, %fd973, %fd973;
	fma.rn.f64 	%fd976, %fd972, %fd972, %fd975;
	fma.rn.f64 	%fd977, %fd974, %fd974, %fd976;
	add.f64 	%fd978, %fd977, 0d3F50624DD2F1A9FC;
	sqrt.rn.f64 	%fd979, %fd978;
	rcp.rn.f64 	%fd980, %fd979;
	mul.f64 	%fd981, %fd980, %fd980;
	mul.f64 	%fd982, %fd980, %fd981;
	mul.f64 	%fd983, %fd971, %fd982;
	fma.rn.f64 	%fd984, %fd972, %fd983, %fd965;
	fma.rn.f64 	%fd985, %fd973, %fd983, %fd966;
	fma.rn.f64 	%fd986, %fd974, %fd983, %fd967;
	ld.shared.f64 	%fd987, [_ZZ27compute_acceleration_kernelPK4BodyiPdS2_S2_E5cache+2800];
	ld.shared.f64 	%fd988, [_ZZ27compute_acceleration_kernelPK4BodyiPdS2_S2_E5cache+2808];
	ld.shared.f64 	%fd989, [_ZZ27compute_acceleration_kernelPK4BodyiPdS2_S2_E5cache+2816];
	ld.shared.f64 	%fd990, [_ZZ27compute_acceleration_kernelPK4BodyiPdS2_S2_E5cache+2848];
	sub.f64 	%fd991, %fd987, %fd4898;
	sub.f64 	%fd992, %fd988, %fd4899;
	sub.f64 	%fd993, %fd989, %fd4900;
	mul.f64 	%fd994, %fd992, %fd992;
	fma.rn.f64 	%fd995, %fd991, %fd991, %fd994;
	fma.rn.f64 	%fd996, %fd993, %fd993, %fd995;
	add.f64 	%fd997, %fd996, 0d3F50624DD2F1A9FC;
	sqrt.rn.f64 	%fd998, %fd997;
	rcp.rn.f64 	%fd999, %fd998;
	mul.f64 	%fd1000, %fd999, %fd999;
	mul.f64 	%fd1001, %fd999, %fd1000;
	mul.f64 	%fd1002, %fd990, %fd1001;
	fma.rn.f64 	%fd1003, %fd991, %fd1002, %fd984;
	fma.rn.f64 	%fd1004, %fd992, %fd1002, %fd985;
	fma.rn.f64 	%fd1005, %fd993, %fd1002, %fd986;
	ld.shared.f64 	%fd1006, [_ZZ27compute_acceleration_kernelPK4BodyiPdS2_S2_E5cache+2856];
	ld.shared.f64 	%fd1007, [_ZZ27compute_acceleration_kernelPK4BodyiPdS2_S2_E5cache+2864];
	ld.shared.f64 	%fd1008, [_ZZ27compute_acceleration_kernelPK4BodyiPdS2_S2_E5cache+2872];
	ld.shared.f64 	%fd1009, [_ZZ27compute_acceleration_kernelPK4BodyiPdS2_S2_E5cache+2904];
	sub.f64 	%fd1010, %fd1006, %fd4898;
	sub.f64 	%fd1011, %fd1007, %fd4899;
	sub.f64 	%fd1012, %fd1008, %fd4900;
	mul.f64 	%fd1013, %fd1011, %fd1011;
	fma.rn.f64 	%fd1014, %fd1010, %fd1010, %fd1013;
	fma.rn.f64 	%fd1015, %fd1012, %fd1012, %fd1014;
	add.f64 	%fd1016, %fd1015, 0d3F50624DD2F1A9FC;
	sqrt.rn.f64 	%fd1017, %fd1016;
	rcp.rn.f64 	%fd1018, %fd1017;
	mul.f64 	%fd1019, %fd1018, %fd1018;
	mul.f64 	%fd1020, %fd1018, %fd1019;
	mul.f64 	%fd1021, %fd1009, %fd1020;
	fma.rn.f64 	%fd1022, %fd1010, %fd1021, %fd1003;
	fma.rn.f64 	%fd1023, %fd1011, %fd1021, %fd1004;
	fma.rn.f64 	%fd1024, %fd1012, %fd1021, %fd1005;
	ld.shared.f64 	%fd1025, [_ZZ27compute_acceleration_kernelPK4BodyiPdS2_S2_E5cache+2912];
	ld.shared.f64 	%fd1026, [_ZZ27compute_acceleration_kernelPK4BodyiPdS2_S2_E5cache+2920];
	ld.shared.f64 	%fd1027, [_ZZ27compute_acceleration_kernelPK4BodyiPdS2_S2_E5cache+2928];
	ld.shared.f64 	%fd1028, [_ZZ27compute_acceleration_kernelPK4BodyiPdS2_S2_E5cache+2960];
	sub.f64 	%fd1029, %fd1025, %fd4898;
	sub.f64 	%fd1030, %fd1026, %fd4899;
	sub.f64 	%fd1031, %fd1027, %fd4900;
	mul.f64 	%fd1032, %fd1030, %fd1030;
	fma.rn.f64 	%fd1033, %fd1029, %fd1029, %fd1032;
	fma.rn.f64 	%fd1034, %fd1031, %fd1031, %fd1033;
	add.f64 	%fd1035, %fd1034, 0d3F50624DD2F1A9FC;
	sqrt.rn.f64 	%fd1036, %fd1035;
	rcp.rn.f64 	%fd1037, %fd1036;
	mul.f64 	%fd1038, %fd1037, %fd1037;
	mul.f64 	%fd1039, %fd1037, %fd1038;
	mul.f64 	%fd1040, %fd1028, %fd1039;
	fma.rn.f64 	%fd1041, %fd1029, %fd1040, %fd1022;
	fma.rn.f64 	%fd1042, %fd1030, %fd1040, %fd1023;
	fma.rn.f64 	%fd1043, %fd1031, %fd1040, %fd1024;
	ld.shared.f64 	%fd1044, [_ZZ27compute_acceleration_kernelPK4BodyiPdS2_S2_E5cache+2968];
	ld.shared.f64 	%fd1045, [_ZZ27compute_acceleration_kernelPK4BodyiPdS2_S2_E5cache+2976];
	ld.shared.f64 	%fd1046, [_ZZ27compute_acceleration_kernelPK4BodyiPdS2_S2_E5cache+2984];
	ld.shared.f64 	%fd1047, [_ZZ27compute_acceleration_kernelPK4BodyiPdS2_S2_E5cache+3016];
	sub.f64 	%fd1048, %fd1044, %fd4898;
	sub.f64 	%fd1049, %fd1045, %fd4899;
	sub.f64 	%fd1050, %fd1046, %fd4900;
	mul.f64 	%fd1051, %fd1049, %fd1049;
	fma.rn.f64 	%fd1052, %fd1048, %fd1048, %fd1051;
	fma.rn.f64 	%fd1053, %fd1050, %fd1050, %fd1052;
	add.f64 	%fd1054, %fd1053, 0d3F50624DD2F1A9FC;
	sqrt.rn.f64 	%fd1055, %fd1054;
	rcp.rn.f64 	%fd1056, %fd1055;
	mul.f64 	%fd1057, %fd1056, %fd1056;
	mul.f64 	%fd1058, %fd1056, %fd1057;
	mul.f64 	%fd1059, %fd1047, %fd1058;
	fma.rn.f64 	%fd1060, %fd1048, %fd1059, %fd1041;
	fma.rn.f64 	%fd1061, %fd1049, %fd1059, %fd1042;
	fma.rn.f64 	%fd1062, %fd1050, %fd1059, %fd1043;
	ld.shared.f64 	%fd1063, [_ZZ27compute_acceleration_kernelPK4BodyiPdS2_S2_E5cache+3024];
	ld.shared.f64 	%fd1064, [_ZZ27compute_acceleration_kernelPK4BodyiPdS2_S2_E5cache+3032];
	ld.shared.f64 	%fd1065, [_ZZ27compute_acceleration_kernelPK4BodyiPdS2_S2_E5cache+3040];
	ld.shared.f64 	%fd1066, [_ZZ27compute_acceleration_kernelPK4BodyiPdS2_S2_E5cache+3072];
	sub.f64 	%fd1067, %fd1063, %fd4898;
	sub.f64 	%fd1068, %fd1064, %fd4899;
	sub.f64 	%fd1069, %fd1065, %fd4900;
	mul.f64 	%fd1070, %fd1068, %fd1068;
	fma.rn.f64 	%fd1071, %fd1067, %fd1067, %fd1070;
	fma.rn.f64 	%fd1072, %fd1069, %fd1069, %fd1071;
	add.f64 	%fd1073, %fd1072, 0d3F50624DD2F1A9FC;
	sqrt.rn.f64 	%fd1074, %fd1073;
	rcp.rn.f64 	%fd1075, %fd1074;
	mul.f64 	%fd1076, %fd1075, %fd1075;
	mul.f64 	%fd1077, %fd1075, %fd1076;
	mul.f64 	%fd1078, %fd1066, %fd1077;
	fma.rn.f64 	%fd1079, %fd1067, %fd1078, %fd1060;
	fma.rn.f64 	%fd1080, %fd1068, %fd1078, %fd1061;
	fma.rn.f64 	%fd1081, %fd1069, %fd1078, %fd1062;
	ld.shared.f64 	%fd1082, [_ZZ27compute_acceleration_kernelPK4BodyiPdS2_S2_E5cache+3080];
	ld.shared.f64 	%fd1083, [_ZZ27compute_acceleration_kernelPK4BodyiPdS2_S2_E5cache+3088];
	ld.shared.f64 	%fd1084, [_ZZ27compute_acceleration_kernelPK4BodyiPdS2_S2_E5cache+3096];
	ld.shared.f64 	%fd1085, [_ZZ27compute_acceleration_kernelPK4BodyiPdS2_S2_E5cache+3128];
	sub.f64 	%fd1086, %fd1082, %fd4898;
	sub.f64 	%fd1087, %fd1083, %fd4899;
	sub.f64 	%fd1088, %fd1084, %fd4900;
	mul.f64 	%fd1089, %fd1087, %fd1087;
	fma.rn.f64 	%fd1090, %fd1086, %fd1086, %fd1089;
	fma.rn.f64 	%fd1091, %fd1088, %fd1088, %fd1090;
	add.f64 	%fd1092, %fd1091, 0d3F50624DD2F1A9FC;
	sqrt.rn.f64 	%fd1093, %fd1092;
	rcp.rn.f64 	%fd1094, %fd1093;
	mul.f64 	%fd1095, %fd1094, %fd1094;
	mul.f64 	%fd1096, %fd1094, %fd1095;
	mul.f64 	%fd1097, %fd1085, %fd1096;
	fma.rn.f64 	%fd1098, %fd1086, %fd1097, %fd1079;
	fma.rn.f64 	%fd1099, %fd1087, %fd1097, %fd1080;
	fma.rn.f64 	%fd1100, %fd1088, %fd1097, %fd1081;
	ld.shared.f64 	%fd1101, [_ZZ27compute_acceleration_kernelPK4BodyiPdS2_S2_E5cache+3136];
	ld.shared.f64 	%fd1102, [_ZZ27compute_acceleration_kernelPK4BodyiPdS2_S2_E5cache+3144];
	ld.shared.f64 	%fd1103, [_ZZ27compute_acceleration_kernelPK4BodyiPdS2_S2_E5cache+3152];
	ld.shared.f64 	%fd1104, [_ZZ27compute_acceleration_kernelPK4BodyiPdS2_S2_E5cache+3184];
	sub.f64 	%fd1105, %fd1101, %fd4898;
	sub.f64 	%fd1106, %fd1102, %fd4899;
	sub.f64 	%fd1107, %fd1103, %fd4900;
	mul.f64 	%fd1108, %fd1106, %fd1106;
	fma.rn.f64 	%fd1109, %fd1105, %fd1105, %fd1108;
	fma.rn.f64 	%fd1110, %fd1107, %fd1107, %fd1109;
	add.f64 	%fd1111, %fd1110, 0d3F50624DD2F1A9FC;
	sqrt.rn.f64 	%fd1112, %fd1111;
	rcp.rn.f64 	%fd1113, %fd1112;
	mul.f64 	%fd1114, %fd1113, %fd1113;
	mul.f64 	%fd1115, %fd1113, %fd1114;
	mul.f64 	%fd1116, %fd1104, %fd1115;
	fma.rn.f64 	%fd1117, %fd1105, %fd1116, %fd1098;
	fma.rn.f64 	%fd1118, %fd1106, %fd1116, %fd1099;
	fma.rn.f64 	%fd1119, %fd1107, %fd1116, %fd1100;
	ld.shared.f64 	%fd1120, [_ZZ27compute_acceleration_kernelPK4BodyiPdS2_S2_E5cache+3192];
	ld.shared.f64 	%fd1121, [_ZZ27compute_acceleration_kernelPK4BodyiPdS2_S2_E5cache+3200];
	ld.shared.f64 	%fd1122, [_ZZ27compute_acceleration_kernelPK4BodyiPdS2_S2_E5cache+3208];
	ld.shared.f64 	%fd1123, [_ZZ27compute_acceleration_kernelPK4BodyiPdS2_S2_E5cache+3240];
	sub.f64 	%fd1124, %fd1120, %fd4898;
	sub.f64 	%fd1125, %fd1121, %fd4899;
	sub.f64 	%fd1126, %fd1122, %fd4900;
	mul.f64 	%fd1127, %fd1125, %fd1125;
	fma.rn.f64 	%fd1128, %fd1124, %fd1124, %fd1127;
	fma.rn.f64 	%fd1129, %fd1126, %fd1126, %fd1128;
	add.f64 	%fd1130, %fd1129, 0d3F50624DD2F1A9FC;
	sqrt.rn.f64 	%fd1131, %fd1130;
	rcp.rn.f64 	%fd1132, %fd1131;
	mul.f64 	%fd1133, %fd1132, %fd1132;
	mul.f64 	%fd1134, %fd1132, %fd1133;
	mul.f64 	%fd1135, %fd1123, %fd1134;
	fma.rn.f64 	%fd1136, %fd1124, %fd1135, %fd1117;
	fma.rn.f64 	%fd1137, %fd1125, %fd1135, %fd1118;
	fma.rn.f64 	%fd1138, %fd1126, %fd1135, %fd1119;
	ld.shared.f64 	%fd1139, [_ZZ27compute_acceleration_kernelPK4BodyiPdS2_S2_E5cache+3248];
	ld.shared.f64 	%fd1140, [_ZZ27compute_acceleration_kernelPK4BodyiPdS2_S2_E5cache+3256];
	ld.shared.f64 	%fd1141, [_ZZ27compute_acceleration_kernelPK4BodyiPdS2_S2_E5cache+3264];
	ld.shared.f64 	%fd1142, [_ZZ27compute_acceleration_kernelPK4BodyiPdS2_S2_E5cache+3296];
	sub.f64 	%fd1143, %fd1139, %fd4898;
	sub.f64 	%fd1144, %fd1140, %fd4899;
	sub.f64 	%fd1145, %fd1141, %fd4900;
	mul.f64 	%fd1146, %fd1144, %fd1144;
	fma.rn.f64 	%fd1147, %fd1143, %fd1143, %fd1146;
	fma.rn.f64 	%fd1148, %fd1145, %fd1145, %fd1147;
	add.f64 	%fd1149, %fd1148, 0d3F50624DD2F1A9FC;
	sqrt.rn.f64 	%fd1150, %fd1149;
	rcp.rn.f64 	%fd1151, %fd1150;
	mul.f64 	%fd1152, %fd1151, %fd1151;
	mul.f64 	%fd1153, %fd1151, %fd1152;
	mul.f64 	%fd1154, %fd1142, %fd1153;
	fma.rn.f64 	%fd1155, %fd1143, %fd1154, %fd1136;
	fma.rn.f64 	%fd1156, %fd1144, %fd1154, %fd1137;
	fma.rn.f64 	%fd1157, %fd1145, %fd1154, %fd1138;
	ld.shared.f64 	%fd1158, [_ZZ27compute_acceleration_kernelPK4BodyiPdS2_S2_E5cache+3304];
	ld.shared.f64 	%fd1159, [_ZZ27compute_acceleration_kernelPK4BodyiPdS2_S2_E5cache+3312];
	ld.shared.f64 	%fd1160, [_ZZ27compute_acceleration_kernelPK4BodyiPdS2_S2_E5cache+3320];
	ld.shared.f64 	%fd1161, [_ZZ27compute_acceleration_kernelPK4BodyiPdS2_S2_E5cache+3352];
	sub.f64 	%fd1162, %fd1158, %fd4898;
	sub.f64 	%fd1163, %fd1159, %fd4899;
	sub.f64 	%fd1164, %fd1160, %fd4900;
	mul.f64 	%fd1165, %fd1163, %fd1163;
	fma.rn.f64 	%fd1166, %fd1162, %fd1162, %fd1165;
	fma.rn.f64 	%fd1167, %fd1164, %fd1164, %fd1166;
	add.f64 	%fd1168, %fd1167, 0d3F50624DD2F1A9FC;
	sqrt.rn.f64 	%fd1169, %fd1168;
	rcp.rn.f64 	%fd1170, %fd1169;
	mul.f64 	%fd1171, %fd1170, %fd1170;
	mul.f64 	%fd1172, %fd1170, %fd1171;
	mul.f64 	%fd1173, %fd1161, %fd1172;
	fma.rn.f64 	%fd1174, %fd1162, %fd1173, %fd1155;
	fma.rn.f64 	%fd1175, %fd1163, %fd1173, %fd1156;
	fma.rn.f64 	%fd1176, %fd1164, %fd1173, %fd1157;
	ld.shared.f64 	%fd1177, [_ZZ27compute_acceleration_kernelPK4BodyiPdS2_S2_E5cache+3360];
	ld.shared.f64 	%fd1178, [_ZZ27compute_acceleration_kernelPK4BodyiPdS2_S2_E5cache+3368];
	ld.shared.f64 	%fd1179, [_ZZ27compute_acceleration_kernelPK4BodyiPdS2_S2_E5cache+3376];
	ld.shared.f64 	%fd1180, [_ZZ27compute_acceleration_kernelPK4BodyiPdS2_S2_E5cache+3408];
	sub.f64 	%fd1181, %fd1177, %fd4898;
	sub.f64 	%fd1182, %fd1178, %fd4899;
	sub.f64 	%fd1183, %fd1179, %fd4900;
	mul.f64 	%fd1184, %fd1182, %fd1182;
	fma.rn.f64 	%fd1185, %fd1181, %fd1181, %fd1184;
	fma.rn.f64 	%fd1186, %fd1183, %fd1183, %fd1185;
	add.f64 	%fd1187, %fd1186, 0d3F50624DD2F1A9FC;
	sqrt.rn.f64 	%fd1188, %fd1187;
	rcp.rn.f64 	%fd1189, %fd1188;
	mul.f64 	%fd1190, %fd1189, %fd1189;
	mul.f64 	%fd1191, %fd1189, %fd1190;
	mul.f64 	%fd1192, %fd1180, %fd1191;
	fma.rn.f64 	%fd1193, %fd1181, %fd1192, %fd1174;
	fma.rn.f64 	%fd1194, %fd1182, %fd1192, %fd1175;
	fma.rn.f64 	%fd1195, %fd1183, %fd1192, %fd1176;
	ld.shared.f64 	%fd1196, [_ZZ27compute_acceleration_kernelPK4BodyiPdS2_S2_E5cache+3416];
	ld.shared.f64 	%fd1197, [_ZZ27compute_acceleration_kernelPK4BodyiPdS2_S2_E5cache+3424];
	ld.shared.f64 	%fd1198, [_ZZ27compute_acceleration_kernelPK4BodyiPdS2_S2_E5cache+3432];
	ld.shared.f64 	%fd1199, [_ZZ27compute_acceleration_kernelPK4BodyiPdS2_S2_E5cache+3464];
	sub.f64 	%fd1200, %fd1196, %fd4898;
	sub.f64 	%fd1201, %fd1197, %fd4899;
	sub.f64 	%fd1202, %fd1198, %fd4900;
	mul.f64 	%fd1203, %fd1201, %fd1201;
	fma.rn.f64 	%fd1204, %fd1200, %fd1200, %fd1203;
	fma.rn.f64 	%fd1205, %fd1202, %fd1202, %fd1204;
	add.f64 	%fd1206, %fd1205, 0d3F50624DD2F1A9FC;
	sqrt.rn.f64 	%fd1207, %fd1206;
	rcp.rn.f64 	%fd1208, %fd1207;
	mul.f64 	%fd1209, %fd1208, %fd1208;
	mul.f64 	%fd1210, %fd1208, %fd1209;
	mul.f64 	%fd1211, %fd1199, %fd1210;
	fma.rn.f64 	%fd1212, %fd1200, %fd1211, %fd1193;
	fma.rn.f64 	%fd1213, %fd1201, %fd1211, %fd1194;
	fma.rn.f64 	%fd1214, %fd1202, %fd1211, %fd1195;
	ld.shared.f64 	%fd1215, [_ZZ27compute_acceleration_kernelPK4BodyiPdS2_S2_E5cache+3472];
	ld.shared.f64 	%fd1216, [_ZZ27compute_acceleration_kernelPK4BodyiPdS2_S2_E5cache+3480];
	ld.shared.f64 	%fd1217, [_ZZ27compute_acceleration_kernelPK4BodyiPdS2_S2_E5cache+3488];
	ld.shared.f64 	%fd1218, [_ZZ27compute_acceleration_kernelPK4BodyiPdS2_S2_E5cache+3520];
	sub.f64 	%fd1219, %fd1215, %fd4898;
	sub.f64 	%fd1220, %fd1216, %fd4899;
	sub.f64 	%fd1221, %fd1217, %fd4900;
	mul.f64 	%fd1222, %fd1220, %fd1220;
	fma.rn.f64 	%fd1223, %fd1219, %fd1219, %fd1222;
	fma.rn.f64 	%fd1224, %fd1221, %fd1221, %fd1223;
	add.f64 	%fd1225, %fd1224, 0d3F50624DD2F1A9FC;
	sqrt.rn.f64 	%fd1226, %fd1225;
	rcp.rn.f64 	%fd1227, %fd1226;
	mul.f64 	%fd1228, %fd1227, %fd1227;
	mul.f64 	%fd1229, %fd1227, %fd1228;
	mul.f64 	%fd1230, %fd1218, %fd1229;
	fma.rn.f64 	%fd1231, %fd1219, %fd1230, %fd1212;
	fma.rn.f64 	%fd1232, %fd1220, %fd1230, %fd1213;
	fma.rn.f64 	%fd1233, %fd1221, %fd1230, %fd1214;
	ld.shared.f64 	%fd1234, [_ZZ27compute_acceleration_kernelPK4BodyiPdS2_S2_E5cache+3528];
	ld.shared.f64 	%fd1235, [_ZZ27compute_acceleration_kernelPK4BodyiPdS2_S2_E5cache+3536];
	ld.shared.f64 	%fd1236, [_ZZ27compute_acceleration_kernelPK4BodyiPdS2_S2_E5cache+3544];
	ld.shared.f64 	%fd1237, [_ZZ27compute_acceleration_kernelPK4BodyiPdS2_S2_E5cache+3576];
	sub.f64 	%fd1238, %fd1234, %fd4898;
	sub.f64 	%fd1239, %fd1235, %fd4899;
	sub.f64 	%fd1240, %fd1236, %fd4900;
	mul.f64 	%fd1241, %fd1239, %fd1239;
	fma.rn.f64 	%fd1242, %fd1238, %fd1238, %fd1241;
	fma.rn.f64 	%fd1243, %fd1240, %fd1240, %fd1242;
	add.f64 	%fd1244, %fd1243, 0d3F50624DD2F1A9FC;
	sqrt.rn.f64 	%fd1245, %fd1244;
	rcp.rn.f64 	%fd1246, %fd1245;
	mul.f64 	%fd1247, %fd1246, %fd1246;
	mul.f64 	%fd1248, %fd1246, %fd1247;
	mul.f64 	%fd1249, %fd1237, %fd1248;
	fma.rn.f64 	%fd1250, %fd1238, %fd1249, %fd1231;
	fma.rn.f64 	%fd1251, %fd1239, %fd1249, %fd1232;
	fma.rn.f64 	%fd1252, %fd1240, %fd1249, %fd1233;
	ld.shared.f64 	%fd1253, [_ZZ27compute_acceleration_kernelPK4BodyiPdS2_S2_E5cache+3584];
	ld.shared.f64 	%fd1254, [_ZZ27compute_acceleration_kernelPK4BodyiPdS2_S2_E5cache+3592];
	ld.shared.f64 	%fd1255, [_ZZ27compute_acceleration_kernelPK4BodyiPdS2_S2_E5cache+3600];
	ld.shared.f64 	%fd1256, [_ZZ27compute_acceleration_kernelPK4BodyiPdS2_S2_E5cache+3632];
	sub.f64 	%fd1257, %fd1253, %fd4898;
	sub.f64 	%fd1258, %fd1254, %fd4899;
	sub.f64 	%fd1259, %fd1255, %fd4900;
	mul.f64 	%fd1260, %fd1258, %fd1258;
	fma.rn.f64 	%fd1261, %fd1257, %fd1257, %fd1260;
	fma.rn.f64 	%fd1262, %fd1259, %fd1259, %fd1261;
	add.f64 	%fd1263, %fd1262, 0d3F50624DD2F1A9FC;
	sqrt.rn.f64 	%fd1264, %fd1263;
	rcp.rn.f64 	%fd1265, %fd1264;
	mul.f64 	%fd1266, %fd1265, %fd1265;
	mul.f64 	%fd1267, %fd1265, %fd1266;
	mul.f64 	%fd1268, %fd1256, %fd1267;
	fma.rn.f64 	%fd1269, %fd1257, %fd1268, %fd1250;
	fma.rn.f64 	%fd1270, %fd1258, %fd1268, %fd1251;
	fma.rn.f64 	%fd1271, %fd1259, %fd1268, %fd1252;
	ld.shared.f64 	%fd1272, [_ZZ27compute_acceleration_kernelPK4BodyiPdS2_S2_E5cache+3640];
	ld.shared.f64 	%fd1273, [_ZZ27compute_acceleration_kernelPK4BodyiPdS2_S2_E5cache+3648];
	ld.shared.f64 	%fd1274, [_ZZ27compute_acceleration_kernelPK4BodyiPdS2_S2_E5cache+3656];
	ld.shared.f64 	%fd1275, [_ZZ27compute_acceleration_kernelPK4BodyiPdS2_S2_E5cache+3688];
	sub.f64 	%fd1276, %fd1272, %fd4898;
	sub.f64 	%fd1277, %fd1273, %fd4899;
	sub.f64 	%fd1278, %fd1274, %fd4900;
	mul.f64 	%fd1279, %fd1277, %fd1277;
	fma.rn.f64 	%fd1280, %fd1276, %fd1276, %fd1279;
	fma.rn.f64 	%fd1281, %fd1278, %fd1278, %fd1280;
	add.f64 	%fd1282, %fd1281, 0d3F50624DD2F1A9FC;
	sqrt.rn.f64 	%fd1283, %fd1282;
	rcp.rn.f64 	%fd1284, %fd1283;
	mul.f64 	%fd1285, %fd1284, %fd1284;
	mul.f64 	%fd1286, %fd1284, %fd1285;
	mul.f64 	%fd1287, %fd1275, %fd1286;
	fma.rn.f64 	%fd1288, %fd1276, %fd1287, %fd1269;
	fma.rn.f64 	%fd1289, %fd1277, %fd1287, %fd1270;
	fma.rn.f64 	%fd1290, %fd1278, %fd1287, %fd1271;
	ld.shared.f64 	%fd1291, [_ZZ27compute_acceleration_kernelPK4BodyiPdS2_S2_E5cache+3696];
	ld.shared.f64 	%fd1292, [_ZZ27compute_acceleration_kernelPK4BodyiPdS2_S2_E5cache+3704];
	ld.shared.f64 	%fd1293, [_ZZ27compute_acceleration_kernelPK4BodyiPdS2_S2_E5cache+3712];
	ld.shared.f64 	%fd1294, [_ZZ27compute_acceleration_kernelPK4BodyiPdS2_S2_E5cache+3744];
	sub.f64 	%fd1295, %fd1291, %fd4898;
	sub.f64 	%fd1296, %fd1292, %fd4899;
	sub.f64 	%fd1297, %fd1293, %fd4900;
	mul.f64 	%fd1298, %fd1296, %fd1296;
	fma.rn.f64 	%fd1299, %fd1295, %fd1295, %fd1298;
	fma.rn.f64 	%fd1300, %fd1297, %fd1297, %fd1299;
	add.f64 	%fd1301, %fd1300, 0d3F50624DD2F1A9FC;
	sqrt.rn.f64 	%fd1302, %fd1301;
	rcp.rn.f64 	%fd1303, %fd1302;
	mul.f64 	%fd1304, %fd1303, %fd1303;
	mul.f64 	%fd1305, %fd1303, %fd1304;
	mul.f64 	%fd1306, %fd1294, %fd1305;
	fma.rn.f64 	%fd1307, %fd1295, %fd1306, %fd1288;
	fma.rn.f64 	%fd1308, %fd1296, %fd1306, %fd1289;
	fma.rn.f64 	%fd1309, %fd1297, %fd1306, %fd1290;
	ld.shared.f64 	%fd1310, [_ZZ27compute_acceleration_kernelPK4BodyiPdS2_S2_E5cache+3752];
	ld.shared.f64 	%fd1311, [_ZZ27compute_acceleration_kernelPK4BodyiPdS2_S2_E5cache+3760];
	ld.shared.f64 	%fd1312, [_ZZ27compute_acceleration_kernelPK4BodyiPdS2_S2_E5cache+3768];
	ld.shared.f64 	%fd1313, [_ZZ27compute_acceleration_kernelPK4BodyiPdS2_S2_E5cache+3800];
	sub.f64 	%fd1314, %fd1310, %fd4898;
	sub.f64 	%fd1315, %fd1311, %fd4899;
	sub.f64 	%fd1316, %fd1312, %fd4900;
	mul.f64 	%fd1317, %fd1315, %fd1315;
	fma.rn.f64 	%fd1318, %fd1314, %fd1314, %fd1317;
	fma.rn.f64 	%fd1319, %fd1316, %fd1316, %fd1318;
	add.f64 	%fd1320, %fd1319, 0d3F50624DD2F1A9FC;
	sqrt.rn.f64 	%fd1321, %fd1320;
	rcp.rn.f64 	%fd1322, %fd1321;
	mul.f64 	%fd1323, %fd1322, %fd1322;
	mul.f64 	%fd1324, %fd1322, %fd1323;
	mul.f64 	%fd1325, %fd1313, %fd1324;
	fma.rn.f64 	%fd1326, %fd1314, %fd1325, %fd1307;
	fma.rn.f64 	%fd1327, %fd1315, %fd1325, %fd1308;
	fma.rn.f64 	%fd1328, %fd1316, %fd1325, %fd1309;
	ld.shared.f64 	%fd1329, [_ZZ27compute_acceleration_kernelPK4BodyiPdS2_S2_E5cache+3808];
	ld.shared.f64 	%fd1330, [_ZZ27compute_acceleration_kernelPK4BodyiPdS2_S2_E5cache+3816];
	ld.shared.f64 	%fd1331, [_ZZ27compute_acceleration_kernelPK4BodyiPdS2_S2_E5cache+3824];
	ld.shared.f64 	%fd1332, [_ZZ27compute_acceleration_kernelPK4BodyiPdS2_S2_E5cache+3856];
	sub.f64 	%fd1333, %fd1329, %fd4898;
	sub.f64 	%fd1334, %fd1330, %fd4899;
	sub.f64 	%fd1335, %fd1331, %fd4900;
	mul.f64 	%fd1336, %fd1334, %fd1334;
	fma.rn.f64 	%fd1337, %fd1333, %fd1333, %fd1336;
	fma.rn.f64 	%fd1338, %fd1335, %fd1335, %fd1337;
	add.f64 	%fd1339, %fd1338, 0d3F50624DD2F1A9FC;
	sqrt.rn.f64 	%fd1340, %fd1339;
	rcp.rn.f64 	%fd1341, %fd1340;
	mul.f64 	%fd1342, %fd1341, %fd1341;
	mul.f64 	%fd1343, %fd1341, %fd1342;
	mul.f64 	%fd1344, %fd1332, %fd1343;
	fma.rn.f64 	%fd1345, %fd1333, %fd1344, %fd1326;
	fma.rn.f64 	%fd1346, %fd1334, %fd1344, %fd1327;
	fma.rn.f64 	%fd1347, %fd1335, %fd1344, %fd1328;
	ld.shared.f64 	%fd1348, [_ZZ27compute_acceleration_kernelPK4BodyiPdS2_S2_E5cache+3864];
	ld.shared.f64 	%fd1349, [_ZZ27compute_acceleration_kernelPK4BodyiPdS2_S2_E5cache+3872];
	ld.shared.f64 	%fd1350, [_ZZ27compute_acceleration_kernelPK4BodyiPdS2_S2_E5cache+3880];
	ld.shared.f64 	%fd1351, [_ZZ27compute_acceleration_kernelPK4BodyiPdS2_S2_E5cache+3912];
	sub.f64 	%fd1352, %fd1348, %fd4898;
	sub.f64 	%fd1353, %fd1349, %fd4899;
	sub.f64 	%fd1354, %fd1350, %fd4900;
	mul.f64 	%fd1355, %fd1353, %fd1353;
	fma.rn.f64 	%fd1356, %fd1352, %fd1352, %fd1355;
	fma.rn.f64 	%fd1357, %fd1354, %fd1354, %fd1356;
	add.f64 	%fd1358, %fd1357, 0d3F50624DD2F1A9FC;
	sqrt.rn.f64 	%fd1359, %fd1358;
	rcp.rn.f64 	%fd1360, %fd1359;
	mul.f64 	%fd1361, %fd1360, %fd1360;
	mul.f64 	%fd1362, %fd1360, %fd1361;
	mul.f64 	%fd1363, %fd1351, %fd1362;
	fma.rn.f64 	%fd1364, %fd1352, %fd1363, %fd1345;
	fma.rn.f64 	%fd1365, %fd1353, %fd1363, %fd1346;
	fma.rn.f64 	%fd1366, %fd1354, %fd1363, %fd1347;
	ld.shared.f64 	%fd1367, [_ZZ27compute_acceleration_kernelPK4BodyiPdS2_S2_E5cache+3920];
	ld.shared.f64 	%fd1368, [_ZZ27compute_acceleration_kernelPK4BodyiPdS2_S2_E5cache+3928];
	ld.shared.f64 	%fd1369, [_ZZ27compute_acceleration_kernelPK4BodyiPdS2_S2_E5cache+3936];
	ld.shared.f64 	%fd1370, [_ZZ27compute_acceleration_kernelPK4BodyiPdS2_S2_E5cache+3968];
	sub.f64 	%fd1371, %fd1367, %fd4898;
	sub.f64 	%fd1372, %fd1368, %fd4899;
	sub.f64 	%fd1373, %fd1369, %fd4900;
	mul.f64 	%fd1374, %fd1372, %fd1372;
	fma.rn.f64 	%fd1375, %fd1371, %fd1371, %fd1374;
	fma.rn.f64 	%fd1376, %fd1373, %fd1373, %fd1375;
	add.f64 	%fd1377, %fd1376, 0d3F50624DD2F1A9FC;
	sqrt.rn.f64 	%fd1378, %fd1377;
	rcp.rn.f64 	%fd1379, %fd1378;
	mul.f64 	%fd1380, %fd1379, %fd1379;
	mul.f64 	%fd1381, %fd1379, %fd1380;
	mul.f64 	%fd1382, %fd1370, %fd1381;
	fma.rn.f64 	%fd1383, %fd1371, %fd1382, %fd1364;
	fma.rn.f64 	%fd1384, %fd1372, %fd1382, %fd1365;
	fma.rn.f64 	%fd1385, %fd1373, %fd1382, %fd1366;
	ld.shared.f64 	%fd1386, [_ZZ27compute_acceleration_kernelPK4BodyiPdS2_S2_E5cache+3976];
	ld.shared.f64 	%fd1387, [_ZZ27compute_acceleration_kernelPK4BodyiPdS2_S2_E5cache+3984];
	ld.shared.f64 	%fd1388, [_ZZ27compute_acceleration_kernelPK4BodyiPdS2_S2_E5cache+3992];
	ld.shared.f64 	%fd1389, [_ZZ27compute_acceleration_kernelPK4BodyiPdS2_S2_E5cache+4024];
	sub.f64 	%fd1390, %fd1386, %fd4898;
	sub.f64 	%fd1391, %fd1387, %fd4899;
	sub.f64 	%fd1392, %fd1388, %fd4900;
	mul.f64 	%fd1393, %fd1391, %fd1391;
	fma.rn.f64 	%fd1394, %fd1390, %fd1390, %fd1393;
	fma.rn.f64 	%fd1395, %fd1392, %fd1392, %fd1394;
	add.f64 	%fd1396, %fd1395, 0d3F50624DD2F1A9FC;
	sqrt.rn.f64 	%fd1397, %fd1396;
	rcp.rn.f64 	%fd1398, %fd1397;
	mul.f64 	%fd1399, %fd1398, %fd1398;
	mul.f64 	%fd1400, %fd1398, %fd1399;
	mul.f64 	%fd1401, %fd1389, %fd1400;
	fma.rn.f64 	%fd1402, %fd1390, %fd1401, %fd1383;
	fma.rn.f64 	%fd1403, %fd1391, %fd1401, %fd1384;
	fma.rn.f64 	%fd1404, %fd1392, %fd1401, %fd1385;
	ld.shared.f64 	%fd1405, [_ZZ27compute_acceleration_kernelPK4BodyiPdS2_S2_E5cache+4032];
	ld.shared.f64 	%fd1406, [_ZZ27compute_acceleration_kernelPK4BodyiPdS2_S2_E5cache+4040];
	ld.shared.f64 	%fd1407, [_ZZ27compute_acceleration_kernelPK4BodyiPdS2_S2_E5cache+4048];
	ld.shared.f64 	%fd1408, [_ZZ27compute_acceleration_kernelPK4BodyiPdS2_S2_E5cache+4080];
	sub.f64 	%fd1409, %fd1405, %fd4898;
	sub.f64 	%fd1410, %fd1406, %fd4899;
	sub.f64 	%fd1411, %fd1407, %fd4900;
	mul.f64 	%fd1412, %fd1410, %fd1410;
	fma.rn.f64 	%fd1413, %fd1409, %fd1409, %fd1412;
	fma.rn.f64 	%fd1414, %fd1411, %fd1411, %fd1413;
	add.f64 	%fd1415, %fd1414, 0d3F50624DD2F1A9FC;
	sqrt.rn.f64 	%fd1416, %fd1415;
	rcp.rn.f64 	%fd1417, %fd1416;
	mul.f64 	%fd1418, %fd1417, %fd1417;
	mul.f64 	%fd1419, %fd1417, %fd1418;
	mul.f64 	%fd1420, %fd1408, %fd1419;
	fma.rn.f64 	%fd1421, %fd1409, %fd1420, %fd1402;
	fma.rn.f64 	%fd1422, %fd1410, %fd1420, %fd1403;
	fma.rn.f64 	%fd1423, %fd1411, %fd1420, %fd1404;
	ld.shared.f64 	%fd1424, [_ZZ27compute_acceleration_kernelPK4BodyiPdS2_S2_E5cache+4088];
	ld.shared.f64 	%fd1425, [_ZZ27compute_acceleration_kernelPK4BodyiPdS2_S2_E5cache+4096];
	ld.shared.f64 	%fd1426, [_ZZ27compute_acceleration_kernelPK4BodyiPdS2_S2_E5cache+4104];
	ld.shared.f64 	%fd1427, [_ZZ27compute_acceleration_kernelPK4BodyiPdS2_S2_E5cache+4136];
	sub.f64 	%fd1428, %fd1424, %fd4898;
	sub.f64 	%fd1429, %fd1425, %fd4899;
	sub.f64 	%fd1430, %fd1426, %fd4900;
	mul.f64 	%fd1431, %fd1429, %fd1429;
	fma.rn.f64 	%fd1432, %fd1428, %fd1428, %fd1431;
	fma.rn.f64 	%fd1433, %fd1430, %fd1430, %fd1432;
	add.f64 	%fd1434, %fd1433, 0d3F50624DD2F1A9FC;
	sqrt.rn.f64 	%fd1435, %fd1434;
	rcp.rn.f64 	%fd1436, %fd1435;
	mul.f64 	%fd1437, %fd1436, %fd1436;
	mul.f64 	%fd1438, %fd1436, %fd1437;
	mul.f64 	%fd1439, %fd1427, %fd1438;
	fma.rn.f64 	%fd1440, %fd1428, %fd1439, %fd1421;
	fma.rn.f64 	%fd1441, %fd1429, %fd1439, %fd1422;
	fma.rn.f64 	%fd1442, %fd1430, %fd1439, %fd1423;
	ld.shared.f64 	%fd1443, [_ZZ27compute_acceleration_kernelPK4BodyiPdS2_S2_E5cache+4144];
	ld.shared.f64 	%fd1444, [_ZZ27compute_acceleration_kernelPK4BodyiPdS2_S2_E5cache+4152];
	ld.shared.f64 	%fd1445, [_ZZ27compute_acceleration_kernelPK4BodyiPdS2_S2_E5cache+4160];
	ld.shared.f64 	%fd1446, [_ZZ27compute_acceleration_kernelPK4BodyiPdS2_S2_E5cache+4192];
	sub.f64 	%fd1447, %fd1443, %fd4898;
	sub.f64 	%fd1448, %fd1444, %fd4899;
	sub.f64 	%fd1449, %fd1445, %fd4900;
	mul.f64 	%fd1450, %fd1448, %fd1448;
	fma.rn.f64 	%fd1451, %fd1447, %fd1447, %fd1450;
	fma.rn.f64 	%fd1452, %fd1449, %fd1449, %fd1451;
	add.f64 	%fd1453, %fd1452, 0d3F50624DD2F1A9FC;
	sqrt.rn.f64 	%fd1454, %fd1453;
	rcp.rn.f64 	%fd1455, %fd1454;
	mul.f64 	%fd1456, %fd1455, %fd1455;
	mul.f64 	%fd1457, %fd1455, %fd1456;
	mul.f64 	%fd1458, %fd1446, %fd1457;
	fma.rn.f64 	%fd1459, %fd1447, %fd1458, %fd1440;
	fma.rn.f64 	%fd1460, %fd1448, %fd1458, %fd1441;
	fma.rn.f64 	%fd1461, %fd1449, %fd1458, %fd1442;
	ld.shared.f64 	%fd1462, [_ZZ27compute_acceleration_kernelPK4BodyiPdS2_S2_E5cache+4200];
	ld.shared.f64 	%fd1463, [_ZZ27compute_acceleration_kernelPK4BodyiPdS2_S2_E5cache+4208];
	ld.shared.f64 	%fd1464, [_ZZ27compute_acceleration_kernelPK4BodyiPdS2_S2_E5cache+4216];
	ld.shared.f64 	%fd1465, [_ZZ27compute_acceleration_kernelPK4BodyiPdS2_S2_E5cache+4248];
	sub.f64 	%fd1466, %fd1462, %fd4898;
	sub.f64 	%fd1467, %fd1463, %fd4899;
	sub.f64 	%fd1468, %fd1464, %fd4900;
	mul.f64 	%fd1469, %fd1467, %fd1467;
	fma.rn.f64 	%fd1470, %fd1466, %fd1466, %fd1469;
	fma.rn.f64 	%fd1471, %fd1468, %fd1468, %fd1470;
	add.f64 	%fd1472, %fd1471, 0d3F50624DD2F1A9FC;
	sqrt.rn.f64 	%fd1473, %fd1472;
	rcp.rn.f64 	%fd1474, %fd1473;
	mul.f64 	%fd1475, %fd1474, %fd1474;
	mul.f64 	%fd1476, %fd1474, %fd1475;
	mul.f64 	%fd1477, %fd1465, %fd1476;
	fma.rn.f64 	%fd1478, %fd1466, %fd1477, %fd1459;
	fma.rn.f64 	%fd1479, %fd1467, %fd1477, %fd1460;
	fma.rn.f64 	%fd1480, %fd1468, %fd1477, %fd1461;
	ld.shared.f64 	%fd1481, [_ZZ27compute_acceleration_kernelPK4BodyiPdS2_S2_E5cache+4256];
	ld.shared.f64 	%fd1482, [_ZZ27compute_acceleration_kernelPK4BodyiPdS2_S2_E5cache+4264];
	ld.shared.f64 	%fd1483, [_ZZ27compute_acceleration_kernelPK4BodyiPdS2_S2_E5cache+4272];
	ld.shared.f64 	%fd1484, [_ZZ27compute_acceleration_kernelPK4BodyiPdS2_S2_E5cache+4304];
	sub.f64 	%fd1485, %fd1481, %fd4898;
	sub.f64 	%fd1486, %fd1482, %fd4899;
	sub.f64 	%fd1487, %fd1483, %fd4900;
	mul.f64 	%fd1488, %fd1486, %fd1486;
	fma.rn.f64 	%fd1489, %fd1485, %fd1485, %fd1488;
	fma.rn.f64 	%fd1490, %fd1487, %fd1487, %fd1489;
	add.f64 	%fd1491, %fd1490, 0d3F50624DD2F1A9FC;
	sqrt.rn.f64 	%fd1492, %fd1491;
	rcp.rn.f64 	%fd1493, %fd1492;
	mul.f64 	%fd1494, %fd1493, %fd1493;
	mul.f64 	%fd1495, %fd1493, %fd1494;
	mul.f64 	%fd1496, %fd1484, %fd1495;
	fma.rn.f64 	%fd1497, %fd1485, %fd1496, %fd1478;
	fma.rn.f64 	%fd1498, %fd1486, %fd1496, %fd1479;
	fma.rn.f64 	%fd1499, %fd1487, %fd1496, %fd1480;
	ld.shared.f64 	%fd1500, [_ZZ27compute_acceleration_kernelPK4BodyiPdS2_S2_E5cache+4312];
	ld.shared.f64 	%fd1501, [_ZZ27compute_acceleration_kernelPK4BodyiPdS2_S2_E5cache+4320];
	ld.shared.f64 	%fd1502, [_ZZ27compute_acceleration_kernelPK4BodyiPdS2_S2_E5cache+4328];
	ld.shared.f64 	%fd1503, [_ZZ27compute_acceleration_kernelPK4BodyiPdS2_S2_E5cache+4360];
	sub.f64 	%fd1504, %fd1500, %fd4898;
	sub.f64 	%fd1505, %fd1501, %fd4899;
	sub.f64 	%fd1506, %fd1502, %fd4900;
	mul.f64 	%fd1507, %fd1505, %fd1505;
	fma.rn.f64 	%fd1508, %fd1504, %fd1504, %fd1507;
	fma.rn.f64 	%fd1509, %fd1506, %fd1506, %fd1508;
	add.f64 	%fd1510, %fd1509, 0d3F50624DD2F1A9FC;
	sqrt.rn.f64 	%fd1511, %fd1510;
	rcp.rn.f64 	%fd1512, %fd1511;
	mul.f64 	%fd1513, %fd1512, %fd1512;
	mul.f64 	%fd1514, %fd1512, %fd1513;
	mul.f64 	%fd1515, %fd1503, %fd1514;
	fma.rn.f64 	%fd1516, %fd1504, %fd1515, %fd1497;
	fma.rn.f64 	%fd1517, %fd1505, %fd1515, %fd1498;
	fma.rn.f64 	%fd1518, %fd1506, %fd1515, %fd1499;
	ld.shared.f64 	%fd1519, [_ZZ27compute_acceleration_kernelPK4BodyiPdS2_S2_E5cache+4368];
	ld.shared.f64 	%fd1520, [_ZZ27compute_acceleration_kernelPK4BodyiPdS2_S2_E5cache+4376];
	ld.shared.f64 	%fd1521, [_ZZ27compute_acceleration_kernelPK4BodyiPdS2_S2_E5cache+4384];
	ld.shared.f64 	%fd1522, [_ZZ27compute_acceleration_kernelPK4BodyiPdS2_S2_E5cache+4416];
	sub.f64 	%fd1523, %fd1519, %fd4898;
	sub.f64 	%fd1524, %fd1520, %fd4899;
	sub.f64 	%fd1525, %fd1521, %fd4900;
	mul.f64 	%fd1526, %fd1524, %fd1524;
	fma.rn.f64 	%fd1527, %fd1523, %fd1523, %fd1526;
	fma.rn.f64 	%fd1528, %fd1525, %fd1525, %fd1527;
	add.f64 	%fd1529, %fd1528, 0d3F50624DD2F1A9FC;
	sqrt.rn.f64 	%fd1530, %fd1529;
	rcp.rn.f64 	%fd1531, %fd1530;
	mul.f64 	%fd1532, %fd1531, %fd1531;
	mul.f64 	%fd1533, %fd1531, %fd1532;
	mul.f64 	%fd1534, %fd1522, %fd1533;
	fma.rn.f64 	%fd1535, %fd1523, %fd1534, %fd1516;
	fma.rn.f64 	%fd1536, %fd1524, %fd1534, %fd1517;
	fma.rn.f64 	%fd1537, %fd1525, %fd1534, %fd1518;
	ld.shared.f64 	%fd1538, [_ZZ27compute_acceleration_kernelPK4BodyiPdS2_S2_E5cache+4424];
	ld.shared.f64 	%fd1539, [_ZZ27compute_acceleration_kernelPK4BodyiPdS2_S2_E5cache+4432];
	ld.shared.f64 	%fd1540, [_ZZ27compute_acceleration_kernelPK4BodyiPdS2_S2_E5cache+4440];
	ld.shared.f64 	%fd1541, [_ZZ27compute_acceleration_kernelPK4BodyiPdS2_S2_E5cache+4472];
	sub.f64 	%fd1542, %fd1538, %fd4898;
	sub.f64 	%fd1543, %fd1539, %fd4899;
	sub.f64 	%fd1544, %fd1540, %fd4900;
	mul.f64 	%fd1545, %fd1543, %fd1543;
	fma.rn.f64 	%fd1546, %fd1542, %fd1542, %fd1545;
	fma.rn.f64 	%fd1547, %fd1544, %fd1544, %fd1546;
	add.f64 	%fd1548, %fd1547, 0d3F50624DD2F1A9FC;
	sqrt.rn.f64 	%fd1549, %fd1548;
	rcp.rn.f64 	%fd1550, %fd1549;
	mul.f64 	%fd1551, %fd1550, %fd1550;
	mul.f64 	%fd1552, %fd1550, %fd1551;
	mul.f64 	%fd1553, %fd1541, %fd1552;
	fma.rn.f64 	%fd1554, %fd1542, %fd1553, %fd1535;
	fma.rn.f64 	%fd1555, %fd1543, %fd1553, %fd1536;
	fma.rn.f64 	%fd1556, %fd1544, %fd1553, %fd1537;
	ld.shared.f64 	%fd1557, [_ZZ27compute_acceleration_kernelPK4BodyiPdS2_S2_E5cache+4480];
	ld.shared.f64 	%fd1558, [_ZZ27compute_acceleration_kernelPK4BodyiPdS2_S2_E5cache+4488];
	ld.shared.f64 	%fd1559, [_ZZ27compute_acceleration_kernelPK4BodyiPdS2_S2_E5cache+4496];
	ld.shared.f64 	%fd1560, [_ZZ27compute_acceleration_kernelPK4BodyiPdS2_S2_E5cache+4528];
	sub.f64 	%fd1561, %fd1557, %fd4898;
	sub.f64 	%fd1562, %fd1558, %fd4899;
	sub.f64 	%fd1563, %fd1559, %fd4900;
	mul.f64 	%fd1564, %fd1562, %fd1562;
	fma.rn.f64 	%fd1565, %fd1561, %fd1561, %fd1564;
	fma.rn.f64 	%fd1566, %fd1563, %fd1563, %fd1565;
	add.f64 	%fd1567, %fd1566, 0d3F50624DD2F1A9FC;
	sqrt.rn.f64 	%fd1568, %fd1567;
	rcp.rn.f64 	%fd1569, %fd1568;
	mul.f64 	%fd1570, %fd1569, %fd1569;
	mul.f64 	%fd1571, %fd1569, %fd1570;
	mul.f64 	%fd1572, %fd1560, %fd1571;
	fma.rn.f64 	%fd1573, %fd1561, %fd1572, %fd1554;
	fma.rn.f64 	%fd1574, %fd1562, %fd1572, %fd1555;
	fma.rn.f64 	%fd1575, %fd1563, %fd1572, %fd1556;
	ld.shared.f64 	%fd1576, [_ZZ27compute_acceleration_kernelPK4BodyiPdS2_S2_E5cache+4536];
	ld.shared.f64 	%fd1577, [_ZZ27compute_acceleration_kernelPK4BodyiPdS2_S2_E5cache+4544];
	ld.shared.f64 	%fd1578, [_ZZ27compute_acceleration_kernelPK4BodyiPdS2_S2_E5cache+4552];
	ld.shared.f64 	%fd1579, [_ZZ27compute_acceleration_kernelPK4BodyiPdS2_S2_E5cache+4584];
	sub.f64 	%fd1580, %fd1576, %fd4898;
	sub.f64 	%fd1581, %fd1577, %fd4899;
	sub.f64 	%fd1582, %fd1578, %fd4900;
	mul.f64 	%fd1583, %fd1581, %fd1581;
	fma.rn.f64 	%fd1584, %fd1580, %fd1580, %fd1583;
	fma.rn.f64 	%fd1585, %fd1582, %fd1582, %fd1584;
	add.f64 	%fd1586, %fd1585, 0d3F50624DD2F1A9FC;
	sqrt.rn.f64 	%fd1587, %fd1586;
	rcp.rn.f64 	%fd1588, %fd1587;
	mul.f64 	%fd1589, %fd1588, %fd1588;
	mul.f64 	%fd1590, %fd1588, %fd1589;
	mul.f64 	%fd1591, %fd1579, %fd1590;
	fma.rn.f64 	%fd1592, %fd1580, %fd1591, %fd1573;
	fma.rn.f64 	%fd1593, %fd1581, %fd1591, %fd1574;
	fma.rn.f64 	%fd1594, %fd1582, %fd1591, %fd1575;
	ld.shared.f64 	%fd1595, [_ZZ27compute_acceleration_kernelPK4BodyiPdS2_S2_E5cache+4592];
	ld.shared.f64 	%fd1596, [_ZZ27compute_acceleration_kernelPK4BodyiPdS2_S2_E5cache+4600];
	ld.shared.f64 	%fd1597, [_ZZ27compute_acceleration_kernelPK4BodyiPdS2_S2_E5cache+4608];
	ld.shared.f64 	%fd1598, [_ZZ27compute_acceleration_kernelPK4BodyiPdS2_S2_E5cache+4640];
	sub.f64 	%fd1599, %fd1595, %fd4898;
	sub.f64 	%fd1600, %fd1596, %fd4899;
	sub.f64 	%fd1601, %fd1597, %fd4900;
	mul.f64 	%fd1602, %fd1600, %fd1600;
	fma.rn.f64 	%fd1603, %fd1599, %fd1599, %fd1602;
	fma.rn.f64 	%fd1604, %fd1601, %fd1601, %fd1603;
	add.f64 	%fd1605, %fd1604, 0d3F50624DD2F1A9FC;
	sqrt.rn.f64 	%fd1606, %fd1605;
	rcp.rn.f64 	%fd1607, %fd1606;
	mul.f64 	%fd1608, %fd1607, %fd1607;
	mul.f64 	%fd1609, %fd1607, %fd1608;
	mul.f64 	%fd1610, %fd1598, %fd1609;
	fma.rn.f64 	%fd1611, %fd1599, %fd1610, %fd1592;
	fma.rn.f64 	%fd1612, %fd1600, %fd1610, %fd1593;
	fma.rn.f64 	%fd1613, %fd1601, %fd1610, %fd1594;
	ld.shared.f64 	%fd1614, [_ZZ27compute_acceleration_kernelPK4BodyiPdS2_S2_E5cache+4648];
	ld.shared.f64 	%fd1615, [_ZZ27compute_acceleration_kernelPK4BodyiPdS2_S2_E5cache+4656];
	ld.shared.f64 	%fd1616, [_ZZ27compute_acceleration_kernelPK4BodyiPdS2_S2_E5cache+4664];
	ld.shared.f64 	%fd1617, [_ZZ27compute_acceleration_kernelPK4BodyiPdS2_S2_E5cache+4696];
	sub.f64 	%fd1618, %fd1614, %fd4898;
	sub.f64 	%fd1619, %fd1615, %fd4899;
	sub.f64 	%fd1620, %fd1616, %fd4900;
	mul.f64 	%fd1621, %fd1619, %fd1619;
	fma.rn.f64 	%fd1622, %fd1618, %fd1618, %fd1621;
	fma.rn.f64 	%fd1623, %fd1620, %fd1620, %fd1622;
	add.f64 	%fd1624, %fd1623, 0d3F50624DD2F1A9FC;
	sqrt.rn.f64 	%fd1625, %fd1624;
	rcp.rn.f64 	%fd1626, %fd1625;
	mul.f64 	%fd1627, %fd1626, %fd1626;
	mul.f64 	%fd1628, %fd1626, %fd1627;
	mul.f64 	%fd1629, %fd1617, %fd1628;
	fma.rn.f64 	%fd1630, %fd1618, %fd1629, %fd1611;
	fma.rn.f64 	%fd1631, %fd1619, %fd1629, %fd1612;
	fma.rn.f64 	%fd1632, %fd1620, %fd1629, %fd1613;
	ld.shared.f64 	%fd1633, [_ZZ27compute_acceleration_kernelPK4BodyiPdS2_S2_E5cache+4704];
	ld.shared.f64 	%fd1634, [_ZZ27compute_acceleration_kernelPK4BodyiPdS2_S2_E5cache+4712];
	ld.shared.f64 	%fd1635, [_ZZ27compute_acceleration_kernelPK4BodyiPdS2_S2_E5cache+4720];
	ld.shared.f64 	%fd1636, [_ZZ27compute_acceleration_kernelPK4BodyiPdS2_S2_E5cache+4752];
	sub.f64 	%fd1637, %fd1633, %fd4898;
	sub.f64 	%fd1638, %fd1634, %fd4899;
	sub.f64 	%fd1639, %fd1635, %fd4900;
	mul.f64 	%fd1640, %fd1638, %fd1638;
	fma.rn.f64 	%fd1641, %fd1637, %fd1637, %fd1640;
	fma.rn.f64 	%fd1642, %fd1639, %fd1639, %fd1641;
	add.f64 	%fd1643, %fd1642, 0d3F50624DD2F1A9FC;
	sqrt.rn.f64 	%fd1644, %fd1643;
	rcp.rn.f64 	%fd1645, %fd1644;
	mul.f64 	%fd1646, %fd1645, %fd1645;
	mul.f64 	%fd1647, %fd1645, %fd1646;
	mul.f64 	%fd1648, %fd1636, %fd1647;
	fma.rn.f64 	%fd1649, %fd1637, %fd1648, %fd1630;
	fma.rn.f64 	%fd1650, %fd1638, %fd1648, %fd1631;
	fma.rn.f64 	%fd1651, %fd1639, %fd1648, %fd1632;
	ld.shared.f64 	%fd1652, [_ZZ27compute_acceleration_kernelPK4BodyiPdS2_S2_E5cache+4760];
	ld.shared.f64 	%fd1653, [_ZZ27compute_acceleration_kernelPK4BodyiPdS2_S2_E5cache+4768];
	ld.shared.f64 	%fd1654, [_ZZ27compute_acceleration_kernelPK4BodyiPdS2_S2_E5cache+4776];
	ld.shared.f64 	%fd1655, [_ZZ27compute_acceleration_kernelPK4BodyiPdS2_S2_E5cache+4808];
	sub.f64 	%fd1656, %fd1652, %fd4898;
	sub.f64 	%fd1657, %fd1653, %fd4899;
	sub.f64 	%fd1658, %fd1654, %fd4900;
	mul.f64 	%fd1659, %fd1657, %fd1657;
	fma.rn.f64 	%fd1660, %fd1656, %fd1656, %fd1659;
	fma.rn.f64 	%fd1661, %fd1658, %fd1658, %fd1660;
	add.f64 	%fd1662, %fd1661, 0d3F50624DD2F1A9FC;
	sqrt.rn.f64 	%fd1663, %fd1662;
	rcp.rn.f64 	%fd1664, %fd1663;
	mul.f64 	%fd1665, %fd1664, %fd1664;
	mul.f64 	%fd1666, %fd1664, %fd1665;
	mul.f64 	%fd1667, %fd1655, %fd1666;
	fma.rn.f64 	%fd1668, %fd1656, %fd1667, %fd1649;
	fma.rn.f64 	%fd1669, %fd1657, %fd1667, %fd1650;
	fma.rn.f64 	%fd1670, %fd1658, %fd1667, %fd1651;
	ld.shared.f64 	%fd1671, [_ZZ27compute_acceleration_kernelPK4BodyiPdS2_S2_E5cache+4816];
	ld.shared.f64 	%fd1672, [_ZZ27compute_acceleration_kernelPK4BodyiPdS2_S2_E5cache+4824];
	ld.shared.f64 	%fd1673, [_ZZ27compute_acceleration_kernelPK4BodyiPdS2_S2_E5cache+4832];
	ld.shared.f64 	%fd1674, [_ZZ27compute_acceleration_kernelPK4BodyiPdS2_S2_E5cache+4864];
	sub.f64 	%fd1675, %fd1671, %fd4898;
	sub.f64 	%fd1676, %fd1672, %fd4899;
	sub.f64 	%fd1677, %fd1673, %fd4900;
	mul.f64 	%fd1678, %fd1676, %fd1676;
	fma.rn.f64 	%fd1679, %fd1675, %fd1675, %fd1678;
	fma.rn.f64 	%fd1680, %fd1677, %fd1677, %fd1679;
	add.f64 	%fd1681, %fd1680, 0d3F50624DD2F1A9FC;
	sqrt.rn.f64 	%fd1682, %fd1681;
	rcp.rn.f64 	%fd1683, %fd1682;
	mul.f64 	%fd1684, %fd1683, %fd1683;
	mul.f64 	%fd1685, %fd1683, %fd1684;
	mul.f64 	%fd1686, %fd1674, %fd1685;
	fma.rn.f64 	%fd1687, %fd1675, %fd1686, %fd1668;
	fma.rn.f64 	%fd1688, %fd1676, %fd1686, %fd1669;
	fma.rn.f64 	%fd1689, %fd1677, %fd1686, %fd1670;
	ld.shared.f64 	%fd1690, [_ZZ27compute_acceleration_kernelPK4BodyiPdS2_S2_E5cache+4872];
	ld.shared.f64 	%fd1691, [_ZZ27compute_acceleration_kernelPK4BodyiPdS2_S2_E5cache+4880];
	ld.shared.f64 	%fd1692, [_ZZ27compute_acceleration_kernelPK4BodyiPdS2_S2_E5cache+4888];
	ld.shared.f64 	%fd1693, [_ZZ27compute_acceleration_kernelPK4BodyiPdS2_S2_E5cache+4920];
	sub.f64 	%fd1694, %fd1690, %fd4898;
	sub.f64 	%fd1695, %fd1691, %fd4899;
	sub.f64 	%fd1696, %fd1692, %fd4900;
	mul.f64 	%fd1697, %fd1695, %fd1695;
	fma.rn.f64 	%fd1698, %fd1694, %fd1694, %fd1697;
	fma.rn.f64 	%fd1699, %fd1696, %fd1696, %fd1698;
	add.f64 	%fd1700, %fd1699, 0d3F50624DD2F1A9FC;
	sqrt.rn.f64 	%fd1701, %fd1700;
	rcp.rn.f64 	%fd1702, %fd1701;
	mul.f64 	%fd1703, %fd1702, %fd1702;
	mul.f64 	%fd1704, %fd1702, %fd1703;
	mul.f64 	%fd1705, %fd1693, %fd1704;
	fma.rn.f64 	%fd1706, %fd1694, %fd1705, %fd1687;
	fma.rn.f64 	%fd1707, %fd1695, %fd1705, %fd1688;
	fma.rn.f64 	%fd1708, %fd1696, %fd1705, %fd1689;
	ld.shared.f64 	%fd1709, [_ZZ27compute_acceleration_kernelPK4BodyiPdS2_S2_E5cache+4928];
	ld.shared.f64 	%fd1710, [_ZZ27compute_acceleration_kernelPK4BodyiPdS2_S2_E5cache+4936];
	ld.shared.f64 	%fd1711, [_ZZ27compute_acceleration_kernelPK4BodyiPdS2_S2_E5cache+4944];
	ld.shared.f64 	%fd1712, [_ZZ27compute_acceleration_kernelPK4BodyiPdS2_S2_E5cache+4976];
	sub.f64 	%fd1713, %fd1709, %fd4898;
	sub.f64 	%fd1714, %fd1710, %fd4899;
	sub.f64 	%fd1715, %fd1711, %fd4900;
	mul.f64 	%fd1716, %fd1714, %fd1714;
	fma.rn.f64 	%fd1717, %fd1713, %fd1713, %fd1716;
	fma.rn.f64 	%fd1718, %fd1715, %fd1715, %fd1717;
	add.f64 	%fd1719, %fd1718, 0d3F50624DD2F1A9FC;
	sqrt.rn.f64 	%fd1720, %fd1719;
	rcp.rn.f64 	%fd1721, %fd1720;
	mul.f64 	%fd1722, %fd1721, %fd1721;
	mul.f64 	%fd1723, %fd1721, %fd1722;
	mul.f64 	%fd1724, %fd1712, %fd1723;
	fma.rn.f64 	%fd1725, %fd1713, %fd1724, %fd1706;
	fma.rn.f64 	%fd1726, %fd1714, %fd1724, %fd1707;
	fma.rn.f64 	%fd1727, %fd1715, %fd1724, %fd1708;
	ld.shared.f64 	%fd1728, [_ZZ27compute_acceleration_kernelPK4BodyiPdS2_S2_E5cache+4984];
	ld.shared.f64 	%fd1729, [_ZZ27compute_acceleration_kernelPK4BodyiPdS2_S2_E5cache+4992];
	ld.shared.f64 	%fd1730, [_ZZ27compute_acceleration_kernelPK4BodyiPdS2_S2_E5cache+5000];
	ld.shared.f64 	%fd1731, [_ZZ27compute_acceleration_kernelPK4BodyiPdS2_S2_E5cache+5032];
	sub.f64 	%fd1732, %fd1728, %fd4898;
	sub.f64 	%fd1733, %fd1729, %fd4899;
	sub.f64 	%fd1734, %fd1730, %fd4900;
	mul.f64 	%fd1735, %fd1733, %fd1733;
	fma.rn.f64 	%fd1736, %fd1732, %fd1732, %fd1735;
	fma.rn.f64 	%fd1737, %fd1734, %fd1734, %fd1736;
	add.f64 	%fd1738, %fd1737, 0d3F50624DD2F1A9FC;
	sqrt.rn.f64 	%fd1739, %fd1738;
	rcp.rn.f64 	%fd1740, %fd1739;
	mul.f64 	%fd1741, %fd1740, %fd1740;
	mul.f64 	%fd1742, %fd1740, %fd1741;
	mul.f64 	%fd1743, %fd1731, %fd1742;
	fma.rn.f64 	%fd1744, %fd1732, %fd1743, %fd1725;
	fma.rn.f64 	%fd1745, %fd1733, %fd1743, %fd1726;
	fma.rn.f64 	%fd1746, %fd1734, %fd1743, %fd1727;
	ld.shared.f64 	%fd1747, [_ZZ27compute_acceleration_kernelPK4BodyiPdS2_S2_E5cache+5040];
	ld.shared.f64 	%fd1748, [_ZZ27compute_acceleration_kernelPK4BodyiPdS2_S2_E5cache+5048];
	ld.shared.f64 	%fd1749, [_ZZ27compute_acceleration_kernelPK4BodyiPdS2_S2_E5cache+5056];
	ld.shared.f64 	%fd1750, [_ZZ27compute_acceleration_kernelPK4BodyiPdS2_S2_E5cache+5088];
	sub.f64 	%fd1751, %fd1747, %fd4898;
	sub.f64 	%fd1752, %fd1748, %fd4899;
	sub.f64 	%fd1753, %fd1749, %fd4900;
	mul.f64 	%fd1754, %fd1752, %fd1752;
	fma.rn.f64 	%fd1755, %fd1751, %fd1751, %fd1754;
	fma.rn.f64 	%fd1756, %fd1753, %fd1753, %fd1755;
	add.f64 	%fd1757, %fd1756, 0d3F50624DD2F1A9FC;
	sqrt.rn.f64 	%fd1758, %fd1757;
	rcp.rn.f64 	%fd1759, %fd1758;
	mul.f64 	%fd1760, %fd1759, %fd1759;
	mul.f64 	%fd1761, %fd1759, %fd1760;
	mul.f64 	%fd1762, %fd1750, %fd1761;
	fma.rn.f64 	%fd1763, %fd1751, %fd1762, %fd1744;
	fma.rn.f64 	%fd1764, %fd1752, %fd1762, %fd1745;
	fma.rn.f64 	%fd1765, %fd1753, %fd1762, %fd1746;
	ld.shared.f64 	%fd1766, [_ZZ27compute_acceleration_kernelPK4BodyiPdS2_S2_E5cache+5096];
	ld.shared.f64 	%fd1767, [_ZZ27compute_acceleration_kernelPK4BodyiPdS2_S2_E5cache+5104];
	ld.shared.f64 	%fd1768, [_ZZ27compute_acceleration_kernelPK4BodyiPdS2_S2_E5cache+5112];
	ld.shared.f64 	%fd1769, [_ZZ27compute_acceleration_kernelPK4BodyiPdS2_S2_E5cache+5144];
	sub.f64 	%fd1770, %fd1766, %fd4898;
	sub.f64 	%fd1771, %fd1767, %fd4899;
	sub.f64 	%fd1772, %fd1768, %fd4900;
	mul.f64 	%fd1773, %fd1771, %fd1771;
	fma.rn.f64 	%fd1774, %fd1770, %fd1770, %fd1773;
	fma.rn.f64 	%fd1775, %fd1772, %fd1772, %fd1774;
	add.f64 	%fd1776, %fd1775, 0d3F50624DD2F1A9FC;
	sqrt.rn.f64 	%fd1777, %fd1776;
	rcp.rn.f64 	%fd1778, %fd1777;
	mul.f64 	%fd1779, %fd1778, %fd1778;
	mul.f64 	%fd1780, %fd1778, %fd1779;
	mul.f64 	%fd1781, %fd1769, %fd1780;
	fma.rn.f64 	%fd1782, %fd1770, %fd1781, %fd1763;
	fma.rn.f64 	%fd1783, %fd1771, %fd1781, %fd1764;
	fma.rn.f64 	%fd1784, %fd1772, %fd1781, %fd1765;
	ld.shared.f64 	%fd1785, [_ZZ27compute_acceleration_kernelPK4BodyiPdS2_S2_E5cache+5152];
	ld.shared.f64 	%fd1786, [_ZZ27compute_acceleration_kernelPK4BodyiPdS2_S2_E5cache+5160];
	ld.shared.f64 	%fd1787, [_ZZ27compute_acceleration_kernelPK4BodyiPdS2_S2_E5cache+5168];
	ld.shared.f64 	%fd1788, [_ZZ27compute_acceleration_kernelPK4BodyiPdS2_S2_E5cache+5200];
	sub.f64 	%fd1789, %fd1785, %fd4898;
	sub.f64 	%fd1790, %fd1786, %fd4899;
	sub.f64 	%fd1791, %fd1787, %fd4900;
	mul.f64 	%fd1792, %fd1790, %fd1790;
	fma.rn.f64 	%fd1793, %fd1789, %fd1789, %fd1792;
	fma.rn.f64 	%fd1794, %fd1791, %fd1791, %fd1793;
	add.f64 	%fd1795, %fd1794, 0d3F50624DD2F1A9FC;
	sqrt.rn.f64 	%fd1796, %fd1795;
	rcp.rn.f64 	%fd1797, %fd1796;
	mul.f64 	%fd1798, %fd1797, %fd1797;
	mul.f64 	%fd1799, %fd1797, %fd1798;
	mul.f64 	%fd1800, %fd1788, %fd1799;
	fma.rn.f64 	%fd1801, %fd1789, %fd1800, %fd1782;
	fma.rn.f64 	%fd1802, %fd1790, %fd1800, %fd1783;
	fma.rn.f64 	%fd1803, %fd1791, %fd1800, %fd1784;
	ld.shared.f64 	%fd1804, [_ZZ27compute_acceleration_kernelPK4BodyiPdS2_S2_E5cache+5208];
	ld.shared.f64 	%fd1805, [_ZZ27compute_acceleration_kernelPK4BodyiPdS2_S2_E5cache+5216];
	ld.shared.f64 	%fd1806, [_ZZ27compute_acceleration_kernelPK4BodyiPdS2_S2_E5cache+5224];
	ld.shared.f64 	%fd1807, [_ZZ27compute_acceleration_kernelPK4BodyiPdS2_S2_E5cache+5256];
	sub.f64 	%fd1808, %fd1804, %fd4898;
	sub.f64 	%fd1809, %fd1805, %fd4899;
	sub.f64 	%fd1810, %fd1806, %fd4900;
	mul.f64 	%fd1811, %fd1809, %fd1809;
	fma.rn.f64 	%fd1812, %fd1808, %fd1808, %fd1811;
	fma.rn.f64 	%fd1813, %fd1810, %fd1810, %fd1812;
	add.f64 	%fd1814, %fd1813, 0d3F50624DD2F1A9FC;
	sqrt.rn.f64 	%fd1815, %fd1814;
	rcp.rn.f64 	%fd1816, %fd1815;
	mul.f64 	%fd1817, %fd1816, %fd1816;
	mul.f64 	%fd1818, %fd1816, %fd1817;
	mul.f64 	%fd1819, %fd1807, %fd1818;
	fma.rn.f64 	%fd1820, %fd1808, %fd1819, %fd1801;
	fma.rn.f64 	%fd1821, %fd1809, %fd1819, %fd1802;
	fma.rn.f64 	%fd1822, %fd1810, %fd1819, %fd1803;
	ld.shared.f64 	%fd1823, [_ZZ27compute_acceleration_kernelPK4BodyiPdS2_S2_E5cache+5264];
	ld.shared.f64 	%fd1824, [_ZZ27compute_acceleration_kernelPK4BodyiPdS2_S2_E5cache+5272];
	ld.shared.f64 	%fd1825, [_ZZ27compute_acceleration_kernelPK4BodyiPdS2_S2_E5cache+5280];
	ld.shared.f64 	%fd1826, [_ZZ27compute_acceleration_kernelPK4BodyiPdS2_S2_E5cache+5312];
	sub.f64 	%fd1827, %fd1823, %fd4898;
	sub.f64 	%fd1828, %fd1824, %fd4899;
	sub.f64 	%fd1829, %fd1825, %fd4900;
	mul.f64 	%fd1830, %fd1828, %fd1828;
	fma.rn.f64 	%fd1831, %fd1827, %fd1827, %fd1830;
	fma.rn.f64 	%fd1832, %fd1829, %fd1829, %fd1831;
	add.f64 	%fd1833, %fd1832, 0d3F50624DD2F1A9FC;
	sqrt.rn.f64 	%fd1834, %fd1833;
	rcp.rn.f64 	%fd1835, %fd1834;
	mul.f64 	%fd1836, %fd1835, %fd1835;
	mul.f64 	%fd1837, %fd1835, %fd1836;
	mul.f64 	%fd1838, %fd1826, %fd1837;
	fma.rn.f64 	%fd1839, %fd1827, %fd1838, %fd1820;
	fma.rn.f64 	%fd1840, %fd1828, %fd1838, %fd1821;
	fma.rn.f64 	%fd1841, %fd1829, %fd1838, %fd1822;
	ld.shared.f64 	%fd1842, [_ZZ27compute_acceleration_kernelPK4BodyiPdS2_S2_E5cache+5320];
	ld.shared.f64 	%fd1843, [_ZZ27compute_acceleration_kernelPK4BodyiPdS2_S2_E5cache+5328];
	ld.shared.f64 	%fd1844, [_ZZ27compute_acceleration_kernelPK4BodyiPdS2_S2_E5cache+5336];
	ld.shared.f64 	%fd1845, [_ZZ27compute_acceleration_kernelPK4BodyiPdS2_S2_E5cache+5368];
	sub.f64 	%fd1846, %fd1842, %fd4898;
	sub.f64 	%fd1847, %fd1843, %fd4899;
	sub.f64 	%fd1848, %fd1844, %fd4900;
	mul.f64 	%fd1849, %fd1847, %fd1847;
	fma.rn.f64 	%fd1850, %fd1846, %fd1846, %fd1849;
	fma.rn.f64 	%fd1851, %fd1848, %fd1848, %fd1850;
	add.f64 	%fd1852, %fd1851, 0d3F50624DD2F1A9FC;
	sqrt.rn.f64 	%fd1853, %fd1852;
	rcp.rn.f64 	%fd1854, %fd1853;
	mul.f64 	%fd1855, %fd1854, %fd1854;
	mul.f64 	%fd1856, %fd1854, %fd1855;
	mul.f64 	%fd1857, %fd1845, %fd1856;
	fma.rn.f64 	%fd1858, %fd1846, %fd1857, %fd1839;
	fma.rn.f64 	%fd1859, %fd1847, %fd1857, %fd1840;
	fma.rn.f64 	%fd1860, %fd1848, %fd1857, %fd1841;
	ld.shared.f64 	%fd1861, [_ZZ27compute_acceleration_kernelPK4BodyiPdS2_S2_E5cache+5376];
	ld.shared.f64 	%fd1862, [_ZZ27compute_acceleration_kernelPK4BodyiPdS2_S2_E5cache+5384];
	ld.shared.f64 	%fd1863, [_ZZ27compute_acceleration_kernelPK4BodyiPdS2_S2_E5cache+5392];
	ld.shared.f64 	%fd1864, [_ZZ27compute_acceleration_kernelPK4BodyiPdS2_S2_E5cache+5424];
	sub.f64 	%fd1865, %fd1861, %fd4898;
	sub.f64 	%fd1866, %fd1862, %fd4899;
	sub.f64 	%fd1867, %fd1863, %fd4900;
	mul.f64 	%fd1868, %fd1866, %fd1866;
	fma.rn.f64 	%fd1869, %fd1865, %fd1865, %fd1868;
	fma.rn.f64 	%fd1870, %fd1867, %fd1867, %fd1869;
	add.f64 	%fd1871, %fd1870, 0d3F50624DD2F1A9FC;
	sqrt.rn.f64 	%fd1872, %fd1871;
	rcp.rn.f64 	%fd1873, %fd1872;
	mul.f64 	%fd1874, %fd1873, %fd1873;
	mul.f64 	%fd1875, %fd1873, %fd1874;
	mul.f64 	%fd1876, %fd1864, %fd1875;
	fma.rn.f64 	%fd1877, %fd1865, %fd1876, %fd1858;
	fma.rn.f64 	%fd1878, %fd1866, %fd1876, %fd1859;
	fma.rn.f64 	%fd1879, %fd1867, %fd1876, %fd1860;
	ld.shared.f64 	%fd1880, [_ZZ27compute_acceleration_kernelPK4BodyiPdS2_S2_E5cache+5432];
	ld.shared.f64 	%fd1881, [_ZZ27compute_acceleration_kernelPK4BodyiPdS2_S2_E5cache+5440];
	ld.shared.f64 	%fd1882, [_ZZ27compute_acceleration_kernelPK4BodyiPdS2_S2_E5cache+5448];
	ld.shared.f64 	%fd1883, [_ZZ27compute_acceleration_kernelPK4BodyiPdS2_S2_E5cache+5480];
	sub.f64 	%fd1884, %fd1880, %fd4898;
	sub.f64 	%fd1885, %fd1881, %fd4899;
	sub.f64 	%fd1886, %fd1882, %fd4900;
	mul.f64 	%fd1887, %fd1885, %fd1885;
	fma.rn.f64 	%fd1888, %fd1884, %fd1884, %fd1887;
	fma.rn.f64 	%fd1889, %fd1886, %fd1886, %fd1888;
	add.f64 	%fd1890, %fd1889, 0d3F50624DD2F1A9FC;
	sqrt.rn.f64 	%fd1891, %fd1890;
	rcp.rn.f64 	%fd1892, %fd1891;
	mul.f64 	%fd1893, %fd1892, %fd1892;
	mul.f64 	%fd1894, %fd1892, %fd1893;
	mul.f64 	%fd1895, %fd1883, %fd1894;
	fma.rn.f64 	%fd1896, %fd1884, %fd1895, %fd1877;
	fma.rn.f64 	%fd1897, %fd1885, %fd1895, %fd1878;
	fma.rn.f64 	%fd1898, %fd1886, %fd1895, %fd1879;
	ld.shared.f64 	%fd1899, [_ZZ27compute_acceleration_kernelPK4BodyiPdS2_S2_E5cache+5488];
	ld.shared.f64 	%fd1900, [_ZZ27compute_acceleration_kernelPK4BodyiPdS2_S2_E5cache+5496];
	ld.shared.f64 	%fd1901, [_ZZ27compute_acceleration_kernelPK4BodyiPdS2_S2_E5cache+5504];
	ld.shared.f64 	%fd1902, [_ZZ27compute_acceleration_kernelPK4BodyiPdS2_S2_E5cache+5536];
	sub.f64 	%fd1903, %fd1899, %fd4898;
	sub.f64 	%fd1904, %fd1900, %fd4899;
	sub.f64 	%fd1905, %fd1901, %fd4900;
	mul.f64 	%fd1906, %fd1904, %fd1904;
	fma.rn.f64 	%fd1907, %fd1903, %fd1903, %fd1906;
	fma.rn.f64 	%fd1908, %fd1905, %fd1905, %fd1907;
	add.f64 	%fd1909, %fd1908, 0d3F50624DD2F1A9FC;
	sqrt.rn.f64 	%fd1910, %fd1909;
	rcp.rn.f64 	%fd1911, %fd1910;
	mul.f64 	%fd1912, %fd1911, %fd1911;
	mul.f64 	%fd1913, %fd1911, %fd1912;
	mul.f64 	%fd1914, %fd1902, %fd1913;
	fma.rn.f64 	%fd1915, %fd1903, %fd1914, %fd1896;
	fma.rn.f64 	%fd1916, %fd1904, %fd1914, %fd1897;
	fma.rn.f64 	%fd1917, %fd1905, %fd1914, %fd1898;
	ld.shared.f64 	%fd1918, [_ZZ27compute_acceleration_kernelPK4BodyiPdS2_S2_E5cache+5544];
	ld.shared.f64 	%fd1919, [_ZZ27compute_acceleration_kernelPK4BodyiPdS2_S2_E5cache+5552];
	ld.shared.f64 	%fd1920, [_ZZ27compute_acceleration_kernelPK4BodyiPdS2_S2_E5cache+5560];
	ld.shared.f64 	%fd1921, [_ZZ27compute_acceleration_kernelPK4BodyiPdS2_S2_E5cache+5592];
	sub.f64 	%fd1922, %fd1918, %fd4898;
	sub.f64 	%fd1923, %fd1919, %fd4899;
	sub.f64 	%fd1924, %fd1920, %fd4900;
	mul.f64 	%fd1925, %fd1923, %fd1923;
	fma.rn.f64 	%fd1926, %fd1922, %fd1922, %fd1925;
	fma.rn.f64 	%fd1927, %fd1924, %fd1924, %fd1926;
	add.f64 	%fd1928, %fd1927, 0d3F50624DD2F1A9FC;
	sqrt.rn.f64 	%fd1929, %fd1928;
	rcp.rn.f64 	%fd1930, %fd1929;
	mul.f64 	%fd1931, %fd1930, %fd1930;
	mul.f64 	%fd1932, %fd1930, %fd1931;
	mul.f64 	%fd1933, %fd1921, %fd1932;
	fma.rn.f64 	%fd1934, %fd1922, %fd1933, %fd1915;
	fma.rn.f64 	%fd1935, %fd1923, %fd1933, %fd1916;
	fma.rn.f64 	%fd1936, %fd1924, %fd1933, %fd1917;
	ld.shared.f64 	%fd1937, [_ZZ27compute_acceleration_kernelPK4BodyiPdS2_S2_E5cache+5600];
	ld.shared.f64 	%fd1938, [_ZZ27compute_acceleration_kernelPK4BodyiPdS2_S2_E5cache+5608];
	ld.shared.f64 	%fd1939, [_ZZ27compute_acceleration_kernelPK4BodyiPdS2_S2_E5cache+5616];
	ld.shared.f64 	%fd1940, [_ZZ27compute_acceleration_kernelPK4BodyiPdS2_S2_E5cache+5648];
	sub.f64 	%fd1941, %fd1937, %fd4898;
	sub.f64 	%fd1942, %fd1938, %fd4899;
	sub.f64 	%fd1943, %fd1939, %fd4900;
	mul.f64 	%fd1944, %fd1942, %fd1942;
	fma.rn.f64 	%fd1945, %fd1941, %fd1941, %fd1944;
	fma.rn.f64 	%fd1946, %fd1943, %fd1943, %fd1945;
	add.f64 	%fd1947, %fd1946, 0d3F50624DD2F1A9FC;
	sqrt.rn.f64 	%fd1948, %fd1947;
	rcp.rn.f64 	%fd1949, %fd1948;
	mul.f64 	%fd1950, %fd1949, %fd1949;
	mul.f64 	%fd1951, %fd1949, %fd1950;
	mul.f64 	%fd1952, %fd1940, %fd1951;
	fma.rn.f64 	%fd1953, %fd1941, %fd1952, %fd1934;
	fma.rn.f64 	%fd1954, %fd1942, %fd1952, %fd1935;
	fma.rn.f64 	%fd1955, %fd1943, %fd1952, %fd1936;
	ld.shared.f64 	%fd1956, [_ZZ27compute_acceleration_kernelPK4BodyiPdS2_S2_E5cache+5656];
	ld.shared.f64 	%fd1957, [_ZZ27compute_acceleration_kernelPK4BodyiPdS2_S2_E5cache+5664];
	ld.shared.f64 	%fd1958, [_ZZ27compute_acceleration_kernelPK4BodyiPdS2_S2_E5cache+5672];
	ld.shared.f64 	%fd1959, [_ZZ27compute_acceleration_kernelPK4BodyiPdS2_S2_E5cache+5704];
	sub.f64 	%fd1960, %fd1956, %fd4898;
	sub.f64 	%fd1961, %fd1957, %fd4899;
	sub.f64 	%fd1962, %fd1958, %fd4900;
	mul.f64 	%fd1963, %fd1961, %fd1961;
	fma.rn.f64 	%fd1964, %fd1960, %fd1960, %fd1963;
	fma.rn.f64 	%fd1965, %fd1962, %fd1962, %fd1964;
	add.f64 	%fd1966, %fd1965, 0d3F50624DD2F1A9FC;
	sqrt.rn.f64 	%fd1967, %fd1966;
	rcp.rn.f64 	%fd1968, %fd1967;
	mul.f64 	%fd1969, %fd1968, %fd1968;
	mul.f64 	%fd1970, %fd1968, %fd1969;
	mul.f64 	%fd1971, %fd1959, %fd1970;
	fma.rn.f64 	%fd1972, %fd1960, %fd1971, %fd1953;
	fma.rn.f64 	%fd1973, %fd1961, %fd1971, %fd1954;
	fma.rn.f64 	%fd1974, %fd1962, %fd1971, %fd1955;
	ld.shared.f64 	%fd1975, [_ZZ27compute_acceleration_kernelPK4BodyiPdS2_S2_E5cache+5712];
	ld.shared.f64 	%fd1976, [_ZZ27compute_acceleration_kernelPK4BodyiPdS2_S2_E5cache+5720];
	ld.shared.f64 	%fd1977, [_ZZ27compute_acceleration_kernelPK4BodyiPdS2_S2_E5cache+5728];
	ld.shared.f64 	%fd1978, [_ZZ27compute_acceleration_kernelPK4BodyiPdS2_S2_E5cache+5760];
	sub.f64 	%fd1979, %fd1975, %fd4898;
	sub.f64 	%fd1980, %fd1976, %fd4899;
	sub.f64 	%fd1981, %fd1977, %fd4900;
	mul.f64 	%fd1982, %fd1980, %fd1980;
	fma.rn.f64 	%fd1983, %fd1979, %fd1979, %fd1982;
	fma.rn.f64 	%fd1984, %fd1981, %fd1981, %fd1983;
	add.f64 	%fd1985, %fd1984, 0d3F50624DD2F1A9FC;
	sqrt.rn.f64 	%fd1986, %fd1985;
	rcp.rn.f64 	%fd1987, %fd1986;
	mul.f64 	%fd1988, %fd1987, %fd1987;
	mul.f64 	%fd1989, %fd1987, %fd1988;
	mul.f64 	%fd1990, %fd1978, %fd1989;
	fma.rn.f64 	%fd1991, %fd1979, %fd1990, %fd1972;
	fma.rn.f64 	%fd1992, %fd1980, %fd1990, %fd1973;
	fma.rn.f64 	%fd1993, %fd1981, %fd1990, %fd1974;
	ld.shared.f64 	%fd1994, [_ZZ27compute_acceleration_kernelPK4BodyiPdS2_S2_E5cache+5768];
	ld.shared.f64 	%fd1995, [_ZZ27compute_acceleration_kernelPK4BodyiPdS2_S2_E5cache+5776];
	ld.shared.f64 	%fd1996, [_ZZ27compute_acceleration_kernelPK4BodyiPdS2_S2_E5cache+5784];
	ld.shared.f64 	%fd1997, [_ZZ27compute_acceleration_kernelPK4BodyiPdS2_S2_E5cache+5816];
	sub.f64 	%fd1998, %fd1994, %fd4898;
	sub.f64 	%fd1999, %fd1995, %fd4899;
	sub.f64 	%fd2000, %fd1996, %fd4900;
	mul.f64 	%fd2001, %fd1999, %fd1999;
	fma.rn.f64 	%fd2002, %fd1998, %fd1998, %fd2001;
	fma.rn.f64 	%fd2003, %fd2000, %fd2000, %fd2002;
	add.f64 	%fd2004, %fd2003, 0d3F50624DD2F1A9FC;
	sqrt.rn.f64 	%fd2005, %fd2004;
	rcp.rn.f64 	%fd2006, %fd2005;
	mul.f64 	%fd2007, %fd2006, %fd2006;
	mul.f64 	%fd2008, %fd2006, %fd2007;
	mul.f64 	%fd2009, %fd1997, %fd2008;
	fma.rn.f64 	%fd2010, %fd1998, %fd2009, %fd1991;
	fma.rn.f64 	%fd2011, %fd1999, %fd2009, %fd1992;
	fma.rn.f64 	%fd2012, %fd2000, %fd2009, %fd1993;
	ld.shared.f64 	%fd2013, [_ZZ27compute_acceleration_kernelPK4BodyiPdS2_S2_E5cache+5824];
	ld.shared.f64 	%fd2014, [_ZZ27compute_acceleration_kernelPK4BodyiPdS2_S2_E5cache+5832];
	ld.shared.f64 	%fd2015, [_ZZ27compute_acceleration_kernelPK4BodyiPdS2_S2_E5cache+5840];
	ld.shared.f64 	%fd2016, [_ZZ27compute_acceleration_kernelPK4BodyiPdS2_S2_E5cache+5872];
	sub.f64 	%fd2017, %fd2013, %fd4898;
	sub.f64 	%fd2018, %fd2014, %fd4899;
	sub.f64 	%fd2019, %fd2015, %fd4900;
	mul.f64 	%fd2020, %fd2018, %fd2018;
	fma.rn.f64 	%fd2021, %fd2017, %fd2017, %fd2020;
	fma.rn.f64 	%fd2022, %fd2019, %fd2019, %fd2021;
	add.f64 	%fd2023, %fd2022, 0d3F50624DD2F1A9FC;
	sqrt.rn.f64 	%fd2024, %fd2023;
	rcp.rn.f64 	%fd2025, %fd2024;
	mul.f64 	%fd2026, %fd2025, %fd2025;
	mul.f64 	%fd2027, %fd2025, %fd2026;
	mul.f64 	%fd2028, %fd2016, %fd2027;
	fma.rn.f64 	%fd2029, %fd2017, %fd2028, %fd2010;
	fma.rn.f64 	%fd2030, %fd2018, %fd2028, %fd2011;
	fma.rn.f64 	%fd2031, %fd2019, %fd2028, %fd2012;
	ld.shared.f64 	%fd2032, [_ZZ27compute_acceleration_kernelPK4BodyiPdS2_S2_E5cache+5880];
	ld.shared.f64 	%fd2033, [_ZZ27compute_acceleration_kernelPK4BodyiPdS2_S2_E5cache+5888];
	ld.shared.f64 	%fd2034, [_ZZ27compute_acceleration_kernelPK4BodyiPdS2_S2_E5cache+5896];
	ld.shared.f64 	%fd2035, [_ZZ27compute_acceleration_kernelPK4BodyiPdS2_S2_E5cache+5928];
	sub.f64 	%fd2036, %fd2032, %fd4898;
	sub.f64 	%fd2037, %fd2033, %fd4899;
	sub.f64 	%fd2038, %fd2034, %fd4900;
	mul.f64 	%fd2039, %fd2037, %fd2037;
	fma.rn.f64 	%fd2040, %fd2036, %fd2036, %fd2039;
	fma.rn.f64 	%fd2041, %fd2038, %fd2038, %fd2040;
	add.f64 	%fd2042, %fd2041, 0d3F50624DD2F1A9FC;
	sqrt.rn.f64 	%fd2043, %fd2042;
	rcp.rn.f64 	%fd2044, %fd2043;
	mul.f64 	%fd2045, %fd2044, %fd2044;
	mul.f64 	%fd2046, %fd2044, %fd2045;
	mul.f64 	%fd2047, %fd2035, %fd2046;
	fma.rn.f64 	%fd2048, %fd2036, %fd2047, %fd2029;
	fma.rn.f64 	%fd2049, %fd2037, %fd2047, %fd2030;
	fma.rn.f64 	%fd2050, %fd2038, %fd2047, %fd2031;
	ld.shared.f64 	%fd2051, [_ZZ27compute_acceleration_kernelPK4BodyiPdS2_S2_E5cache+5936];
	ld.shared.f64 	%fd2052, [_ZZ27compute_acceleration_kernelPK4BodyiPdS2_S2_E5cache+5944];
	ld.shared.f64 	%fd2053, [_ZZ27compute_acceleration_kernelPK4BodyiPdS2_S2_E5cache+5952];
	ld.shared.f64 	%fd2054, [_ZZ27compute_acceleration_kernelPK4BodyiPdS2_S2_E5cache+5984];
	sub.f64 	%fd2055, %fd2051, %fd4898;
	sub.f64 	%fd2056, %fd2052, %fd4899;
	sub.f64 	%fd2057, %fd2053, %fd4900;
	mul.f64 	%fd2058, %fd2056, %fd2056;
	fma.rn.f64 	%fd2059, %fd2055, %fd2055, %fd2058;
	fma.rn.f64 	%fd2060, %fd2057, %fd2057, %fd2059;
	add.f64 	%fd2061, %fd2060, 0d3F50624DD2F1A9FC;
	sqrt.rn.f64 	%fd2062, %fd2061;
	rcp.rn.f64 	%fd2063, %fd2062;
	mul.f64 	%fd2064, %fd2063, %fd2063;
	mul.f64 	%fd2065, %fd2063, %fd2064;
	mul.f64 	%fd2066, %fd2054, %fd2065;
	fma.rn.f64 	%fd2067, %fd2055, %fd2066, %fd2048;
	fma.rn.f64 	%fd2068, %fd2056, %fd2066, %fd2049;
	fma.rn.f64 	%fd2069, %fd2057, %fd2066, %fd2050;
	ld.shared.f64 	%fd2070, [_ZZ27compute_acceleration_kernelPK4BodyiPdS2_S2_E5cache+5992];
	ld.shared.f64 	%fd2071, [_ZZ27compute_acceleration_kernelPK4BodyiPdS2_S2_E5cache+6000];
	ld.shared.f64 	%fd2072, [_ZZ27compute_acceleration_kernelPK4BodyiPdS2_S2_E5cache+6008];
	ld.shared.f64 	%fd2073, [_ZZ27compute_acceleration_kernelPK4BodyiPdS2_S2_E5cache+6040];
	sub.f64 	%fd2074, %fd2070, %fd4898;
	sub.f64 	%fd2075, %fd2071, %fd4899;
	sub.f64 	%fd2076, %fd2072, %fd4900;
	mul.f64 	%fd2077, %fd2075, %fd2075;
	fma.rn.f64 	%fd2078, %fd2074, %fd2074, %fd2077;
	fma.rn.f64 	%fd2079, %fd2076, %fd2076, %fd2078;
	add.f64 	%fd2080, %fd2079, 0d3F50624DD2F1A9FC;
	sqrt.rn.f64 	%fd2081, %fd2080;
	rcp.rn.f64 	%fd2082, %fd2081;
	mul.f64 	%fd2083, %fd2082, %fd2082;
	mul.f64 	%fd2084, %fd2082, %fd2083;
	mul.f64 	%fd2085, %fd2073, %fd2084;
	fma.rn.f64 	%fd2086, %fd2074, %fd2085, %fd2067;
	fma.rn.f64 	%fd2087, %fd2075, %fd2085, %fd2068;
	fma.rn.f64 	%fd2088, %fd2076, %fd2085, %fd2069;
	ld.shared.f64 	%fd2089, [_ZZ27compute_acceleration_kernelPK4BodyiPdS2_S2_E5cache+6048];
	ld.shared.f64 	%fd2090, [_ZZ27compute_acceleration_kernelPK4BodyiPdS2_S2_E5cache+6056];
	ld.shared.f64 	%fd2091, [_ZZ27compute_acceleration_kernelPK4BodyiPdS2_S2_E5cache+6064];
	ld.shared.f64 	%fd2092, [_ZZ27compute_acceleration_kernelPK4BodyiPdS2_S2_E5cache+6096];
	sub.f64 	%fd2093, %fd2089, %fd4898;
	sub.f64 	%fd2094, %fd2090, %fd4899;
	sub.f64 	%fd2095, %fd2091, %fd4900;
	mul.f64 	%fd2096, %fd2094, %fd2094;
	fma.rn.f64 	%fd2097, %fd2093, %fd2093, %fd2096;
	fma.rn.f64 	%fd2098, %fd2095, %fd2095, %fd2097;
	add.f64 	%fd2099, %fd2098, 0d3F50624DD2F1A9FC;
	sqrt.rn.f64 	%fd2100, %fd2099;
	rcp.rn.f64 	%fd2101, %fd2100;
	mul.f64 	%fd2102, %fd2101, %fd2101;
	mul.f64 	%fd2103, %fd2101, %fd2102;
	mul.f64 	%fd2104, %fd2092, %fd2103;
	fma.rn.f64 	%fd2105, %fd2093, %fd2104, %fd2086;
	fma.rn.f64 	%fd2106, %fd2094, %fd2104, %fd2087;
	fma.rn.f64 	%fd2107, %fd2095, %fd2104, %fd2088;
	ld.shared.f64 	%fd2108, [_ZZ27compute_acceleration_kernelPK4BodyiPdS2_S2_E5cache+6104];
	ld.shared.f64 	%fd2109, [_ZZ27compute_acceleration_kernelPK4BodyiPdS2_S2_E5cache+6112];
	ld.shared.f64 	%fd2110, [_ZZ27compute_acceleration_kernelPK4BodyiPdS2_S2_E5cache+6120];
	ld.shared.f64 	%fd2111, [_ZZ27compute_acceleration_kernelPK4BodyiPdS2_S2_E5cache+6152];
	sub.f64 	%fd2112, %fd2108, %fd4898;
	sub.f64 	%fd2113, %fd2109, %fd4899;
	sub.f64 	%fd2114, %fd2110, %fd4900;
	mul.f64 	%fd2115, %fd2113, %fd2113;
	fma.rn.f64 	%fd2116, %fd2112, %fd2112, %fd2115;
	fma.rn.f64 	%fd2117, %fd2114, %fd2114, %fd2116;
	add.f64 	%fd2118, %fd2117, 0d3F50624DD2F1A9FC;
	sqrt.rn.f64 	%fd2119, %fd2118;
	rcp.rn.f64 	%fd2120, %fd2119;
	mul.f64 	%fd2121, %fd2120, %fd2120;
	mul.f64 	%fd2122, %fd2120, %fd2121;
	mul.f64 	%fd2123, %fd2111, %fd2122;
	fma.rn.f64 	%fd2124, %fd2112, %fd2123, %fd2105;
	fma.rn.f64 	%fd2125, %fd2113, %fd2123, %fd2106;
	fma.rn.f64 	%fd2126, %fd2114, %fd2123, %fd2107;
	ld.shared.f64 	%fd2127, [_ZZ27compute_acceleration_kernelPK4BodyiPdS2_S2_E5cache+6160];
	ld.shared.f64 	%fd2128, [_ZZ27compute_acceleration_kernelPK4BodyiPdS2_S2_E5cache+6168];
	ld.shared.f64 	%fd2129, [_ZZ27compute_acceleration_kernelPK4BodyiPdS2_S2_E5cache+6176];
	ld.shared.f64 	%fd2130, [_ZZ27compute_acceleration_kernelPK4BodyiPdS2_S2_E5cache+6208];
	sub.f64 	%fd2131, %fd2127, %fd4898;
	sub.f64 	%fd2132, %fd2128, %fd4899;
	sub.f64 	%fd2133, %fd2129, %fd4900;
	mul.f64 	%fd2134, %fd2132, %fd2132;
	fma.rn.f64 	%fd2135, %fd2131, %fd2131, %fd2134;
	fma.rn.f64 	%fd2136, %fd2133, %fd2133, %fd2135;
	add.f64 	%fd2137, %fd2136, 0d3F50624DD2F1A9FC;
	sqrt.rn.f64 	%fd2138, %fd2137;
	rcp.rn.f64 	%fd2139, %fd2138;
	mul.f64 	%fd2140, %fd2139, %fd2139;
	mul.f64 	%fd2141, %fd2139, %fd2140;
	mul.f64 	%fd2142, %fd2130, %fd2141;
	fma.rn.f64 	%fd2143, %fd2131, %fd2142, %fd2124;
	fma.rn.f64 	%fd2144, %fd2132, %fd2142, %fd2125;
	fma.rn.f64 	%fd2145, %fd2133, %fd2142, %fd2126;
	ld.shared.f64 	%fd2146, [_ZZ27compute_acceleration_kernelPK4BodyiPdS2_S2_E5cache+6216];
	ld.shared.f64 	%fd2147, [_ZZ27compute_acceleration_kernelPK4BodyiPdS2_S2_E5cache+6224];
	ld.shared.f64 	%fd2148, [_ZZ27compute_acceleration_kernelPK4BodyiPdS2_S2_E5cache+6232];
	ld.shared.f64 	%fd2149, [_ZZ27compute_acceleration_kernelPK4BodyiPdS2_S2_E5cache+6264];
	sub.f64 	%fd2150, %fd2146, %fd4898;
	sub.f64 	%fd2151, %fd2147, %fd4899;
	sub.f64 	%fd2152, %fd2148, %fd4900;
	mul.f64 	%fd2153, %fd2151, %fd2151;
	fma.rn.f64 	%fd2154, %fd2150, %fd2150, %fd2153;
	fma.rn.f64 	%fd2155, %fd2152, %fd2152, %fd2154;
	add.f64 	%fd2156, %fd2155, 0d3F50624DD2F1A9FC;
	sqrt.rn.f64 	%fd2157, %fd2156;
	rcp.rn.f64 	%fd2158, %fd2157;
	mul.f64 	%fd2159, %fd2158, %fd2158;
	mul.f64 	%fd2160, %fd2158, %fd2159;
	mul.f64 	%fd2161, %fd2149, %fd2160;
	fma.rn.f64 	%fd2162, %fd2150, %fd2161, %fd2143;
	fma.rn.f64 	%fd2163, %fd2151, %fd2161, %fd2144;
	fma.rn.f64 	%fd2164, %fd2152, %fd2161, %fd2145;
	ld.shared.f64 	%fd2165, [_ZZ27compute_acceleration_kernelPK4BodyiPdS2_S2_E5cache+6272];
	ld.shared.f64 	%fd2166, [_ZZ27compute_acceleration_kernelPK4BodyiPdS2_S2_E5cache+6280];
	ld.shared.f64 	%fd2167, [_ZZ27compute_acceleration_kernelPK4BodyiPdS2_S2_E5cache+6288];
	ld.shared.f64 	%fd2168, [_ZZ27compute_acceleration_kernelPK4BodyiPdS2_S2_E5cache+6320];
	sub.f64 	%fd2169, %fd2165, %fd4898;
	sub.f64 	%fd2170, %fd2166, %fd4899;
	sub.f64 	%fd2171, %fd2167, %fd4900;
	mul.f64 	%fd2172, %fd2170, %fd2170;
	fma.rn.f64 	%fd2173, %fd2169, %fd2169, %fd2172;
	fma.rn.f64 	%fd2174, %fd2171, %fd2171, %fd2173;
	add.f64 	%fd2175, %fd2174, 0d3F50624DD2F1A9FC;
	sqrt.rn.f64 	%fd2176, %fd2175;
	rcp.rn.f64 	%fd2177, %fd2176;
	mul.f64 	%fd2178, %fd2177, %fd2177;
	mul.f64 	%fd2179, %fd2177, %fd2178;
	mul.f64 	%fd2180, %fd2168, %fd2179;
	fma.rn.f64 	%fd2181, %fd2169, %fd2180, %fd2162;
	fma.rn.f64 	%fd2182, %fd2170, %fd2180, %fd2163;
	fma.rn.f64 	%fd2183, %fd2171, %fd2180, %fd2164;
	ld.shared.f64 	%fd2184, [_ZZ27compute_acceleration_kernelPK4BodyiPdS2_S2_E5cache+6328];
	ld.shared.f64 	%fd2185, [_ZZ27compute_acceleration_kernelPK4BodyiPdS2_S2_E5cache+6336];
	ld.shared.f64 	%fd2186, [_ZZ27compute_acceleration_kernelPK4BodyiPdS2_S2_E5cache+6344];
	ld.shared.f64 	%fd2187, [_ZZ27compute_acceleration_kernelPK4BodyiPdS2_S2_E5cache+6376];
	sub.f64 	%fd2188, %fd2184, %fd4898;
	sub.f64 	%fd2189, %fd2185, %fd4899;
	sub.f64 	%fd2190, %fd2186, %fd4900;
	mul.f64 	%fd2191, %fd2189, %fd2189;
	fma.rn.f64 	%fd2192, %fd2188, %fd2188, %fd2191;
	fma.rn.f64 	%fd2193, %fd2190, %fd2190, %fd2192;
	add.f64 	%fd2194, %fd2193, 0d3F50624DD2F1A9FC;
	sqrt.rn.f64 	%fd2195, %fd2194;
	rcp.rn.f64 	%fd2196, %fd2195;
	mul.f64 	%fd2197, %fd2196, %fd2196;
	mul.f64 	%fd2198, %fd2196, %fd2197;
	mul.f64 	%fd2199, %fd2187, %fd2198;
	fma.rn.f64 	%fd2200, %fd2188, %fd2199, %fd2181;
	fma.rn.f64 	%fd2201, %fd2189, %fd2199, %fd2182;
	fma.rn.f64 	%fd2202, %fd2190, %fd2199, %fd2183;
	ld.shared.f64 	%fd2203, [_ZZ27compute_acceleration_kernelPK4BodyiPdS2_S2_E5cache+6384];
	ld.shared.f64 	%fd2204, [_ZZ27compute_acceleration_kernelPK4BodyiPdS2_S2_E5cache+6392];
	ld.shared.f64 	%fd2205, [_ZZ27compute_acceleration_kernelPK4BodyiPdS2_S2_E5cache+6400];
	ld.shared.f64 	%fd2206, [_ZZ27compute_acceleration_kernelPK4BodyiPdS2_S2_E5cache+6432];
	sub.f64 	%fd2207, %fd2203, %fd4898;
	sub.f64 	%fd2208, %fd2204, %fd4899;
	sub.f64 	%fd2209, %fd2205, %fd4900;
	mul.f64 	%fd2210, %fd2208, %fd2208;
	fma.rn.f64 	%fd2211, %fd2207, %fd2207, %fd2210;
	fma.rn.f64 	%fd2212, %fd2209, %fd2209, %fd2211;
	add.f64 	%fd2213, %fd2212, 0d3F50624DD2F1A9FC;
	sqrt.rn.f64 	%fd2214, %fd2213;
	rcp.rn.f64 	%fd2215, %fd2214;
	mul.f64 	%fd2216, %fd2215, %fd2215;
	mul.f64 	%fd2217, %fd2215, %fd2216;
	mul.f64 	%fd2218, %fd2206, %fd2217;
	fma.rn.f64 	%fd2219, %fd2207, %fd2218, %fd2200;
	fma.rn.f64 	%fd2220, %fd2208, %fd2218, %fd2201;
	fma.rn.f64 	%fd2221, %fd2209, %fd2218, %fd2202;
	ld.shared.f64 	%fd2222, [_ZZ27compute_acceleration_kernelPK4BodyiPdS2_S2_E5cache+6440];
	ld.shared.f64 	%fd2223, [_ZZ27compute_acceleration_kernelPK4BodyiPdS2_S2_E5cache+6448];
	ld.shared.f64 	%fd2224, [_ZZ27compute_acceleration_kernelPK4BodyiPdS2_S2_E5cache+6456];
	ld.shared.f64 	%fd2225, [_ZZ27compute_acceleration_kernelPK4BodyiPdS2_S2_E5cache+6488];
	sub.f64 	%fd2226, %fd2222, %fd4898;
	sub.f64 	%fd2227, %fd2223, %fd4899;
	sub.f64 	%fd2228, %fd2224, %fd4900;
	mul.f64 	%fd2229, %fd2227, %fd2227;
	fma.rn.f64 	%fd2230, %fd2226, %fd2226, %fd2229;
	fma.rn.f64 	%fd2231, %fd2228, %fd2228, %fd2230;
	add.f64 	%fd2232, %fd2231, 0d3F50624DD2F1A9FC;
	sqrt.rn.f64 	%fd2233, %fd2232;
	rcp.rn.f64 	%fd2234, %fd2233;
	mul.f64 	%fd2235, %fd2234, %fd2234;
	mul.f64 	%fd2236, %fd2234, %fd2235;
	mul.f64 	%fd2237, %fd2225, %fd2236;
	fma.rn.f64 	%fd2238, %fd2226, %fd2237, %fd2219;
	fma.rn.f64 	%fd2239, %fd2227, %fd2237, %fd2220;
	fma.rn.f64 	%fd2240, %fd2228, %fd2237, %fd2221;
	ld.shared.f64 	%fd2241, [_ZZ27compute_acceleration_kernelPK4BodyiPdS2_S2_E5cache+6496];
	ld.shared.f64 	%fd2242, [_ZZ27compute_acceleration_kernelPK4BodyiPdS2_S2_E5cache+6504];
	ld.shared.f64 	%fd2243, [_ZZ27compute_acceleration_kernelPK4BodyiPdS2_S2_E5cache+6512];
	ld.shared.f64 	%fd2244, [_ZZ27compute_acceleration_kernelPK4BodyiPdS2_S2_E5cache+6544];
	sub.f64 	%fd2245, %fd2241, %fd4898;
	sub.f64 	%fd2246, %fd2242, %fd4899;
	sub.f64 	%fd2247, %fd2243, %fd4900;
	mul.f64 	%fd2248, %fd2246, %fd2246;
	fma.rn.f64 	%fd2249, %fd2245, %fd2245, %fd2248;
	fma.rn.f64 	%fd2250, %fd2247, %fd2247, %fd2249;
	add.f64 	%fd2251, %fd2250, 0d3F50624DD2F1A9FC;
	sqrt.rn.f64 	%fd2252, %fd2251;
	rcp.rn.f64 	%fd2253, %fd2252;
	mul.f64 	%fd2254, %fd2253, %fd2253;
	mul.f64 	%fd2255, %fd2253, %fd2254;
	mul.f64 	%fd2256, %fd2244, %fd2255;
	fma.rn.f64 	%fd2257, %fd2245, %fd2256, %fd2238;
	fma.rn.f64 	%fd2258, %fd2246, %fd2256, %fd2239;
	fma.rn.f64 	%fd2259, %fd2247, %fd2256, %fd2240;
	ld.shared.f64 	%fd2260, [_ZZ27compute_acceleration_kernelPK4BodyiPdS2_S2_E5cache+6552];
	ld.shared.f64 	%fd2261, [_ZZ27compute_acceleration_kernelPK4BodyiPdS2_S2_E5cache+6560];
	ld.shared.f64 	%fd2262, [_ZZ27compute_acceleration_kernelPK4BodyiPdS2_S2_E5cache+6568];
	ld.shared.f64 	%fd2263, [_ZZ27compute_acceleration_kernelPK4BodyiPdS2_S2_E5cache+6600];
	sub.f64 	%fd2264, %fd2260, %fd4898;
	sub.f64 	%fd2265, %fd2261, %fd4899;
	sub.f64 	%fd2266, %fd2262, %fd4900;
	mul.f64 	%fd2267, %fd2265, %fd2265;
	fma.rn.f64 	%fd2268, %fd2264, %fd2264, %fd2267;
	fma.rn.f64 	%fd2269, %fd2266, %fd2266, %fd2268;
	add.f64 	%fd2270, %fd2269, 0d3F50624DD2F1A9FC;
	sqrt.rn.f64 	%fd2271, %fd2270;
	rcp.rn.f64 	%fd2272, %fd2271;
	mul.f64 	%fd2273, %fd2272, %fd2272;
	mul.f64 	%fd2274, %fd2272, %fd2273;
	mul.f64 	%fd2275, %fd2263, %fd2274;
	fma.rn.f64 	%fd2276, %fd2264, %fd2275, %fd2257;
	fma.rn.f64 	%fd2277, %fd2265, %fd2275, %fd2258;
	fma.rn.f64 	%fd2278, %fd2266, %fd2275, %fd2259;
	ld.shared.f64 	%fd2279, [_ZZ27compute_acceleration_kernelPK4BodyiPdS2_S2_E5cache+6608];
	ld.shared.f64 	%fd2280, [_ZZ27compute_acceleration_kernelPK4BodyiPdS2_S2_E5cache+6616];
	ld.shared.f64 	%fd2281, [_ZZ27compute_acceleration_kernelPK4BodyiPdS2_S2_E5cache+6624];
	ld.shared.f64 	%fd2282, [_ZZ27compute_acceleration_kernelPK4BodyiPdS2_S2_E5cache+6656];
	sub.f64 	%fd2283, %fd2279, %fd4898;
	sub.f64 	%fd2284, %fd2280, %fd4899;
	sub.f64 	%fd2285, %fd2281, %fd4900;
	mul.f64 	%fd2286, %fd2284, %fd2284;
	fma.rn.f64 	%fd2287, %fd2283, %fd2283, %fd2286;
	fma.rn.f64 	%fd2288, %fd2285, %fd2285, %fd2287;
	add.f64 	%fd2289, %fd2288, 0d3F50624DD2F1A9FC;
	sqrt.rn.f64 	%fd2290, %fd2289;
	rcp.rn.f64 	%fd2291, %fd2290;
	mul.f64 	%fd2292, %fd2291, %fd2291;
	mul.f64 	%fd2293, %fd2291, %fd2292;
	mul.f64 	%fd2294, %fd2282, %fd2293;
	fma.rn.f64 	%fd2295, %fd2283, %fd2294, %fd2276;
	fma.rn.f64 	%fd2296, %fd2284, %fd2294, %fd2277;
	fma.rn.f64 	%fd2297, %fd2285, %fd2294, %fd2278;
	ld.shared.f64 	%fd2298, [_ZZ27compute_acceleration_kernelPK4BodyiPdS2_S2_E5cache+6664];
	ld.shared.f64 	%fd2299, [_ZZ27compute_acceleration_kernelPK4BodyiPdS2_S2_E5cache+6672];
	ld.shared.f64 	%fd2300, [_ZZ27compute_acceleration_kernelPK4BodyiPdS2_S2_E5cache+6680];
	ld.shared.f64 	%fd2301, [_ZZ27compute_acceleration_kernelPK4BodyiPdS2_S2_E5cache+6712];
	sub.f64 	%fd2302, %fd2298, %fd4898;
	sub.f64 	%fd2303, %fd2299, %fd4899;
	sub.f64 	%fd2304, %fd2300, %fd4900;
	mul.f64 	%fd2305, %fd2303, %fd2303;
	fma.rn.f64 	%fd2306, %fd2302, %fd2302, %fd2305;
	fma.rn.f64 	%fd2307, %fd2304, %fd2304, %fd2306;
	add.f64 	%fd2308, %fd2307, 0d3F50624DD2F1A9FC;
	sqrt.rn.f64 	%fd2309, %fd2308;
	rcp.rn.f64 	%fd2310, %fd2309;
	mul.f64 	%fd2311, %fd2310, %fd2310;
	mul.f64 	%fd2312, %fd2310, %fd2311;
	mul.f64 	%fd2313, %fd2301, %fd2312;
	fma.rn.f64 	%fd2314, %fd2302, %fd2313, %fd2295;
	fma.rn.f64 	%fd2315, %fd2303, %fd2313, %fd2296;
	fma.rn.f64 	%fd2316, %fd2304, %fd2313, %fd2297;
	ld.shared.f64 	%fd2317, [_ZZ27compute_acceleration_kernelPK4BodyiPdS2_S2_E5cache+6720];
	ld.shared.f64 	%fd2318, [_ZZ27compute_acceleration_kernelPK4BodyiPdS2_S2_E5cache+6728];
	ld.shared.f64 	%fd2319, [_ZZ27compute_acceleration_kernelPK4BodyiPdS2_S2_E5cache+6736];
	ld.shared.f64 	%fd2320, [_ZZ27compute_acceleration_kernelPK4BodyiPdS2_S2_E5cache+6768];
	sub.f64 	%fd2321, %fd2317, %fd4898;
	sub.f64 	%fd2322, %fd2318, %fd4899;
	sub.f64 	%fd2323, %fd2319, %fd4900;
	mul.f64 	%fd2324, %fd2322, %fd2322;
	fma.rn.f64 	%fd2325, %fd2321, %fd2321, %fd2324;
	fma.rn.f64 	%fd2326, %fd2323, %fd2323, %fd2325;
	add.f64 	%fd2327, %fd2326, 0d3F50624DD2F1A9FC;
	sqrt.rn.f64 	%fd2328, %fd2327;
	rcp.rn.f64 	%fd2329, %fd2328;
	mul.f64 	%fd2330, %fd2329, %fd2329;
	mul.f64 	%fd2331, %fd2329, %fd2330;
	mul.f64 	%fd2332, %fd2320, %fd2331;
	fma.rn.f64 	%fd2333, %fd2321, %fd2332, %fd2314;
	fma.rn.f64 	%fd2334, %fd2322, %fd2332, %fd2315;
	fma.rn.f64 	%fd2335, %fd2323, %fd2332, %fd2316;
	ld.shared.f64 	%fd2336, [_ZZ27compute_acceleration_kernelPK4BodyiPdS2_S2_E5cache+6776];
	ld.shared.f64 	%fd2337, [_ZZ27compute_acceleration_kernelPK4BodyiPdS2_S2_E5cache+6784];
	ld.shared.f64 	%fd2338, [_ZZ27compute_acceleration_kernelPK4BodyiPdS2_S2_E5cache+6792];
	ld.shared.f64 	%fd2339, [_ZZ27compute_acceleration_kernelPK4BodyiPdS2_S2_E5cache+6824];
	sub.f64 	%fd2340, %fd2336, %fd4898;
	sub.f64 	%fd2341, %fd2337, %fd4899;
	sub.f64 	%fd2342, %fd2338, %fd4900;
	mul.f64 	%fd2343, %fd2341, %fd2341;
	fma.rn.f64 	%fd2344, %fd2340, %fd2340, %fd2343;
	fma.rn.f64 	%fd2345, %fd2342, %fd2342, %fd2344;
	add.f64 	%fd2346, %fd2345, 0d3F50624DD2F1A9FC;
	sqrt.rn.f64 	%fd2347, %fd2346;
	rcp.rn.f64 	%fd2348, %fd2347;
	mul.f64 	%fd2349, %fd2348, %fd2348;
	mul.f64 	%fd2350, %fd2348, %fd2349;
	mul.f64 	%fd2351, %fd2339, %fd2350;
	fma.rn.f64 	%fd2352, %fd2340, %fd2351, %fd2333;
	fma.rn.f64 	%fd2353, %fd2341, %fd2351, %fd2334;
	fma.rn.f64 	%fd2354, %fd2342, %fd2351, %fd2335;
	ld.shared.f64 	%fd2355, [_ZZ27compute_acceleration_kernelPK4BodyiPdS2_S2_E5cache+6832];
	ld.shared.f64 	%fd2356, [_ZZ27compute_acceleration_kernelPK4BodyiPdS2_S2_E5cache+6840];
	ld.shared.f64 	%fd2357, [_ZZ27compute_acceleration_kernelPK4BodyiPdS2_S2_E5cache+6848];
	ld.shared.f64 	%fd2358, [_ZZ27compute_acceleration_kernelPK4BodyiPdS2_S2_E5cache+6880];
	sub.f64 	%fd2359, %fd2355, %fd4898;
	sub.f64 	%fd2360, %fd2356, %fd4899;
	sub.f64 	%fd2361, %fd2357, %fd4900;
	mul.f64 	%fd2362, %fd2360, %fd2360;
	fma.rn.f64 	%fd2363, %fd2359, %fd2359, %fd2362;
	fma.rn.f64 	%fd2364, %fd2361, %fd2361, %fd2363;
	add.f64 	%fd2365, %fd2364, 0d3F50624DD2F1A9FC;
	sqrt.rn.f64 	%fd2366, %fd2365;
	rcp.rn.f64 	%fd2367, %fd2366;
	mul.f64 	%fd2368, %fd2367, %fd2367;
	mul.f64 	%fd2369, %fd2367, %fd2368;
	mul.f64 	%fd2370, %fd2358, %fd2369;
	fma.rn.f64 	%fd2371, %fd2359, %fd2370, %fd2352;
	fma.rn.f64 	%fd2372, %fd2360, %fd2370, %fd2353;
	fma.rn.f64 	%fd2373, %fd2361, %fd2370, %fd2354;
	ld.shared.f64 	%fd2374, [_ZZ27compute_acceleration_kernelPK4BodyiPdS2_S2_E5cache+6888];
	ld.shared.f64 	%fd2375, [_ZZ27compute_acceleration_kernelPK4BodyiPdS2_S2_E5cache+6896];
	ld.shared.f64 	%fd2376, [_ZZ27compute_acceleration_kernelPK4BodyiPdS2_S2_E5cache+6904];
	ld.shared.f64 	%fd2377, [_ZZ27compute_acceleration_kernelPK4BodyiPdS2_S2_E5cache+6936];
	sub.f64 	%fd2378, %fd2374, %fd4898;
	sub.f64 	%fd2379, %fd2375, %fd4899;
	sub.f64 	%fd2380, %fd2376, %fd4900;
	mul.f64 	%fd2381, %fd2379, %fd2379;
	fma.rn.f64 	%fd2382, %fd2378, %fd2378, %fd2381;
	fma.rn.f64 	%fd2383, %fd2380, %fd2380, %fd2382;
	add.f64 	%fd2384, %fd2383, 0d3F50624DD2F1A9FC;
	sqrt.rn.f64 	%fd2385, %fd2384;
	rcp.rn.f64 	%fd2386, %fd2385;
	mul.f64 	%fd2387, %fd2386, %fd2386;
	mul.f64 	%fd2388, %fd2386, %fd2387;
	mul.f64 	%fd2389, %fd2377, %fd2388;
	fma.rn.f64 	%fd2390, %fd2378, %fd2389, %fd2371;
	fma.rn.f64 	%fd2391, %fd2379, %fd2389, %fd2372;
	fma.rn.f64 	%fd2392, %fd2380, %fd2389, %fd2373;
	ld.shared.f64 	%fd2393, [_ZZ27compute_acceleration_kernelPK4BodyiPdS2_S2_E5cache+6944];
	ld.shared.f64 	%fd2394, [_ZZ27compute_acceleration_kernelPK4BodyiPdS2_S2_E5cache+6952];
	ld.shared.f64 	%fd2395, [_ZZ27compute_acceleration_kernelPK4BodyiPdS2_S2_E5cache+6960];
	ld.shared.f64 	%fd2396, [_ZZ27compute_acceleration_kernelPK4BodyiPdS2_S2_E5cache+6992];
	sub.f64 	%fd2397, %fd2393, %fd4898;
	sub.f64 	%fd2398, %fd2394, %fd4899;
	sub.f64 	%fd2399, %fd2395, %fd4900;
	mul.f64 	%fd2400, %fd2398, %fd2398;
	fma.rn.f64 	%fd2401, %fd2397, %fd2397, %fd2400;
	fma.rn.f64 	%fd2402, %fd2399, %fd2399, %fd2401;
	add.f64 	%fd2403, %fd2402, 0d3F50624DD2F1A9FC;
	sqrt.rn.f64 	%fd2404, %fd2403;
	rcp.rn.f64 	%fd2405, %fd2404;
	mul.f64 	%fd2406, %fd2405, %fd2405;
	mul.f64 	%fd2407, %fd2405, %fd2406;
	mul.f64 	%fd2408, %fd2396, %fd2407;
	fma.rn.f64 	%fd2409, %fd2397, %fd2408, %fd2390;
	fma.rn.f64 	%fd2410, %fd2398, %fd2408, %fd2391;
	fma.rn.f64 	%fd2411, %fd2399, %fd2408, %fd2392;
	ld.shared.f64 	%fd2412, [_ZZ27compute_acceleration_kernelPK4BodyiPdS2_S2_E5cache+7000];
	ld.shared.f64 	%fd2413, [_ZZ27compute_acceleration_kernelPK4BodyiPdS2_S2_E5cache+7008];
	ld.shared.f64 	%fd2414, [_ZZ27compute_acceleration_kernelPK4BodyiPdS2_S2_E5cache+7016];
	ld.shared.f64 	%fd2415, [_ZZ27compute_acceleration_kernelPK4BodyiPdS2_S2_E5cache+7048];
	sub.f64 	%fd2416, %fd2412, %fd4898;
	sub.f64 	%fd2417, %fd2413, %fd4899;
	sub.f64 	%fd2418, %fd2414, %fd4900;
	mul.f64 	%fd2419, %fd2417, %fd2417;
	fma.rn.f64 	%fd2420, %fd2416, %fd2416, %fd2419;
	fma.rn.f64 	%fd2421, %fd2418, %fd2418, %fd2420;
	add.f64 	%fd2422, %fd2421, 0d3F50624DD2F1A9FC;
	sqrt.rn.f64 	%fd2423, %fd2422;
	rcp.rn.f64 	%fd2424, %fd2423;
	mul.f64 	%fd2425, %fd2424, %fd2424;
	mul.f64 	%fd2426, %fd2424, %fd2425;
	mul.f64 	%fd2427, %fd2415, %fd2426;
	fma.rn.f64 	%fd2428, %fd2416, %fd2427, %fd2409;
	fma.rn.f64 	%fd2429, %fd2417, %fd2427, %fd2410;
	fma.rn.f64 	%fd2430, %fd2418, %fd2427, %fd2411;
	ld.shared.f64 	%fd2431, [_ZZ27compute_acceleration_kernelPK4BodyiPdS2_S2_E5cache+7056];
	ld.shared.f64 	%fd2432, [_ZZ27compute_acceleration_kernelPK4BodyiPdS2_S2_E5cache+7064];
	ld.shared.f64 	%fd2433, [_ZZ27compute_acceleration_kernelPK4BodyiPdS2_S2_E5cache+7072];
	ld.shared.f64 	%fd2434, [_ZZ27compute_acceleration_kernelPK4BodyiPdS2_S2_E5cache+7104];
	sub.f64 	%fd2435, %fd2431, %fd4898;
	sub.f64 	%fd2436, %fd2432, %fd4899;
	sub.f64 	%fd2437, %fd2433, %fd4900;
	mul.f64 	%fd2438, %fd2436, %fd2436;
	fma.rn.f64 	%fd2439, %fd2435, %fd2435, %fd2438;
	fma.rn.f64 	%fd2440, %fd2437, %fd2437, %fd2439;
	add.f64 	%fd2441, %fd2440, 0d3F50624DD2F1A9FC;
	sqrt.rn.f64 	%fd2442, %fd2441;
	rcp.rn.f64 	%fd2443, %fd2442;
	mul.f64 	%fd2444, %fd2443, %fd2443;
	mul.f64 	%fd2445, %fd2443, %fd2444;
	mul.f64 	%fd2446, %fd2434, %fd2445;
	fma.rn.f64 	%fd2447, %fd2435, %fd2446, %fd2428;
	fma.rn.f64 	%fd2448, %fd2436, %fd2446, %fd2429;
	fma.rn.f64 	%fd2449, %fd2437, %fd2446, %fd2430;
	ld.shared.f64 	%fd2450, [_ZZ27compute_acceleration_kernelPK4BodyiPdS2_S2_E5cache+7112];
	ld.shared.f64 	%fd2451, [_ZZ27compute_acceleration_kernelPK4BodyiPdS2_S2_E5cache+7120];
	ld.shared.f64 	%fd2452, [_ZZ27compute_acceleration_kernelPK4BodyiPdS2_S2_E5cache+7128];
	ld.shared.f64 	%fd2453, [_ZZ27compute_acceleration_kernelPK4BodyiPdS2_S2_E5cache+7160];
	sub.f64 	%fd2454, %fd2450, %fd4898;
	sub.f64 	%fd2455, %fd2451, %fd4899;
	sub.f64 	%fd2456, %fd2452, %fd4900;
	mul.f64 	%fd2457, %fd2455, %fd2455;
	fma.rn.f64 	%fd2458, %fd2454, %fd2454, %fd2457;
	fma.rn.f64 	%fd2459, %fd2456, %fd2456, %fd2458;
	add.f64 	%fd2460, %fd2459, 0d3F50624DD2F1A9FC;
	sqrt.rn.f64 	%fd2461, %fd2460;
	rcp.rn.f64 	%fd2462, %fd2461;
	mul.f64 	%fd2463, %fd2462, %fd2462;
	mul.f64 	%fd2464, %fd2462, %fd2463;
	mul.f64 	%fd2465, %fd2453, %fd2464;
	fma.rn.f64 	%fd2466, %fd2454, %fd2465, %fd2447;
	fma.rn.f64 	%fd2467, %fd2455, %fd2465, %fd2448;
	fma.rn.f64 	%fd2468, %fd2456, %fd2465, %fd2449;
	ld.shared.f64 	%fd2469, [_ZZ27compute_acceleration_kernelPK4BodyiPdS2_S2_E5cache+7168];
	ld.shared.f64 	%fd2470, [_ZZ27compute_acceleration_kernelPK4BodyiPdS2_S2_E5cache+7176];
	ld.shared.f64 	%fd2471, [_ZZ27compute_acceleration_kernelPK4BodyiPdS2_S2_E5cache+7184];
	ld.shared.f64 	%fd2472, [_ZZ27compute_acceleration_kernelPK4BodyiPdS2_S2_E5cache+7216];
	sub.f64 	%fd2473, %fd2469, %fd4898;
	sub.f64 	%fd2474, %fd2470, %fd4899;
	sub.f64 	%fd2475, %fd2471, %fd4900;
	mul.f64 	%fd2476, %fd2474, %fd2474;
	fma.rn.f64 	%fd2477, %fd2473, %fd2473, %fd2476;
	fma.rn.f64 	%fd2478, %fd2475, %fd2475, %fd2477;
	add.f64 	%fd2479, %fd2478, 0d3F50624DD2F1A9FC;
	sqrt.rn.f64 	%fd2480, %fd2479;
	rcp.rn.f64 	%fd2481, %fd2480;
	mul.f64 	%fd2482, %fd2481, %fd2481;
	mul.f64 	%fd2483, %fd2481, %fd2482;
	mul.f64 	%fd2484, %fd2472, %fd2483;
	fma.rn.f64 	%fd2485, %fd2473, %fd2484, %fd2466;
	fma.rn.f64 	%fd2486, %fd2474, %fd2484, %fd2467;
	fma.rn.f64 	%fd2487, %fd2475, %fd2484, %fd2468;
	ld.shared.f64 	%fd2488, [_ZZ27compute_acceleration_kernelPK4BodyiPdS2_S2_E5cache+7224];
	ld.shared.f64 	%fd2489, [_ZZ27compute_acceleration_kernelPK4BodyiPdS2_S2_E5cache+7232];
	ld.shared.f64 	%fd2490, [_ZZ27compute_acceleration_kernelPK4BodyiPdS2_S2_E5cache+7240];
	ld.shared.f64 	%fd2491, [_ZZ27compute_acceleration_kernelPK4BodyiPdS2_S2_E5cache+7272];
	sub.f64 	%fd2492, %fd2488, %fd4898;
	sub.f64 	%fd2493, %fd2489, %fd4899;
	sub.f64 	%fd2494, %fd2490, %fd4900;
	mul.f64 	%fd2495, %fd2493, %fd2493;
	fma.rn.f64 	%fd2496, %fd2492, %fd2492, %fd2495;
	fma.rn.f64 	%fd2497, %fd2494, %fd2494, %fd2496;
	add.f64 	%fd2498, %fd2497, 0d3F50624DD2F1A9FC;
	sqrt.rn.f64 	%fd2499, %fd2498;
	rcp.rn.f64 	%fd2500, %fd2499;
	mul.f64 	%fd2501, %fd2500, %fd2500;
	mul.f64 	%fd2502, %fd2500, %fd2501;
	mul.f64 	%fd2503, %fd2491, %fd2502;
	fma.rn.f64 	%fd2504, %fd2492, %fd2503, %fd2485;
	fma.rn.f64 	%fd2505, %fd2493, %fd2503, %fd2486;
	fma.rn.f64 	%fd2506, %fd2494, %fd2503, %fd2487;
	ld.shared.f64 	%fd2507, [_ZZ27compute_acceleration_kernelPK4BodyiPdS2_S2_E5cache+7280];
	ld.shared.f64 	%fd2508, [_ZZ27compute_acceleration_kernelPK4BodyiPdS2_S2_E5cache+7288];
	ld.shared.f64 	%fd2509, [_ZZ27compute_acceleration_kernelPK4BodyiPdS2_S2_E5cache+7296];
	ld.shared.f64 	%fd2510, [_ZZ27compute_acceleration_kernelPK4BodyiPdS2_S2_E5cache+7328];
	sub.f64 	%fd2511, %fd2507, %fd4898;
	sub.f64 	%fd2512, %fd2508, %fd4899;
	sub.f64 	%fd2513, %fd2509, %fd4900;
	mul.f64 	%fd2514, %fd2512, %fd2512;
	fma.rn.f64 	%fd2515, %fd2511, %fd2511, %fd2514;
	fma.rn.f64 	%fd2516, %fd2513, %fd2513, %fd2515;
	add.f64 	%fd2517, %fd2516, 0d3F50624DD2F1A9FC;
	sqrt.rn.f64 	%fd2518, %fd2517;
	rcp.rn.f64 	%fd2519, %fd2518;
	mul.f64 	%fd2520, %fd2519, %fd2519;
	mul.f64 	%fd2521, %fd2519, %fd2520;
	mul.f64 	%fd2522, %fd2510, %fd2521;
	fma.rn.f64 	%fd2523, %fd2511, %fd2522, %fd2504;
	fma.rn.f64 	%fd2524, %fd2512, %fd2522, %fd2505;
	fma.rn.f64 	%fd2525, %fd2513, %fd2522, %fd2506;
	ld.shared.f64 	%fd2526, [_ZZ27compute_acceleration_kernelPK4BodyiPdS2_S2_E5cache+7336];
	ld.shared.f64 	%fd2527, [_ZZ27compute_acceleration_kernelPK4BodyiPdS2_S2_E5cache+7344];
	ld.shared.f64 	%fd2528, [_ZZ27compute_acceleration_kernelPK4BodyiPdS2_S2_E5cache+7352];
	ld.shared.f64 	%fd2529, [_ZZ27compute_acceleration_kernelPK4BodyiPdS2_S2_E5cache+7384];
	sub.f64 	%fd2530, %fd2526, %fd4898;
	sub.f64 	%fd2531, %fd2527, %fd4899;
	sub.f64 	%fd2532, %fd2528, %fd4900;
	mul.f64 	%fd2533, %fd2531, %fd2531;
	fma.rn.f64 	%fd2534, %fd2530, %fd2530, %fd2533;
	fma.rn.f64 	%fd2535, %fd2532, %fd2532, %fd2534;
	add.f64 	%fd2536, %fd2535, 0d3F50624DD2F1A9FC;
	sqrt.rn.f64 	%fd2537, %fd2536;
	rcp.rn.f64 	%fd2538, %fd2537;
	mul.f64 	%fd2539, %fd2538, %fd2538;
	mul.f64 	%fd2540, %fd2538, %fd2539;
	mul.f64 	%fd2541, %fd2529, %fd2540;
	fma.rn.f64 	%fd2542, %fd2530, %fd2541, %fd2523;
	fma.rn.f64 	%fd2543, %fd2531, %fd2541, %fd2524;
	fma.rn.f64 	%fd2544, %fd2532, %fd2541, %fd2525;
	ld.shared.f64 	%fd2545, [_ZZ27compute_acceleration_kernelPK4BodyiPdS2_S2_E5cache+7392];
	ld.shared.f64 	%fd2546, [_ZZ27compute_acceleration_kernelPK4BodyiPdS2_S2_E5cache+7400];
	ld.shared.f64 	%fd2547, [_ZZ27compute_acceleration_kernelPK4BodyiPdS2_S2_E5cache+7408];
	ld.shared.f64 	%fd2548, [_ZZ27compute_acceleration_kernelPK4BodyiPdS2_S2_E5cache+7440];
	sub.f64 	%fd2549, %fd2545, %fd4898;
	sub.f64 	%fd2550, %fd2546, %fd4899;
	sub.f64 	%fd2551, %fd2547, %fd4900;
	mul.f64 	%fd2552, %fd2550, %fd2550;
	fma.rn.f64 	%fd2553, %fd2549, %fd2549, %fd2552;
	fma.rn.f64 	%fd2554, %fd2551, %fd2551, %fd2553;
	add.f64 	%fd2555, %fd2554, 0d3F50624DD2F1A9FC;
	sqrt.rn.f64 	%fd2556, %fd2555;
	rcp.rn.f64 	%fd2557, %fd2556;
	mul.f64 	%fd2558, %fd2557, %fd2557;
	mul.f64 	%fd2559, %fd2557, %fd2558;
	mul.f64 	%fd2560, %fd2548, %fd2559;
	fma.rn.f64 	%fd2561, %fd2549, %fd2560, %fd2542;
	fma.rn.f64 	%fd2562, %fd2550, %fd2560, %fd2543;
	fma.rn.f64 	%fd2563, %fd2551, %fd2560, %fd2544;
	ld.shared.f64 	%fd2564, [_ZZ27compute_acceleration_kernelPK4BodyiPdS2_S2_E5cache+7448];
	ld.shared.f64 	%fd2565, [_ZZ27compute_acceleration_kernelPK4BodyiPdS2_S2_E5cache+7456];
	ld.shared.f64 	%fd2566, [_ZZ27compute_acceleration_kernelPK4BodyiPdS2_S2_E5cache+7464];
	ld.shared.f64 	%fd2567, [_ZZ27compute_acceleration_kernelPK4BodyiPdS2_S2_E5cache+7496];
	sub.f64 	%fd2568, %fd2564, %fd4898;
	sub.f64 	%fd2569, %fd2565, %fd4899;
	sub.f64 	%fd2570, %fd2566, %fd4900;
	mul.f64 	%fd2571, %fd2569, %fd2569;
	fma.rn.f64 	%fd2572, %fd2568, %fd2568, %fd2571;
	fma.rn.f64 	%fd2573, %fd2570, %fd2570, %fd2572;
	add.f64 	%fd2574, %fd2573, 0d3F50624DD2F1A9FC;
	sqrt.rn.f64 	%fd2575, %fd2574;
	rcp.rn.f64 	%fd2576, %fd2575;
	mul.f64 	%fd2577, %fd2576, %fd2576;
	mul.f64 	%fd2578, %fd2576, %fd2577;
	mul.f64 	%fd2579, %fd2567, %fd2578;
	fma.rn.f64 	%fd2580, %fd2568, %fd2579, %fd2561;
	fma.rn.f64 	%fd2581, %fd2569, %fd2579, %fd2562;
	fma.rn.f64 	%fd2582, %fd2570, %fd2579, %fd2563;
	ld.shared.f64 	%fd2583, [_ZZ27compute_acceleration_kernelPK4BodyiPdS2_S2_E5cache+7504];
	ld.shared.f64 	%fd2584, [_ZZ27compute_acceleration_kernelPK4BodyiPdS2_S2_E5cache+7512];
	ld.shared.f64 	%fd2585, [_ZZ27compute_acceleration_kernelPK4BodyiPdS2_S2_E5cache+7520];
	ld.shared.f64 	%fd2586, [_ZZ27compute_acceleration_kernelPK4BodyiPdS2_S2_E5cache+7552];
	sub.f64 	%fd2587, %fd2583, %fd4898;
	sub.f64 	%fd2588, %fd2584, %fd4899;
	sub.f64 	%fd2589, %fd2585, %fd4900;
	mul.f64 	%fd2590, %fd2588, %fd2588;
	fma.rn.f64 	%fd2591, %fd2587, %fd2587, %fd2590;
	fma.rn.f64 	%fd2592, %fd2589, %fd2589, %fd2591;
	add.f64 	%fd2593, %fd2592, 0d3F50624DD2F1A9FC;
	sqrt.rn.f64 	%fd2594, %fd2593;
	rcp.rn.f64 	%fd2595, %fd2594;
	mul.f64 	%fd2596, %fd2595, %fd2595;
	mul.f64 	%fd2597, %fd2595, %fd2596;
	mul.f64 	%fd2598, %fd2586, %fd2597;
	fma.rn.f64 	%fd2599, %fd2587, %fd2598, %fd2580;
	fma.rn.f64 	%fd2600, %fd2588, %fd2598, %fd2581;
	fma.rn.f64 	%fd2601, %fd2589, %fd2598, %fd2582;
	ld.shared.f64 	%fd2602, [_ZZ27compute_acceleration_kernelPK4BodyiPdS2_S2_E5cache+7560];
	ld.shared.f64 	%fd2603, [_ZZ27compute_acceleration_kernelPK4BodyiPdS2_S2_E5cache+7568];
	ld.shared.f64 	%fd2604, [_ZZ27compute_acceleration_kernelPK4BodyiPdS2_S2_E5cache+7576];
	ld.shared.f64 	%fd2605, [_ZZ27compute_acceleration_kernelPK4BodyiPdS2_S2_E5cache+7608];
	sub.f64 	%fd2606, %fd2602, %fd4898;
	sub.f64 	%fd2607, %fd2603, %fd4899;
	sub.f64 	%fd2608, %fd2604, %fd4900;
	mul.f64 	%fd2609, %fd2607, %fd2607;
	fma.rn.f64 	%fd2610, %fd2606, %fd2606, %fd2609;
	fma.rn.f64 	%fd2611, %fd2608, %fd2608, %fd2610;
	add.f64 	%fd2612, %fd2611, 0d3F50624DD2F1A9FC;
	sqrt.rn.f64 	%fd2613, %fd2612;
	rcp.rn.f64 	%fd2614, %fd2613;
	mul.f64 	%fd2615, %fd2614, %fd2614;
	mul.f64 	%fd2616, %fd2614, %fd2615;
	mul.f64 	%fd2617, %fd2605, %fd2616;
	fma.rn.f64 	%fd2618, %fd2606, %fd2617, %fd2599;
	fma.rn.f64 	%fd2619, %fd2607, %fd2617, %fd2600;
	fma.rn.f64 	%fd2620, %fd2608, %fd2617, %fd2601;
	ld.shared.f64 	%fd2621, [_ZZ27compute_acceleration_kernelPK4BodyiPdS2_S2_E5cache+7616];
	ld.shared.f64 	%fd2622, [_ZZ27compute_acceleration_kernelPK4BodyiPdS2_S2_E5cache+7624];
	ld.shared.f64 	%fd2623, [_ZZ27compute_acceleration_kernelPK4BodyiPdS2_S2_E5cache+7632];
	ld.shared.f64 	%fd2624, [_ZZ27compute_acceleration_kernelPK4BodyiPdS2_S2_E5cache+7664];
	sub.f64 	%fd2625, %fd2621, %fd4898;
	sub.f64 	%fd2626, %fd2622, %fd4899;
	sub.f64 	%fd2627, %fd2623, %fd4900;
	mul.f64 	%fd2628, %fd2626, %fd2626;
	fma.rn.f64 	%fd2629, %fd2625, %fd2625, %fd2628;
	fma.rn.f64 	%fd2630, %fd2627, %fd2627, %fd2629;
	add.f64 	%fd2631, %fd2630, 0d3F50624DD2F1A9FC;
	sqrt.rn.f64 	%fd2632, %fd2631;
	rcp.rn.f64 	%fd2633, %fd2632;
	mul.f64 	%fd2634, %fd2633, %fd2633;
	mul.f64 	%fd2635, %fd2633, %fd2634;
	mul.f64 	%fd2636, %fd2624, %fd2635;
	fma.rn.f64 	%fd2637, %fd2625, %fd2636, %fd2618;
	fma.rn.f64 	%fd2638, %fd2626, %fd2636, %fd2619;
	fma.rn.f64 	%fd2639, %fd2627, %fd2636, %fd2620;
	ld.shared.f64 	%fd2640, [_ZZ27compute_acceleration_kernelPK4BodyiPdS2_S2_E5cache+7672];
	ld.shared.f64 	%fd2641, [_ZZ27compute_acceleration_kernelPK4BodyiPdS2_S2_E5cache+7680];
	ld.shared.f64 	%fd2642, [_ZZ27compute_acceleration_kernelPK4BodyiPdS2_S2_E5cache+7688];
	ld.shared.f64 	%fd2643, [_ZZ27compute_acceleration_kernelPK4BodyiPdS2_S2_E5cache+7720];
	sub.f64 	%fd2644, %fd2640, %fd4898;
	sub.f64 	%fd2645, %fd2641, %fd4899;
	sub.f64 	%fd2646, %fd2642, %fd4900;
	mul.f64 	%fd2647, %fd2645, %fd2645;
	fma.rn.f64 	%fd2648, %fd2644, %fd2644, %fd2647;
	fma.rn.f64 	%fd2649, %fd2646, %fd2646, %fd2648;
	add.f64 	%fd2650, %fd2649, 0d3F50624DD2F1A9FC;
	sqrt.rn.f64 	%fd2651, %fd2650;
	rcp.rn.f64 	%fd2652, %fd2651;
	mul.f64 	%fd2653, %fd2652, %fd2652;
	mul.f64 	%fd2654, %fd2652, %fd2653;
	mul.f64 	%fd2655, %fd2643, %fd2654;
	fma.rn.f64 	%fd2656, %fd2644, %fd2655, %fd2637;
	fma.rn.f64 	%fd2657, %fd2645, %fd2655, %fd2638;
	fma.rn.f64 	%fd2658, %fd2646, %fd2655, %fd2639;
	ld.shared.f64 	%fd2659, [_ZZ27compute_acceleration_kernelPK4BodyiPdS2_S2_E5cache+7728];
	ld.shared.f64 	%fd2660, [_ZZ27compute_acceleration_kernelPK4BodyiPdS2_S2_E5cache+7736];
	ld.shared.f64 	%fd2661, [_ZZ27compute_acceleration_kernelPK4BodyiPdS2_S2_E5cache+7744];
	ld.shared.f64 	%fd2662, [_ZZ27compute_acceleration_kernelPK4BodyiPdS2_S2_E5cache+7776];
	sub.f64 	%fd2663, %fd2659, %fd4898;
	sub.f64 	%fd2664, %fd2660, %fd4899;
	sub.f64 	%fd2665, %fd2661, %fd4900;
	mul.f64 	%fd2666, %fd2664, %fd2664;
	fma.rn.f64 	%fd2667, %fd2663, %fd2663, %fd2666;
	fma.rn.f64 	%fd2668, %fd2665, %fd2665, %fd2667;
	add.f64 	%fd2669, %fd2668, 0d3F50624DD2F1A9FC;
	sqrt.rn.f64 	%fd2670, %fd2669;
	rcp.rn.f64 	%fd2671, %fd2670;
	mul.f64 	%fd2672, %fd2671, %fd2671;
	mul.f64 	%fd2673, %fd2671, %fd2672;
	mul.f64 	%fd2674, %fd2662, %fd2673;
	fma.rn.f64 	%fd2675, %fd2663, %fd2674, %fd2656;
	fma.rn.f64 	%fd2676, %fd2664, %fd2674, %fd2657;
	fma.rn.f64 	%fd2677, %fd2665, %fd2674, %fd2658;
	ld.shared.f64 	%fd2678, [_ZZ27compute_acceleration_kernelPK4BodyiPdS2_S2_E5cache+7784];
	ld.shared.f64 	%fd2679, [_ZZ27compute_acceleration_kernelPK4BodyiPdS2_S2_E5cache+7792];
	ld.shared.f64 	%fd2680, [_ZZ27compute_acceleration_kernelPK4BodyiPdS2_S2_E5cache+7800];
	ld.shared.f64 	%fd2681, [_ZZ27compute_acceleration_kernelPK4BodyiPdS2_S2_E5cache+7832];
	sub.f64 	%fd2682, %fd2678, %fd4898;
	sub.f64 	%fd2683, %fd2679, %fd4899;
	sub.f64 	%fd2684, %fd2680, %fd4900;
	mul.f64 	%fd2685, %fd2683, %fd2683;
	fma.rn.f64 	%fd2686, %fd2682, %fd2682, %fd2685;
	fma.rn.f64 	%fd2687, %fd2684, %fd2684, %fd2686;
	add.f64 	%fd2688, %fd2687, 0d3F50624DD2F1A9FC;
	sqrt.rn.f64 	%fd2689, %fd2688;
	rcp.rn.f64 	%fd2690, %fd2689;
	mul.f64 	%fd2691, %fd2690, %fd2690;
	mul.f64 	%fd2692, %fd2690, %fd2691;
	mul.f64 	%fd2693, %fd2681, %fd2692;
	fma.rn.f64 	%fd2694, %fd2682, %fd2693, %fd2675;
	fma.rn.f64 	%fd2695, %fd2683, %fd2693, %fd2676;
	fma.rn.f64 	%fd2696, %fd2684, %fd2693, %fd2677;
	ld.shared.f64 	%fd2697, [_ZZ27compute_acceleration_kernelPK4BodyiPdS2_S2_E5cache+7840];
	ld.shared.f64 	%fd2698, [_ZZ27compute_acceleration_kernelPK4BodyiPdS2_S2_E5cache+7848];
	ld.shared.f64 	%fd2699, [_ZZ27compute_acceleration_kernelPK4BodyiPdS2_S2_E5cache+7856];
	ld.shared.f64 	%fd2700, [_ZZ27compute_acceleration_kernelPK4BodyiPdS2_S2_E5cache+7888];
	sub.f64 	%fd2701, %fd2697, %fd4898;
	sub.f64 	%fd2702, %fd2698, %fd4899;
	sub.f64 	%fd2703, %fd2699, %fd4900;
	mul.f64 	%fd2704, %fd2702, %fd2702;
	fma.rn.f64 	%fd2705, %fd2701, %fd2701, %fd2704;
	fma.rn.f64 	%fd2706, %fd2703, %fd2703, %fd2705;
	add.f64 	%fd2707, %fd2706, 0d3F50624DD2F1A9FC;
	sqrt.rn.f64 	%fd2708, %fd2707;
	rcp.rn.f64 	%fd2709, %fd2708;
	mul.f64 	%fd2710, %fd2709, %fd2709;
	mul.f64 	%fd2711, %fd2709, %fd2710;
	mul.f64 	%fd2712, %fd2700, %fd2711;
	fma.rn.f64 	%fd2713, %fd2701, %fd2712, %fd2694;
	fma.rn.f64 	%fd2714, %fd2702, %fd2712, %fd2695;
	fma.rn.f64 	%fd2715, %fd2703, %fd2712, %fd2696;
	ld.shared.f64 	%fd2716, [_ZZ27compute_acceleration_kernelPK4BodyiPdS2_S2_E5cache+7896];
	ld.shared.f64 	%fd2717, [_ZZ27compute_acceleration_kernelPK4BodyiPdS2_S2_E5cache+7904];
	ld.shared.f64 	%fd2718, [_ZZ27compute_acceleration_kernelPK4BodyiPdS2_S2_E5cache+7912];
	ld.shared.f64 	%fd2719, [_ZZ27compute_acceleration_kernelPK4BodyiPdS2_S2_E5cache+7944];
	sub.f64 	%fd2720, %fd2716, %fd4898;
	sub.f64 	%fd2721, %fd2717, %fd4899;
	sub.f64 	%fd2722, %fd2718, %fd4900;
	mul.f64 	%fd2723, %fd2721, %fd2721;
	fma.rn.f64 	%fd2724, %fd2720, %fd2720, %fd2723;
	fma.rn.f64 	%fd2725, %fd2722, %fd2722, %fd2724;
	add.f64 	%fd2726, %fd2725, 0d3F50624DD2F1A9FC;
	sqrt.rn.f64 	%fd2727, %fd2726;
	rcp.rn.f64 	%fd2728, %fd2727;
	mul.f64 	%fd2729, %fd2728, %fd2728;
	mul.f64 	%fd2730, %fd2728, %fd2729;
	mul.f64 	%fd2731, %fd2719, %fd2730;
	fma.rn.f64 	%fd2732, %fd2720, %fd2731, %fd2713;
	fma.rn.f64 	%fd2733, %fd2721, %fd2731, %fd2714;
	fma.rn.f64 	%fd2734, %fd2722, %fd2731, %fd2715;
	ld.shared.f64 	%fd2735, [_ZZ27compute_acceleration_kernelPK4BodyiPdS2_S2_E5cache+7952];
	ld.shared.f64 	%fd2736, [_ZZ27compute_acceleration_kernelPK4BodyiPdS2_S2_E5cache+7960];
	ld.shared.f64 	%fd2737, [_ZZ27compute_acceleration_kernelPK4BodyiPdS2_S2_E5cache+7968];
	ld.shared.f64 	%fd2738, [_ZZ27compute_acceleration_kernelPK4BodyiPdS2_S2_E5cache+8000];
	sub.f64 	%fd2739, %fd2735, %fd4898;
	sub.f64 	%fd2740, %fd2736, %fd4899;
	sub.f64 	%fd2741, %fd2737, %fd4900;
	mul.f64 	%fd2742, %fd2740, %fd2740;
	fma.rn.f64 	%fd2743, %fd2739, %fd2739, %fd2742;
	fma.rn.f64 	%fd2744, %fd2741, %fd2741, %fd2743;
	add.f64 	%fd2745, %fd2744, 0d3F50624DD2F1A9FC;
	sqrt.rn.f64 	%fd2746, %fd2745;
	rcp.rn.f64 	%fd2747, %fd2746;
	mul.f64 	%fd2748, %fd2747, %fd2747;
	mul.f64 	%fd2749, %fd2747, %fd2748;
	mul.f64 	%fd2750, %fd2738, %fd2749;
	fma.rn.f64 	%fd2751, %fd2739, %fd2750, %fd2732;
	fma.rn.f64 	%fd2752, %fd2740, %fd2750, %fd2733;
	fma.rn.f64 	%fd2753, %fd2741, %fd2750, %fd2734;
	ld.shared.f64 	%fd2754, [_ZZ27compute_acceleration_kernelPK4BodyiPdS2_S2_E5cache+8008];
	ld.shared.f64 	%fd2755, [_ZZ27compute_acceleration_kernelPK4BodyiPdS2_S2_E5cache+8016];
	ld.shared.f64 	%fd2756, [_ZZ27compute_acceleration_kernelPK4BodyiPdS2_S2_E5cache+8024];
	ld.shared.f64 	%fd2757, [_ZZ27compute_acceleration_kernelPK4BodyiPdS2_S2_E5cache+8056];
	sub.f64 	%fd2758, %fd2754, %fd4898;
	sub.f64 	%fd2759, %fd2755, %fd4899;
	sub.f64 	%fd2760, %fd2756, %fd4900;
	mul.f64 	%fd2761, %fd2759, %fd2759;
	fma.rn.f64 	%fd2762, %fd2758, %fd2758, %fd2761;
	fma.rn.f64 	%fd2763, %fd2760, %fd2760, %fd2762;
	add.f64 	%fd2764, %fd2763, 0d3F50624DD2F1A9FC;
	sqrt.rn.f64 	%fd2765, %fd2764;
	rcp.rn.f64 	%fd2766, %fd2765;
	mul.f64 	%fd2767, %fd2766, %fd2766;
	mul.f64 	%fd2768, %fd2766, %fd2767;
	mul.f64 	%fd2769, %fd2757, %fd2768;
	fma.rn.f64 	%fd2770, %fd2758, %fd2769, %fd2751;
	fma.rn.f64 	%fd2771, %fd2759, %fd2769, %fd2752;
	fma.rn.f64 	%fd2772, %fd2760, %fd2769, %fd2753;
	ld.shared.f64 	%fd2773, [_ZZ27compute_acceleration_kernelPK4BodyiPdS2_S2_E5cache+8064];
	ld.shared.f64 	%fd2774, [_ZZ27compute_acceleration_kernelPK4BodyiPdS2_S2_E5cache+8072];
	ld.shared.f64 	%fd2775, [_ZZ27compute_acceleration_kernelPK4BodyiPdS2_S2_E5cache+8080];
	ld.shared.f64 	%fd2776, [_ZZ27compute_acceleration_kernelPK4BodyiPdS2_S2_E5cache+8112];
	sub.f64 	%fd2777, %fd2773, %fd4898;
	sub.f64 	%fd2778, %fd2774, %fd4899;
	sub.f64 	%fd2779, %fd2775, %fd4900;
	mul.f64 	%fd2780, %fd2778, %fd2778;
	fma.rn.f64 	%fd2781, %fd2777, %fd2777, %fd2780;
	fma.rn.f64 	%fd2782, %fd2779, %fd2779, %fd2781;
	add.f64 	%fd2783, %fd2782, 0d3F50624DD2F1A9FC;
	sqrt.rn.f64 	%fd2784, %fd2783;
	rcp.rn.f64 	%fd2785, %fd2784;
	mul.f64 	%fd2786, %fd2785, %fd2785;
	mul.f64 	%fd2787, %fd2785, %fd2786;
	mul.f64 	%fd2788, %fd2776, %fd2787;
	fma.rn.f64 	%fd2789, %fd2777, %fd2788, %fd2770;
	fma.rn.f64 	%fd2790, %fd2778, %fd2788, %fd2771;
	fma.rn.f64 	%fd2791, %fd2779, %fd2788, %fd2772;
	ld.shared.f64 	%fd2792, [_ZZ27compute_acceleration_kernelPK4BodyiPdS2_S2_E5cache+8120];
	ld.shared.f64 	%fd2793, [_ZZ27compute_acceleration_kernelPK4BodyiPdS2_S2_E5cache+8128];
	ld.shared.f64 	%fd2794, [_ZZ27compute_acceleration_kernelPK4BodyiPdS2_S2_E5cache+8136];
	ld.shared.f64 	%fd2795, [_ZZ27compute_acceleration_kernelPK4BodyiPdS2_S2_E5cache+8168];
	sub.f64 	%fd2796, %fd2792, %fd4898;
	sub.f64 	%fd2797, %fd2793, %fd4899;
	sub.f64 	%fd2798, %fd2794, %fd4900;
	mul.f64 	%fd2799, %fd2797, %fd2797;
	fma.rn.f64 	%fd2800, %fd2796, %fd2796, %fd2799;
	fma.rn.f64 	%fd2801, %fd2798, %fd2798, %fd2800;
	add.f64 	%fd2802, %fd2801, 0d3F50624DD2F1A9FC;
	sqrt.rn.f64 	%fd2803, %fd2802;
	rcp.rn.f64 	%fd2804, %fd2803;
	mul.f64 	%fd2805, %fd2804, %fd2804;
	mul.f64 	%fd2806, %fd2804, %fd2805;
	mul.f64 	%fd2807, %fd2795, %fd2806;
	fma.rn.f64 	%fd2808, %fd2796, %fd2807, %fd2789;
	fma.rn.f64 	%fd2809, %fd2797, %fd2807, %fd2790;
	fma.rn.f64 	%fd2810, %fd2798, %fd2807, %fd2791;
	ld.shared.f64 	%fd2811, [_ZZ27compute_acceleration_kernelPK4BodyiPdS2_S2_E5cache+8176];
	ld.shared.f64 	%fd2812, [_ZZ27compute_acceleration_kernelPK4BodyiPdS2_S2_E5cache+8184];
	ld.shared.f64 	%fd2813, [_ZZ27compute_acceleration_kernelPK4BodyiPdS2_S2_E5cache+8192];
	ld.shared.f64 	%fd2814, [_ZZ27compute_acceleration_kernelPK4BodyiPdS2_S2_E5cache+8224];
	sub.f64 	%fd2815, %fd2811, %fd4898;
	sub.f64 	%fd2816, %fd2812, %fd4899;
	sub.f64 	%fd2817, %fd2813, %fd4900;
	mul.f64 	%fd2818, %fd2816, %fd2816;
	fma.rn.f64 	%fd2819, %fd2815, %fd2815, %fd2818;
	fma.rn.f64 	%fd2820, %fd2817, %fd2817, %fd2819;
	add.f64 	%fd2821, %fd2820, 0d3F50624DD2F1A9FC;
	sqrt.rn.f64 	%fd2822, %fd2821;
	rcp.rn.f64 	%fd2823, %fd2822;
	mul.f64 	%fd2824, %fd2823, %fd2823;
	mul.f64 	%fd2825, %fd2823, %fd2824;
	mul.f64 	%fd2826, %fd2814, %fd2825;
	fma.rn.f64 	%fd2827, %fd2815, %fd2826, %fd2808;
	fma.rn.f64 	%fd2828, %fd2816, %fd2826, %fd2809;
	fma.rn.f64 	%fd2829, %fd2817, %fd2826, %fd2810;
	ld.shared.f64 	%fd2830, [_ZZ27compute_acceleration_kernelPK4BodyiPdS2_S2_E5cache+8232];
	ld.shared.f64 	%fd2831, [_ZZ27compute_acceleration_kernelPK4BodyiPdS2_S2_E5cache+8240];
	ld.shared.f64 	%fd2832, [_ZZ27compute_acceleration_kernelPK4BodyiPdS2_S2_E5cache+8248];
	ld.shared.f64 	%fd2833, [_ZZ27compute_acceleration_kernelPK4BodyiPdS2_S2_E5cache+8280];
	sub.f64 	%fd2834, %fd2830, %fd4898;
	sub.f64 	%fd2835, %fd2831, %fd4899;
	sub.f64 	%fd2836, %fd2832, %fd4900;
	mul.f64 	%fd2837, %fd2835, %fd2835;
	fma.rn.f64 	%fd2838, %fd2834, %fd2834, %fd2837;
	fma.rn.f64 	%fd2839, %fd2836, %fd2836, %fd2838;
	add.f64 	%fd2840, %fd2839, 0d3F50624DD2F1A9FC;
	sqrt.rn.f64 	%fd2841, %fd2840;
	rcp.rn.f64 	%fd2842, %fd2841;
	mul.f64 	%fd2843, %fd2842, %fd2842;
	mul.f64 	%fd2844, %fd2842, %fd2843;
	mul.f64 	%fd2845, %fd2833, %fd2844;
	fma.rn.f64 	%fd2846, %fd2834, %fd2845, %fd2827;
	fma.rn.f64 	%fd2847, %fd2835, %fd2845, %fd2828;
	fma.rn.f64 	%fd2848, %fd2836, %fd2845, %fd2829;
	ld.shared.f64 	%fd2849, [_ZZ27compute_acceleration_kernelPK4BodyiPdS2_S2_E5cache+8288];
	ld.shared.f64 	%fd2850, [_ZZ27compute_acceleration_kernelPK4BodyiPdS2_S2_E5cache+8296];
	ld.shared.f64 	%fd2851, [_ZZ27compute_acceleration_kernelPK4BodyiPdS2_S2_E5cache+8304];
	ld.shared.f64 	%fd2852, [_ZZ27compute_acceleration_kernelPK4BodyiPdS2_S2_E5cache+8336];
	sub.f64 	%fd2853, %fd2849, %fd4898;
	sub.f64 	%fd2854, %fd2850, %fd4899;
	sub.f64 	%fd2855, %fd2851, %fd4900;
	mul.f64 	%fd2856, %fd2854, %fd2854;
	fma.rn.f64 	%fd2857, %fd2853, %fd2853, %fd2856;
	fma.rn.f64 	%fd2858, %fd2855, %fd2855, %fd2857;
	add.f64 	%fd2859, %fd2858, 0d3F50624DD2F1A9FC;
	sqrt.rn.f64 	%fd2860, %fd2859;
	rcp.rn.f64 	%fd2861, %fd2860;
	mul.f64 	%fd2862, %fd2861, %fd2861;
	mul.f64 	%fd2863, %fd2861, %fd2862;
	mul.f64 	%fd2864, %fd2852, %fd2863;
	fma.rn.f64 	%fd2865, %fd2853, %fd2864, %fd2846;
	fma.rn.f64 	%fd2866, %fd2854, %fd2864, %fd2847;
	fma.rn.f64 	%fd2867, %fd2855, %fd2864, %fd2848;
	ld.shared.f64 	%fd2868, [_ZZ27compute_acceleration_kernelPK4BodyiPdS2_S2_E5cache+8344];
	ld.shared.f64 	%fd2869, [_ZZ27compute_acceleration_kernelPK4BodyiPdS2_S2_E5cache+8352];
	ld.shared.f64 	%fd2870, [_ZZ27compute_acceleration_kernelPK4BodyiPdS2_S2_E5cache+8360];
	ld.shared.f64 	%fd2871, [_ZZ27compute_acceleration_kernelPK4BodyiPdS2_S2_E5cache+8392];
	sub.f64 	%fd2872, %fd2868, %fd4898;
	sub.f64 	%fd2873, %fd2869, %fd4899;
	sub.f64 	%fd2874, %fd2870, %fd4900;
	mul.f64 	%fd2875, %fd2873, %fd2873;
	fma.rn.f64 	%fd2876, %fd2872, %fd2872, %fd2875;
	fma.rn.f64 	%fd2877, %fd2874, %fd2874, %fd2876;
	add.f64 	%fd2878, %fd2877, 0d3F50624DD2F1A9FC;
	sqrt.rn.f64 	%fd2879, %fd2878;
	rcp.rn.f64 	%fd2880, %fd2879;
	mul.f64 	%fd2881, %fd2880, %fd2880;
	mul.f64 	%fd2882, %fd2880, %fd2881;
	mul.f64 	%fd2883, %fd2871, %fd2882;
	fma.rn.f64 	%fd2884, %fd2872, %fd2883, %fd2865;
	fma.rn.f64 	%fd2885, %fd2873, %fd2883, %fd2866;
	fma.rn.f64 	%fd2886, %fd2874, %fd2883, %fd2867;
	ld.shared.f64 	%fd2887, [_ZZ27compute_acceleration_kernelPK4BodyiPdS2_S2_E5cache+8400];
	ld.shared.f64 	%fd2888, [_ZZ27compute_acceleration_kernelPK4BodyiPdS2_S2_E5cache+8408];
	ld.shared.f64 	%fd2889, [_ZZ27compute_acceleration_kernelPK4BodyiPdS2_S2_E5cache+8416];
	ld.shared.f64 	%fd2890, [_ZZ27compute_acceleration_kernelPK4BodyiPdS2_S2_E5cache+8448];
	sub.f64 	%fd2891, %fd2887, %fd4898;
	sub.f64 	%fd2892, %fd2888, %fd4899;
	sub.f64 	%fd2893, %fd2889, %fd4900;
	mul.f64 	%fd2894, %fd2892, %fd2892;
	fma.rn.f64 	%fd2895, %fd2891, %fd2891, %fd2894;
	fma.rn.f64 	%fd2896, %fd2893, %fd2893, %fd2895;
	add.f64 	%fd2897, %fd2896, 0d3F50624DD2F1A9FC;
	sqrt.rn.f64 	%fd2898, %fd2897;
	rcp.rn.f64 	%fd2899, %fd2898;
	mul.f64 	%fd2900, %fd2899, %fd2899;
	mul.f64 	%fd2901, %fd2899, %fd2900;
	mul.f64 	%fd2902, %fd2890, %fd2901;
	fma.rn.f64 	%fd2903, %fd2891, %fd2902, %fd2884;
	fma.rn.f64 	%fd2904, %fd2892, %fd2902, %fd2885;
	fma.rn.f64 	%fd2905, %fd2893, %fd2902, %fd2886;
	ld.shared.f64 	%fd2906, [_ZZ27compute_acceleration_kernelPK4BodyiPdS2_S2_E5cache+8456];
	ld.shared.f64 	%fd2907, [_ZZ27compute_acceleration_kernelPK4BodyiPdS2_S2_E5cache+8464];
	ld.shared.f64 	%fd2908, [_ZZ27compute_acceleration_kernelPK4BodyiPdS2_S2_E5cache+8472];
	ld.shared.f64 	%fd2909, [_ZZ27compute_acceleration_kernelPK4BodyiPdS2_S2_E5cache+8504];
	sub.f64 	%fd2910, %fd2906, %fd4898;
	sub.f64 	%fd2911, %fd2907, %fd4899;
	sub.f64 	%fd2912, %fd2908, %fd4900;
	mul.f64 	%fd2913, %fd2911, %fd2911;
	fma.rn.f64 	%fd2914, %fd2910, %fd2910, %fd2913;
	fma.rn.f64 	%fd2915, %fd2912, %fd2912, %fd2914;
	add.f64 	%fd2916, %fd2915, 0d3F50624DD2F1A9FC;
	sqrt.rn.f64 	%fd2917, %fd2916;
	rcp.rn.f64 	%fd2918, %fd2917;
	mul.f64 	%fd2919, %fd2918, %fd2918;
	mul.f64 	%fd2920, %fd2918, %fd2919;
	mul.f64 	%fd2921, %fd2909, %fd2920;
	fma.rn.f64 	%fd2922, %fd2910, %fd2921, %fd2903;
	fma.rn.f64 	%fd2923, %fd2911, %fd2921, %fd2904;
	fma.rn.f64 	%fd2924, %fd2912, %fd2921, %fd2905;
	ld.shared.f64 	%fd2925, [_ZZ27compute_acceleration_kernelPK4BodyiPdS2_S2_E5cache+8512];
	ld.shared.f64 	%fd2926, [_ZZ27compute_acceleration_kernelPK4BodyiPdS2_S2_E5cache+8520];
	ld.shared.f64 	%fd2927, [_ZZ27compute_acceleration_kernelPK4BodyiPdS2_S2_E5cache+8528];
	ld.shared.f64 	%fd2928, [_ZZ27compute_acceleration_kernelPK4BodyiPdS2_S2_E5cache+8560];
	sub.f64 	%fd2929, %fd2925, %fd4898;
	sub.f64 	%fd2930, %fd2926, %fd4899;
	sub.f64 	%fd2931, %fd2927, %fd4900;
	mul.f64 	%fd2932, %fd2930, %fd2930;
	fma.rn.f64 	%fd2933, %fd2929, %fd2929, %fd2932;
	fma.rn.f64 	%fd2934, %fd2931, %fd2931, %fd2933;
	add.f64 	%fd2935, %fd2934, 0d3F50624DD2F1A9FC;
	sqrt.rn.f64 	%fd2936, %fd2935;
	rcp.rn.f64 	%fd2937, %fd2936;
	mul.f64 	%fd2938, %fd2937, %fd2937;
	mul.f64 	%fd2939, %fd2937, %fd2938;
	mul.f64 	%fd2940, %fd2928, %fd2939;
	fma.rn.f64 	%fd2941, %fd2929, %fd2940, %fd2922;
	fma.rn.f64 	%fd2942, %fd2930, %fd2940, %fd2923;
	fma.rn.f64 	%fd2943, %fd2931, %fd2940, %fd2924;
	ld.shared.f64 	%fd2944, [_ZZ27compute_acceleration_kernelPK4BodyiPdS2_S2_E5cache+8568];
	ld.shared.f64 	%fd2945, [_ZZ27compute_acceleration_kernelPK4BodyiPdS2_S2_E5cache+8576];
	ld.shared.f64 	%fd2946, [_ZZ27compute_acceleration_kernelPK4BodyiPdS2_S2_E5cache+8584];
	ld.shared.f64 	%fd2947, [_ZZ27compute_acceleration_kernelPK4BodyiPdS2_S2_E5cache+8616];
	sub.f64 	%fd2948, %fd2944, %fd4898;
	sub.f64 	%fd2949, %fd2945, %fd4899;
	sub.f64 	%fd2950, %fd2946, %fd4900;
	mul.f64 	%fd2951, %fd2949, %fd2949;
	fma.rn.f64 	%fd2952, %fd2948, %fd2948, %fd2951;
	fma.rn.f64 	%fd2953, %fd2950, %fd2950, %fd2952;
	add.f64 	%fd2954, %fd2953, 0d3F50624DD2F1A9FC;
	sqrt.rn.f64 	%fd2955, %fd2954;
	rcp.rn.f64 	%fd2956, %fd2955;
	mul.f64 	%fd2957, %fd2956, %fd2956;
	mul.f64 	%fd2958, %fd2956, %fd2957;
	mul.f64 	%fd2959, %fd2947, %fd2958;
	fma.rn.f64 	%fd2960, %fd2948, %fd2959, %fd2941;
	fma.rn.f64 	%fd2961, %fd2949, %fd2959, %fd2942;
	fma.rn.f64 	%fd2962, %fd2950, %fd2959, %fd2943;
	ld.shared.f64 	%fd2963, [_ZZ27compute_acceleration_kernelPK4BodyiPdS2_S2_E5cache+8624];
	ld.shared.f64 	%fd2964, [_ZZ27compute_acceleration_kernelPK4BodyiPdS2_S2_E5cache+8632];
	ld.shared.f64 	%fd2965, [_ZZ27compute_acceleration_kernelPK4BodyiPdS2_S2_E5cache+8640];
	ld.shared.f64 	%fd2966, [_ZZ27compute_acceleration_kernelPK4BodyiPdS2_S2_E5cache+8672];
	sub.f64 	%fd2967, %fd2963, %fd4898;
	sub.f64 	%fd2968, %fd2964, %fd4899;
	sub.f64 	%fd2969, %fd2965, %fd4900;
	mul.f64 	%fd2970, %fd2968, %fd2968;
	fma.rn.f64 	%fd2971, %fd2967, %fd2967, %fd2970;
	fma.rn.f64 	%fd2972, %fd2969, %fd2969, %fd2971;
	add.f64 	%fd2973, %fd2972, 0d3F50624DD2F1A9FC;
	sqrt.rn.f64 	%fd2974, %fd2973;
	rcp.rn.f64 	%fd2975, %fd2974;
	mul.f64 	%fd2976, %fd2975, %fd2975;
	mul.f64 	%fd2977, %fd2975, %fd2976;
	mul.f64 	%fd2978, %fd2966, %fd2977;
	fma.rn.f64 	%fd2979, %fd2967, %fd2978, %fd2960;
	fma.rn.f64 	%fd2980, %fd2968, %fd2978, %fd2961;
	fma.rn.f64 	%fd2981, %fd2969, %fd2978, %fd2962;
	ld.shared.f64 	%fd2982, [_ZZ27compute_acceleration_kernelPK4BodyiPdS2_S2_E5cache+8680];
	ld.shared.f64 	%fd2983, [_ZZ27compute_acceleration_kernelPK4BodyiPdS2_S2_E5cache+8688];
	ld.shared.f64 	%fd2984, [_ZZ27compute_acceleration_kernelPK4BodyiPdS2_S2_E5cache+8696];
	ld.shared.f64 	%fd2985, [_ZZ27compute_acceleration_kernelPK4BodyiPdS2_S2_E5cache+8728];
	sub.f64 	%fd2986, %fd2982, %fd4898;
	sub.f64 	%fd2987, %fd2983, %fd4899;
	sub.f64 	%fd2988, %fd2984, %fd4900;
	mul.f64 	%fd2989, %fd2987, %fd2987;
	fma.rn.f64 	%fd2990, %fd2986, %fd2986, %fd2989;
	fma.rn.f64 	%fd2991, %fd2988, %fd2988, %fd2990;
	add.f64 	%fd2992, %fd2991, 0d3F50624DD2F1A9FC;
	sqrt.rn.f64 	%fd2993, %fd2992;
	rcp.rn.f64 	%fd2994, %fd2993;
	mul.f64 	%fd2995, %fd2994, %fd2994;
	mul.f64 	%fd2996, %fd2994, %fd2995;
	mul.f64 	%fd2997, %fd2985, %fd2996;
	fma.rn.f64 	%fd2998, %fd2986, %fd2997, %fd2979;
	fma.rn.f64 	%fd2999, %fd2987, %fd2997, %fd2980;
	fma.rn.f64 	%fd3000, %fd2988, %fd2997, %fd2981;
	ld.shared.f64 	%fd3001, [_ZZ27compute_acceleration_kernelPK4BodyiPdS2_S2_E5cache+8736];
	ld.shared.f64 	%fd3002, [_ZZ27compute_acceleration_kernelPK4BodyiPdS2_S2_E5cache+8744];
	ld.shared.f64 	%fd3003, [_ZZ27compute_acceleration_kernelPK4BodyiPdS2_S2_E5cache+8752];
	ld.shared.f64 	%fd3004, [_ZZ27compute_acceleration_kernelPK4BodyiPdS2_S2_E5cache+8784];
	sub.f64 	%fd3005, %fd3001, %fd4898;
	sub.f64 	%fd3006, %fd3002, %fd4899;
	sub.f64 	%fd3007, %fd3003, %fd4900;
	mul.f64 	%fd3008, %fd3006, %fd3006;
	fma.rn.f64 	%fd3009, %fd3005, %fd3005, %fd3008;
	fma.rn.f64 	%fd3010, %fd3007, %fd3007, %fd3009;
	add.f64 	%fd3011, %fd3010, 0d3F50624DD2F1A9FC;
	sqrt.rn.f64 	%fd3012, %fd3011;
	rcp.rn.f64 	%fd3013, %fd3012;
	mul.f64 	%fd3014, %fd3013, %fd3013;
	mul.f64 	%fd3015, %fd3013, %fd3014;
	mul.f64 	%fd3016, %fd3004, %fd3015;
	fma.rn.f64 	%fd3017, %fd3005, %fd3016, %fd2998;
	fma.rn.f64 	%fd3018, %fd3006, %fd3016, %fd2999;
	fma.rn.f64 	%fd3019, %fd3007, %fd3016, %fd3000;
	ld.shared.f64 	%fd3020, [_ZZ27compute_acceleration_kernelPK4BodyiPdS2_S2_E5cache+8792];
	ld.shared.f64 	%fd3021, [_ZZ27compute_acceleration_kernelPK4BodyiPdS2_S2_E5cache+8800];
	ld.shared.f64 	%fd3022, [_ZZ27compute_acceleration_kernelPK4BodyiPdS2_S2_E5cache+8808];
	ld.shared.f64 	%fd3023, [_ZZ27compute_acceleration_kernelPK4BodyiPdS2_S2_E5cache+8840];
	sub.f64 	%fd3024, %fd3020, %fd4898;
	sub.f64 	%fd3025, %fd3021, %fd4899;
	sub.f64 	%fd3026, %fd3022, %fd4900;
	mul.f64 	%fd3027, %fd3025, %fd3025;
	fma.rn.f64 	%fd3028, %fd3024, %fd3024, %fd3027;
	fma.rn.f64 	%fd3029, %fd3026, %fd3026, %fd3028;
	add.f64 	%fd3030, %fd3029, 0d3F50624DD2F1A9FC;
	sqrt.rn.f64 	%fd3031, %fd3030;
	rcp.rn.f64 	%fd3032, %fd3031;
	mul.f64 	%fd3033, %fd3032, %fd3032;
	mul.f64 	%fd3034, %fd3032, %fd3033;
	mul.f64 	%fd3035, %fd3023, %fd3034;
	fma.rn.f64 	%fd3036, %fd3024, %fd3035, %fd3017;
	fma.rn.f64 	%fd3037, %fd3025, %fd3035, %fd3018;
	fma.rn.f64 	%fd3038, %fd3026, %fd3035, %fd3019;
	ld.shared.f64 	%fd3039, [_ZZ27compute_acceleration_kernelPK4BodyiPdS2_S2_E5cache+8848];
	ld.shared.f64 	%fd3040, [_ZZ27compute_acceleration_kernelPK4BodyiPdS2_S2_E5cache+8856];
	ld.shared.f64 	%fd3041, [_ZZ27compute_acceleration_kernelPK4BodyiPdS2_S2_E5cache+8864];
	ld.shared.f64 	%fd3042, [_ZZ27compute_acceleration_kernelPK4BodyiPdS2_S2_E5cache+8896];
	sub.f64 	%fd3043, %fd3039, %fd4898;
	sub.f64 	%fd3044, %fd3040, %fd4899;
	sub.f64 	%fd3045, %fd3041, %fd4900;
	mul.f64 	%fd3046, %fd3044, %fd3044;
	fma.rn.f64 	%fd3047, %fd3043, %fd3043, %fd3046;
	fma.rn.f64 	%fd3048, %fd3045, %fd3045, %fd3047;
	add.f64 	%fd3049, %fd3048, 0d3F50624DD2F1A9FC;
	sqrt.rn.f64 	%fd3050, %fd3049;
	rcp.rn.f64 	%fd3051, %fd3050;
	mul.f64 	%fd3052, %fd3051, %fd3051;
	mul.f64 	%fd3053, %fd3051, %fd3052;
	mul.f64 	%fd3054, %fd3042, %fd3053;
	fma.rn.f64 	%fd3055, %fd3043, %fd3054, %fd3036;
	fma.rn.f64 	%fd3056, %fd3044, %fd3054, %fd3037;
	fma.rn.f64 	%fd3057, %fd3045, %fd3054, %fd3038;
	ld.shared.f64 	%fd3058, [_ZZ27compute_acceleration_kernelPK4BodyiPdS2_S2_E5cache+8904];
	ld.shared.f64 	%fd3059, [_ZZ27compute_acceleration_kernelPK4BodyiPdS2_S2_E5cache+8912];
	ld.shared.f64 	%fd3060, [_ZZ27compute_acceleration_kernelPK4BodyiPdS2_S2_E5cache+8920];
	ld.shared.f64 	%fd3061, [_ZZ27compute_acceleration_kernelPK4BodyiPdS2_S2_E5cache+8952];
	sub.f64 	%fd3062, %fd3058, %fd4898;
	sub.f64 	%fd3063, %fd3059, %fd4899;
	sub.f64 	%fd3064, %fd3060, %fd4900;
	mul.f64 	%fd3065, %fd3063, %fd3063;
	fma.rn.f64 	%fd3066, %fd3062, %fd3062, %fd3065;
	fma.rn.f64 	%fd3067, %fd3064, %fd3064, %fd3066;
	add.f64 	%fd3068, %fd3067, 0d3F50624DD2F1A9FC;
	sqrt.rn.f64 	%fd3069, %fd3068;
	rcp.rn.f64 	%fd3070, %fd3069;
	mul.f64 	%fd3071, %fd3070, %fd3070;
	mul.f64 	%fd3072, %fd3070, %fd3071;
	mul.f64 	%fd3073, %fd3061, %fd3072;
	fma.rn.f64 	%fd3074, %fd3062, %fd3073, %fd3055;
	fma.rn.f64 	%fd3075, %fd3063, %fd3073, %fd3056;
	fma.rn.f64 	%fd3076, %fd3064, %fd3073, %fd3057;
	ld.shared.f64 	%fd3077, [_ZZ27compute_acceleration_kernelPK4BodyiPdS2_S2_E5cache+8960];
	ld.shared.f64 	%fd3078, [_ZZ27compute_acceleration_kernelPK4BodyiPdS2_S2_E5cache+8968];
	ld.shared.f64 	%fd3079, [_ZZ27compute_acceleration_kernelPK4BodyiPdS2_S2_E5cache+8976];
	ld.shared.f64 	%fd3080, [_ZZ27compute_acceleration_kernelPK4BodyiPdS2_S2_E5cache+9008];
	sub.f64 	%fd3081, %fd3077, %fd4898;
	sub.f64 	%fd3082, %fd3078, %fd4899;
	sub.f64 	%fd3083, %fd3079, %fd4900;
	mul.f64 	%fd3084, %fd3082, %fd3082;
	fma.rn.f64 	%fd3085, %fd3081, %fd3081, %fd3084;
	fma.rn.f64 	%fd3086, %fd3083, %fd3083, %fd3085;
	add.f64 	%fd3087, %fd3086, 0d3F50624DD2F1A9FC;
	sqrt.rn.f64 	%fd3088, %fd3087;
	rcp.rn.f64 	%fd3089, %fd3088;
	mul.f64 	%fd3090, %fd3089, %fd3089;
	mul.f64 	%fd3091, %fd3089, %fd3090;
	mul.f64 	%fd3092, %fd3080, %fd3091;
	fma.rn.f64 	%fd3093, %fd3081, %fd3092, %fd3074;
	fma.rn.f64 	%fd3094, %fd3082, %fd3092, %fd3075;
	fma.rn.f64 	%fd3095, %fd3083, %fd3092, %fd3076;
	ld.shared.f64 	%fd3096, [_ZZ27compute_acceleration_kernelPK4BodyiPdS2_S2_E5cache+9016];
	ld.shared.f64 	%fd3097, [_ZZ27compute_acceleration_kernelPK4BodyiPdS2_S2_E5cache+9024];
	ld.shared.f64 	%fd3098, [_ZZ27compute_acceleration_kernelPK4BodyiPdS2_S2_E5cache+9032];
	ld.shared.f64 	%fd3099, [_ZZ27compute_acceleration_kernelPK4BodyiPdS2_S2_E5cache+9064];
	sub.f64 	%fd3100, %fd3096, %fd4898;
	sub.f64 	%fd3101, %fd3097, %fd4899;
	sub.f64 	%fd3102, %fd3098, %fd4900;
	mul.f64 	%fd3103, %fd3101, %fd3101;
	fma.rn.f64 	%fd3104, %fd3100, %fd3100, %fd3103;
	fma.rn.f64 	%fd3105, %fd3102, %fd3102, %fd3104;
	add.f64 	%fd3106, %fd3105, 0d3F50624DD2F1A9FC;
	sqrt.rn.f64 	%fd3107, %fd3106;
	rcp.rn.f64 	%fd3108, %fd3107;
	mul.f64 	%fd3109, %fd3108, %fd3108;
	mul.f64 	%fd3110, %fd3108, %fd3109;
	mul.f64 	%fd3111, %fd3099, %fd3110;
	fma.rn.f64 	%fd3112, %fd3100, %fd3111, %fd3093;
	fma.rn.f64 	%fd3113, %fd3101, %fd3111, %fd3094;
	fma.rn.f64 	%fd3114, %fd3102, %fd3111, %fd3095;
	ld.shared.f64 	%fd3115, [_ZZ27compute_acceleration_kernelPK4BodyiPdS2_S2_E5cache+9072];
	ld.shared.f64 	%fd3116, [_ZZ27compute_acceleration_kernelPK4BodyiPdS2_S2_E5cache+9080];
	ld.shared.f64 	%fd3117, [_ZZ27compute_acceleration_kernelPK4BodyiPdS2_S2_E5cache+9088];
	ld.shared.f64 	%fd3118, [_ZZ27compute_acceleration_kernelPK4BodyiPdS2_S2_E5cache+9120];
	sub.f64 	%fd3119, %fd3115, %fd4898;
	sub.f64 	%fd3120, %fd3116, %fd4899;
	sub.f64 	%fd3121, %fd3117, %fd4900;
	mul.f64 	%fd3122, %fd3120, %fd3120;
	fma.rn.f64 	%fd3123, %fd3119, %fd3119, %fd3122;
	fma.rn.f64 	%fd3124, %fd3121, %fd3121, %fd3123;
	add.f64 	%fd3125, %fd3124, 0d3F50624DD2F1A9FC;
	sqrt.rn.f64 	%fd3126, %fd3125;
	rcp.rn.f64 	%fd3127, %fd3126;
	mul.f64 	%fd3128, %fd3127, %fd3127;
	mul.f64 	%fd3129, %fd3127, %fd3128;
	mul.f64 	%fd3130, %fd3118, %fd3129;
	fma.rn.f64 	%fd3131, %fd3119, %fd3130, %fd3112;
	fma.rn.f64 	%fd3132, %fd3120, %fd3130, %fd3113;
	fma.rn.f64 	%fd3133, %fd3121, %fd3130, %fd3114;
	ld.shared.f64 	%fd3134, [_ZZ27compute_acceleration_kernelPK4BodyiPdS2_S2_E5cache+9128];
	ld.shared.f64 	%fd3135, [_ZZ27compute_acceleration_kernelPK4BodyiPdS2_S2_E5cache+9136];
	ld.shared.f64 	%fd3136, [_ZZ27compute_acceleration_kernelPK4BodyiPdS2_S2_E5cache+9144];
	ld.shared.f64 	%fd3137, [_ZZ27compute_acceleration_kernelPK4BodyiPdS2_S2_E5cache+9176];
	sub.f64 	%fd3138, %fd3134, %fd4898;
	sub.f64 	%fd3139, %fd3135, %fd4899;
	sub.f64 	%fd3140, %fd3136, %fd4900;
	mul.f64 	%fd3141, %fd3139, %fd3139;
	fma.rn.f64 	%fd3142, %fd3138, %fd3138, %fd3141;
	fma.rn.f64 	%fd3143, %fd3140, %fd3140, %fd3142;
	add.f64 	%fd3144, %fd3143, 0d3F50624DD2F1A9FC;
	sqrt.rn.f64 	%fd3145, %fd3144;
	rcp.rn.f64 	%fd3146, %fd3145;
	mul.f64 	%fd3147, %fd3146, %fd3146;
	mul.f64 	%fd3148, %fd3146, %fd3147;
	mul.f64 	%fd3149, %fd3137, %fd3148;
	fma.rn.f64 	%fd3150, %fd3138, %fd3149, %fd3131;
	fma.rn.f64 	%fd3151, %fd3139, %fd3149, %fd3132;
	fma.rn.f64 	%fd3152, %fd3140, %fd3149, %fd3133;
	ld.shared.f64 	%fd3153, [_ZZ27compute_acceleration_kernelPK4BodyiPdS2_S2_E5cache+9184];
	ld.shared.f64 	%fd3154, [_ZZ27compute_acceleration_kernelPK4BodyiPdS2_S2_E5cache+9192];
	ld.shared.f64 	%fd3155, [_ZZ27compute_acceleration_kernelPK4BodyiPdS2_S2_E5cache+9200];
	ld.shared.f64 	%fd3156, [_ZZ27compute_acceleration_kernelPK4BodyiPdS2_S2_E5cache+9232];
	sub.f64 	%fd3157, %fd3153, %fd4898;
	sub.f64 	%fd3158, %fd3154, %fd4899;
	sub.f64 	%fd3159, %fd3155, %fd4900;
	mul.f64 	%fd3160, %fd3158, %fd3158;
	fma.rn.f64 	%fd3161, %fd3157, %fd3157, %fd3160;
	fma.rn.f64 	%fd3162, %fd3159, %fd3159, %fd3161;
	add.f64 	%fd3163, %fd3162, 0d3F50624DD2F1A9FC;
	sqrt.rn.f64 	%fd3164, %fd3163;
	rcp.rn.f64 	%fd3165, %fd3164;
	mul.f64 	%fd3166, %fd3165, %fd3165;
	mul.f64 	%fd3167, %fd3165, %fd3166;
	mul.f64 	%fd3168, %fd3156, %fd3167;
	fma.rn.f64 	%fd3169, %fd3157, %fd3168, %fd3150;
	fma.rn.f64 	%fd3170, %fd3158, %fd3168, %fd3151;
	fma.rn.f64 	%fd3171, %fd3159, %fd3168, %fd3152;
	ld.shared.f64 	%fd3172, [_ZZ27compute_acceleration_kernelPK4BodyiPdS2_S2_E5cache+9240];
	ld.shared.f64 	%fd3173, [_ZZ27compute_acceleration_kernelPK4BodyiPdS2_S2_E5cache+9248];
	ld.shared.f64 	%fd3174, [_ZZ27compute_acceleration_kernelPK4BodyiPdS2_S2_E5cache+9256];
	ld.shared.f64 	%fd3175, [_ZZ27compute_acceleration_kernelPK4BodyiPdS2_S2_E5cache+9288];
	sub.f64 	%fd3176, %fd3172, %fd4898;
	sub.f64 	%fd3177, %fd3173, %fd4899;
	sub.f64 	%fd3178, %fd3174, %fd4900;
	mul.f64 	%fd3179, %fd3177, %fd3177;
	fma.rn.f64 	%fd3180, %fd3176, %fd3176, %fd3179;
	fma.rn.f64 	%fd3181, %fd3178, %fd3178, %fd3180;
	add.f64 	%fd3182, %fd3181, 0d3F50624DD2F1A9FC;
	sqrt.rn.f64 	%fd3183, %fd3182;
	rcp.rn.f64 	%fd3184, %fd3183;
	mul.f64 	%fd3185, %fd3184, %fd3184;
	mul.f64 	%fd3186, %fd3184, %fd3185;
	mul.f64 	%fd3187, %fd3175, %fd3186;
	fma.rn.f64 	%fd3188, %fd3176, %fd3187, %fd3169;
	fma.rn.f64 	%fd3189, %fd3177, %fd3187, %fd3170;
	fma.rn.f64 	%fd3190, %fd3178, %fd3187, %fd3171;
	ld.shared.f64 	%fd3191, [_ZZ27compute_acceleration_kernelPK4BodyiPdS2_S2_E5cache+9296];
	ld.shared.f64 	%fd3192, [_ZZ27compute_acceleration_kernelPK4BodyiPdS2_S2_E5cache+9304];
	ld.shared.f64 	%fd3193, [_ZZ27compute_acceleration_kernelPK4BodyiPdS2_S2_E5cache+9312];
	ld.shared.f64 	%fd3194, [_ZZ27compute_acceleration_kernelPK4BodyiPdS2_S2_E5cache+9344];
	sub.f64 	%fd3195, %fd3191, %fd4898;
	sub.f64 	%fd3196, %fd3192, %fd4899;
	sub.f64 	%fd3197, %fd3193, %fd4900;
	mul.f64 	%fd3198, %fd3196, %fd3196;
	fma.rn.f64 	%fd3199, %fd3195, %fd3195, %fd3198;
	fma.rn.f64 	%fd3200, %fd3197, %fd3197, %fd3199;
	add.f64 	%fd3201, %fd3200, 0d3F50624DD2F1A9FC;
	sqrt.rn.f64 	%fd3202, %fd3201;
	rcp.rn.f64 	%fd3203, %fd3202;
	mul.f64 	%fd3204, %fd3203, %fd3203;
	mul.f64 	%fd3205, %fd3203, %fd3204;
	mul.f64 	%fd3206, %fd3194, %fd3205;
	fma.rn.f64 	%fd3207, %fd3195, %fd3206, %fd3188;
	fma.rn.f64 	%fd3208, %fd3196, %fd3206, %fd3189;
	fma.rn.f64 	%fd3209, %fd3197, %fd3206, %fd3190;
	ld.shared.f64 	%fd3210, [_ZZ27compute_acceleration_kernelPK4BodyiPdS2_S2_E5cache+9352];
	ld.shared.f64 	%fd3211, [_ZZ27compute_acceleration_kernelPK4BodyiPdS2_S2_E5cache+9360];
	ld.shared.f64 	%fd3212, [_ZZ27compute_acceleration_kernelPK4BodyiPdS2_S2_E5cache+9368];
	ld.shared.f64 	%fd3213, [_ZZ27compute_acceleration_kernelPK4BodyiPdS2_S2_E5cache+9400];
	sub.f64 	%fd3214, %fd3210, %fd4898;
	sub.f64 	%fd3215, %fd3211, %fd4899;
	sub.f64 	%fd3216, %fd3212, %fd4900;
	mul.f64 	%fd3217, %fd3215, %fd3215;
	fma.rn.f64 	%fd3218, %fd3214, %fd3214, %fd3217;
	fma.rn.f64 	%fd3219, %fd3216, %fd3216, %fd3218;
	add.f64 	%fd3220, %fd3219, 0d3F50624DD2F1A9FC;
	sqrt.rn.f64 	%fd3221, %fd3220;
	rcp.rn.f64 	%fd3222, %fd3221;
	mul.f64 	%fd3223, %fd3222, %fd3222;
	mul.f64 	%fd3224, %fd3222, %fd3223;
	mul.f64 	%fd3225, %fd3213, %fd3224;
	fma.rn.f64 	%fd3226, %fd3214, %fd3225, %fd3207;
	fma.rn.f64 	%fd3227, %fd3215, %fd3225, %fd3208;
	fma.rn.f64 	%fd3228, %fd3216, %fd3225, %fd3209;
	ld.shared.f64 	%fd3229, [_ZZ27compute_acceleration_kernelPK4BodyiPdS2_S2_E5cache+9408];
	ld.shared.f64 	%fd3230, [_ZZ27compute_acceleration_kernelPK4BodyiPdS2_S2_E5cache+9416];
	ld.shared.f64 	%fd3231, [_ZZ27compute_acceleration_kernelPK4BodyiPdS2_S2_E5cache+9424];
	ld.shared.f64 	%fd3232, [_ZZ27compute_acceleration_kernelPK4BodyiPdS2_S2_E5cache+9456];
	sub.f64 	%fd3233, %fd3229, %fd4898;
	sub.f64 	%fd3234, %fd3230, %fd4899;
	sub.f64 	%fd3235, %fd3231, %fd4900;
	mul.f64 	%fd3236, %fd3234, %fd3234;
	fma.rn.f64 	%fd3237, %fd3233, %fd3233, %fd3236;
	fma.rn.f64 	%fd3238, %fd3235, %fd3235, %fd3237;
	add.f64 	%fd3239, %fd3238, 0d3F50624DD2F1A9FC;
	sqrt.rn.f64 	%fd3240, %fd3239;
	rcp.rn.f64 	%fd3241, %fd3240;
	mul.f64 	%fd3242, %fd3241, %fd3241;
	mul.f64 	%fd3243, %fd3241, %fd3242;
	mul.f64 	%fd3244, %fd3232, %fd3243;
	fma.rn.f64 	%fd3245, %fd3233, %fd3244, %fd3226;
	fma.rn.f64 	%fd3246, %fd3234, %fd3244, %fd3227;
	fma.rn.f64 	%fd3247, %fd3235, %fd3244, %fd3228;
	ld.shared.f64 	%fd3248, [_ZZ27compute_acceleration_kernelPK4BodyiPdS2_S2_E5cache+9464];
	ld.shared.f64 	%fd3249, [_ZZ27compute_acceleration_kernelPK4BodyiPdS2_S2_E5cache+9472];
	ld.shared.f64 	%fd3250, [_ZZ27compute_acceleration_kernelPK4BodyiPdS2_S2_E5cache+9480];
	ld.shared.f64 	%fd3251, [_ZZ27compute_acceleration_kernelPK4BodyiPdS2_S2_E5cache+9512];
	sub.f64 	%fd3252, %fd3248, %fd4898;
	sub.f64 	%fd3253, %fd3249, %fd4899;
	sub.f64 	%fd3254, %fd3250, %fd4900;
	mul.f64 	%fd3255, %fd3253, %fd3253;
	fma.rn.f64 	%fd3256, %fd3252, %fd3252, %fd3255;
	fma.rn.f64 	%fd3257, %fd3254, %fd3254, %fd3256;
	add.f64 	%fd3258, %fd3257, 0d3F50624DD2F1A9FC;
	sqrt.rn.f64 	%fd3259, %fd3258;
	rcp.rn.f64 	%fd3260, %fd3259;
	mul.f64 	%fd3261, %fd3260, %fd3260;
	mul.f64 	%fd3262, %fd3260, %fd3261;
	mul.f64 	%fd3263, %fd3251, %fd3262;
	fma.rn.f64 	%fd3264, %fd3252, %fd3263, %fd3245;
	fma.rn.f64 	%fd3265, %fd3253, %fd3263, %fd3246;
	fma.rn.f64 	%fd3266, %fd3254, %fd3263, %fd3247;
	ld.shared.f64 	%fd3267, [_ZZ27compute_acceleration_kernelPK4BodyiPdS2_S2_E5cache+9520];
	ld.shared.f64 	%fd3268, [_ZZ27compute_acceleration_kernelPK4BodyiPdS2_S2_E5cache+9528];
	ld.shared.f64 	%fd3269, [_ZZ27compute_acceleration_kernelPK4BodyiPdS2_S2_E5cache+9536];
	ld.shared.f64 	%fd3270, [_ZZ27compute_acceleration_kernelPK4BodyiPdS2_S2_E5cache+9568];
	sub.f64 	%fd3271, %fd3267, %fd4898;
	sub.f64 	%fd3272, %fd3268, %fd4899;
	sub.f64 	%fd3273, %fd3269, %fd4900;
	mul.f64 	%fd3274, %fd3272, %fd3272;
	fma.rn.f64 	%fd3275, %fd3271, %fd3271, %fd3274;
	fma.rn.f64 	%fd3276, %fd3273, %fd3273, %fd3275;
	add.f64 	%fd3277, %fd3276, 0d3F50624DD2F1A9FC;
	sqrt.rn.f64 	%fd3278, %fd3277;
	rcp.rn.f64 	%fd3279, %fd3278;
	mul.f64 	%fd3280, %fd3279, %fd3279;
	mul.f64 	%fd3281, %fd3279, %fd3280;
	mul.f64 	%fd3282, %fd3270, %fd3281;
	fma.rn.f64 	%fd3283, %fd3271, %fd3282, %fd3264;
	fma.rn.f64 	%fd3284, %fd3272, %fd3282, %fd3265;
	fma.rn.f64 	%fd3285, %fd3273, %fd3282, %fd3266;
	ld.shared.f64 	%fd3286, [_ZZ27compute_acceleration_kernelPK4BodyiPdS2_S2_E5cache+9576];
	ld.shared.f64 	%fd3287, [_ZZ27compute_acceleration_kernelPK4BodyiPdS2_S2_E5cache+9584];
	ld.shared.f64 	%fd3288, [_ZZ27compute_acceleration_kernelPK4BodyiPdS2_S2_E5cache+9592];
	ld.shared.f64 	%fd3289, [_ZZ27compute_acceleration_kernelPK4BodyiPdS2_S2_E5cache+9624];
	sub.f64 	%fd3290, %fd3286, %fd4898;
	sub.f64 	%fd3291, %fd3287, %fd4899;
	sub.f64 	%fd3292, %fd3288, %fd4900;
	mul.f64 	%fd3293, %fd3291, %fd3291;
	fma.rn.f64 	%fd3294, %fd3290, %fd3290, %fd3293;
	fma.rn.f64 	%fd3295, %fd3292, %fd3292, %fd3294;
	add.f64 	%fd3296, %fd3295, 0d3F50624DD2F1A9FC;
	sqrt.rn.f64 	%fd3297, %fd3296;
	rcp.rn.f64 	%fd3298, %fd3297;
	mul.f64 	%fd3299, %fd3298, %fd3298;
	mul.f64 	%fd3300, %fd3298, %fd3299;
	mul.f64 	%fd3301, %fd3289, %fd3300;
	fma.rn.f64 	%fd3302, %fd3290, %fd3301, %fd3283;
	fma.rn.f64 	%fd3303, %fd3291, %fd3301, %fd3284;
	fma.rn.f64 	%fd3304, %fd3292, %fd3301, %fd3285;
	ld.shared.f64 	%fd3305, [_ZZ27compute_acceleration_kernelPK4BodyiPdS2_S2_E5cache+9632];
	ld.shared.f64 	%fd3306, [_ZZ27compute_acceleration_kernelPK4BodyiPdS2_S2_E5cache+9640];
	ld.shared.f64 	%fd3307, [_ZZ27compute_acceleration_kernelPK4BodyiPdS2_S2_E5cache+9648];
	ld.shared.f64 	%fd3308, [_ZZ27compute_acceleration_kernelPK4BodyiPdS2_S2_E5cache+9680];
	sub.f64 	%fd3309, %fd3305, %fd4898;
	sub.f64 	%fd3310, %fd3306, %fd4899;
	sub.f64 	%fd3311, %fd3307, %fd4900;
	mul.f64 	%fd3312, %fd3310, %fd3310;
	fma.rn.f64 	%fd3313, %fd3309, %fd3309, %fd3312;
	fma.rn.f64 	%fd3314, %fd3311, %fd3311, %fd3313;
	add.f64 	%fd3315, %fd3314, 0d3F50624DD2F1A9FC;
	sqrt.rn.f64 	%fd3316, %fd3315;
	rcp.rn.f64 	%fd3317, %fd3316;
	mul.f64 	%fd3318, %fd3317, %fd3317;
	mul.f64 	%fd3319, %fd3317, %fd3318;
	mul.f64 	%fd3320, %fd3308, %fd3319;
	fma.rn.f64 	%fd3321, %fd3309, %fd3320, %fd3302;
	fma.rn.f64 	%fd3322, %fd3310, %fd3320, %fd3303;
	fma.rn.f64 	%fd3323, %fd3311, %fd3320, %fd3304;
	ld.shared.f64 	%fd3324, [_ZZ27compute_acceleration_kernelPK4BodyiPdS2_S2_E5cache+9688];
	ld.shared.f64 	%fd3325, [_ZZ27compute_acceleration_kernelPK4BodyiPdS2_S2_E5cache+9696];
	ld.shared.f64 	%fd3326, [_ZZ27compute_acceleration_kernelPK4BodyiPdS2_S2_E5cache+9704];
	ld.shared.f64 	%fd3327, [_ZZ27compute_acceleration_kernelPK4BodyiPdS2_S2_E5cache+9736];
	sub.f64 	%fd3328, %fd3324, %fd4898;
	sub.f64 	%fd3329, %fd3325, %fd4899;
	sub.f64 	%fd3330, %fd3326, %fd4900;
	mul.f64 	%fd3331, %fd3329, %fd3329;
	fma.rn.f64 	%fd3332, %fd3328, %fd3328, %fd3331;
	fma.rn.f64 	%fd3333, %fd3330, %fd3330, %fd3332;
	add.f64 	%fd3334, %fd3333, 0d3F50624DD2F1A9FC;
	sqrt.rn.f64 	%fd3335, %fd3334;
	rcp.rn.f64 	%fd3336, %fd3335;
	mul.f64 	%fd3337, %fd3336, %fd3336;
	mul.f64 	%fd3338, %fd3336, %fd3337;
	mul.f64 	%fd3339, %fd3327, %fd3338;
	fma.rn.f64 	%fd3340, %fd3328, %fd3339, %fd3321;
	fma.rn.f64 	%fd3341, %fd3329, %fd3339, %fd3322;
	fma.rn.f64 	%fd3342, %fd3330, %fd3339, %fd3323;
	ld.shared.f64 	%fd3343, [_ZZ27compute_acceleration_kernelPK4BodyiPdS2_S2_E5cache+9744];
	ld.shared.f64 	%fd3344, [_ZZ27compute_acceleration_kernelPK4BodyiPdS2_S2_E5cache+9752];
	ld.shared.f64 	%fd3345, [_ZZ27compute_acceleration_kernelPK4BodyiPdS2_S2_E5cache+9760];
	ld.shared.f64 	%fd3346, [_ZZ27compute_acceleration_kernelPK4BodyiPdS2_S2_E5cache+9792];
	sub.f64 	%fd3347, %fd3343, %fd4898;
	sub.f64 	%fd3348, %fd3344, %fd4899;
	sub.f64 	%fd3349, %fd3345, %fd4900;
	mul.f64 	%fd3350, %fd3348, %fd3348;
	fma.rn.f64 	%fd3351, %fd3347, %fd3347, %fd3350;
	fma.rn.f64 	%fd3352, %fd3349, %fd3349, %fd3351;
	add.f64 	%fd3353, %fd3352, 0d3F50624DD2F1A9FC;
	sqrt.rn.f64 	%fd3354, %fd3353;
	rcp.rn.f64 	%fd3355, %fd3354;
	mul.f64 	%fd3356, %fd3355, %fd3355;
	mul.f64 	%fd3357, %fd3355, %fd3356;
	mul.f64 	%fd3358, %fd3346, %fd3357;
	fma.rn.f64 	%fd3359, %fd3347, %fd3358, %fd3340;
	fma.rn.f64 	%fd3360, %fd3348, %fd3358, %fd3341;
	fma.rn.f64 	%fd3361, %fd3349, %fd3358, %fd3342;
	ld.shared.f64 	%fd3362, [_ZZ27compute_acceleration_kernelPK4BodyiPdS2_S2_E5cache+9800];
	ld.shared.f64 	%fd3363, [_ZZ27compute_acceleration_kernelPK4BodyiPdS2_S2_E5cache+9808];
	ld.shared.f64 	%fd3364, [_ZZ27compute_acceleration_kernelPK4BodyiPdS2_S2_E5cache+9816];
	ld.shared.f64 	%fd3365, [_ZZ27compute_acceleration_kernelPK4BodyiPdS2_S2_E5cache+9848];
	sub.f64 	%fd3366, %fd3362, %fd4898;
	sub.f64 	%fd3367, %fd3363, %fd4899;
	sub.f64 	%fd3368, %fd3364, %fd4900;
	mul.f64 	%fd3369, %fd3367, %fd3367;
	fma.rn.f64 	%fd3370, %fd3366, %fd3366, %fd3369;
	fma.rn.f64 	%fd3371, %fd3368, %fd3368, %fd3370;
	add.f64 	%fd3372, %fd3371, 0d3F50624DD2F1A9FC;
	sqrt.rn.f64 	%fd3373, %fd3372;
	rcp.rn.f64 	%fd3374, %fd3373;
	mul.f64 	%fd3375, %fd3374, %fd3374;
	mul.f64 	%fd3376, %fd3374, %fd3375;
	mul.f64 	%fd3377, %fd3365, %fd3376;
	fma.rn.f64 	%fd3378, %fd3366, %fd3377, %fd3359;
	fma.rn.f64 	%fd3379, %fd3367, %fd3377, %fd3360;
	fma.rn.f64 	%fd3380, %fd3368, %fd3377, %fd3361;
	ld.shared.f64 	%fd3381, [_ZZ27compute_acceleration_kernelPK4BodyiPdS2_S2_E5cache+9856];
	ld.shared.f64 	%fd3382, [_ZZ27compute_acceleration_kernelPK4BodyiPdS2_S2_E5cache+9864];
	ld.shared.f64 	%fd3383, [_ZZ27compute_acceleration_kernelPK4BodyiPdS2_S2_E5cache+9872];
	ld.shared.f64 	%fd3384, [_ZZ27compute_acceleration_kernelPK4BodyiPdS2_S2_E5cache+9904];
	sub.f64 	%fd3385, %fd3381, %fd4898;
	sub.f64 	%fd3386, %fd3382, %fd4899;
	sub.f64 	%fd3387, %fd3383, %fd4900;
	mul.f64 	%fd3388, %fd3386, %fd3386;
	fma.rn.f64 	%fd3389, %fd3385, %fd3385, %fd3388;
	fma.rn.f64 	%fd3390, %fd3387, %fd3387, %fd3389;
	add.f64 	%fd3391, %fd3390, 0d3F50624DD2F1A9FC;
	sqrt.rn.f64 	%fd3392, %fd3391;
	rcp.rn.f64 	%fd3393, %fd3392;
	mul.f64 	%fd3394, %fd3393, %fd3393;
	mul.f64 	%fd3395, %fd3393, %fd3394;
	mul.f64 	%fd3396, %fd3384, %fd3395;
	fma.rn.f64 	%fd3397, %fd3385, %fd3396, %fd3378;
	fma.rn.f64 	%fd3398, %fd3386, %fd3396, %fd3379;
	fma.rn.f64 	%fd3399, %fd3387, %fd3396, %fd3380;
	ld.shared.f64 	%fd3400, [_ZZ27compute_acceleration_kernelPK4BodyiPdS2_S2_E5cache+9912];
	ld.shared.f64 	%fd3401, [_ZZ27compute_acceleration_kernelPK4BodyiPdS2_S2_E5cache+9920];
	ld.shared.f64 	%fd3402, [_ZZ27compute_acceleration_kernelPK4BodyiPdS2_S2_E5cache+9928];
	ld.shared.f64 	%fd3403, [_ZZ27compute_acceleration_kernelPK4BodyiPdS2_S2_E5cache+9960];
	sub.f64 	%fd3404, %fd3400, %fd4898;
	sub.f64 	%fd3405, %fd3401, %fd4899;
	sub.f64 	%fd3406, %fd3402, %fd4900;
	mul.f64 	%fd3407, %fd3405, %fd3405;
	fma.rn.f64 	%fd3408, %fd3404, %fd3404, %fd3407;
	fma.rn.f64 	%fd3409, %fd3406, %fd3406, %fd3408;
	add.f64 	%fd3410, %fd3409, 0d3F50624DD2F1A9FC;
	sqrt.rn.f64 	%fd3411, %fd3410;
	rcp.rn.f64 	%fd3412, %fd3411;
	mul.f64 	%fd3413, %fd3412, %fd3412;
	mul.f64 	%fd3414, %fd3412, %fd3413;
	mul.f64 	%fd3415, %fd3403, %fd3414;
	fma.rn.f64 	%fd3416, %fd3404, %fd3415, %fd3397;
	fma.rn.f64 	%fd3417, %fd3405, %fd3415, %fd3398;
	fma.rn.f64 	%fd3418, %fd3406, %fd3415, %fd3399;
	ld.shared.f64 	%fd3419, [_ZZ27compute_acceleration_kernelPK4BodyiPdS2_S2_E5cache+9968];
	ld.shared.f64 	%fd3420, [_ZZ27compute_acceleration_kernelPK4BodyiPdS2_S2_E5cache+9976];
	ld.shared.f64 	%fd3421, [_ZZ27compute_acceleration_kernelPK4BodyiPdS2_S2_E5cache+9984];
	ld.shared.f64 	%fd3422, [_ZZ27compute_acceleration_kernelPK4BodyiPdS2_S2_E5cache+10016];
	sub.f64 	%fd3423, %fd3419, %fd4898;
	sub.f64 	%fd3424, %fd3420, %fd4899;
	sub.f64 	%fd3425, %fd3421, %fd4900;
	mul.f64 	%fd3426, %fd3424, %fd3424;
	fma.rn.f64 	%fd3427, %fd3423, %fd3423, %fd3426;
	fma.rn.f64 	%fd3428, %fd3425, %fd3425, %fd3427;
	add.f64 	%fd3429, %fd3428, 0d3F50624DD2F1A9FC;
	sqrt.rn.f64 	%fd3430, %fd3429;
	rcp.rn.f64 	%fd3431, %fd3430;
	mul.f64 	%fd3432, %fd3431, %fd3431;
	mul.f64 	%fd3433, %fd3431, %fd3432;
	mul.f64 	%fd3434, %fd3422, %fd3433;
	fma.rn.f64 	%fd3435, %fd3423, %fd3434, %fd3416;
	fma.rn.f64 	%fd3436, %fd3424, %fd3434, %fd3417;
	fma.rn.f64 	%fd3437, %fd3425, %fd3434, %fd3418;
	ld.shared.f64 	%fd3438, [_ZZ27compute_acceleration_kernelPK4BodyiPdS2_S2_E5cache+10024];
	ld.shared.f64 	%fd3439, [_ZZ27compute_acceleration_kernelPK4BodyiPdS2_S2_E5cache+10032];
	ld.shared.f64 	%fd3440, [_ZZ27compute_acceleration_kernelPK4BodyiPdS2_S2_E5cache+10040];
	ld.shared.f64 	%fd3441, [_ZZ27compute_acceleration_kernelPK4BodyiPdS2_S2_E5cache+10072];
	sub.f64 	%fd3442, %fd3438, %fd4898;
	sub.f64 	%fd3443, %fd3439, %fd4899;
	sub.f64 	%fd3444, %fd3440, %fd4900;
	mul.f64 	%fd3445, %fd3443, %fd3443;
	fma.rn.f64 	%fd3446, %fd3442, %fd3442, %fd3445;
	fma.rn.f64 	%fd3447, %fd3444, %fd3444, %fd3446;
	add.f64 	%fd3448, %fd3447, 0d3F50624DD2F1A9FC;
	sqrt.rn.f64 	%fd3449, %fd3448;
	rcp.rn.f64 	%fd3450, %fd3449;
	mul.f64 	%fd3451, %fd3450, %fd3450;
	mul.f64 	%fd3452, %fd3450, %fd3451;
	mul.f64 	%fd3453, %fd3441, %fd3452;
	fma.rn.f64 	%fd3454, %fd3442, %fd3453, %fd3435;
	fma.rn.f64 	%fd3455, %fd3443, %fd3453, %fd3436;
	fma.rn.f64 	%fd3456, %fd3444, %fd3453, %fd3437;
	ld.shared.f64 	%fd3457, [_ZZ27compute_acceleration_kernelPK4BodyiPdS2_S2_E5cache+10080];
	ld.shared.f64 	%fd3458, [_ZZ27compute_acceleration_kernelPK4BodyiPdS2_S2_E5cache+10088];
	ld.shared.f64 	%fd3459, [_ZZ27compute_acceleration_kernelPK4BodyiPdS2_S2_E5cache+10096];
	ld.shared.f64 	%fd3460, [_ZZ27compute_acceleration_kernelPK4BodyiPdS2_S2_E5cache+10128];
	sub.f64 	%fd3461, %fd3457, %fd4898;
	sub.f64 	%fd3462, %fd3458, %fd4899;
	sub.f64 	%fd3463, %fd3459, %fd4900;
	mul.f64 	%fd3464, %fd3462, %fd3462;
	fma.rn.f64 	%fd3465, %fd3461, %fd3461, %fd3464;
	fma.rn.f64 	%fd3466, %fd3463, %fd3463, %fd3465;
	add.f64 	%fd3467, %fd3466, 0d3F50624DD2F1A9FC;
	sqrt.rn.f64 	%fd3468, %fd3467;
	rcp.rn.f64 	%fd3469, %fd3468;
	mul.f64 	%fd3470, %fd3469, %fd3469;
	mul.f64 	%fd3471, %fd3469, %fd3470;
	mul.f64 	%fd3472, %fd3460, %fd3471;
	fma.rn.f64 	%fd3473, %fd3461, %fd3472, %fd3454;
	fma.rn.f64 	%fd3474, %fd3462, %fd3472, %fd3455;
	fma.rn.f64 	%fd3475, %fd3463, %fd3472, %fd3456;
	ld.shared.f64 	%fd3476, [_ZZ27compute_acceleration_kernelPK4BodyiPdS2_S2_E5cache+10136];
	ld.shared.f64 	%fd3477, [_ZZ27compute_acceleration_kernelPK4BodyiPdS2_S2_E5cache+10144];
	ld.shared.f64 	%fd3478, [_ZZ27compute_acceleration_kernelPK4BodyiPdS2_S2_E5cache+10152];
	ld.shared.f64 	%fd3479, [_ZZ27compute_acceleration_kernelPK4BodyiPdS2_S2_E5cache+10184];
	sub.f64 	%fd3480, %fd3476, %fd4898;
	sub.f64 	%fd3481, %fd3477, %fd4899;
	sub.f64 	%fd3482, %fd3478, %fd4900;
	mul.f64 	%fd3483, %fd3481, %fd3481;
	fma.rn.f64 	%fd3484, %fd3480, %fd3480, %fd3483;
	fma.rn.f64 	%fd3485, %fd3482, %fd3482, %fd3484;
	add.f64 	%fd3486, %fd3485, 0d3F50624DD2F1A9FC;
	sqrt.rn.f64 	%fd3487, %fd3486;
	rcp.rn.f64 	%fd3488, %fd3487;
	mul.f64 	%fd3489, %fd3488, %fd3488;
	mul.f64 	%fd3490, %fd3488, %fd3489;
	mul.f64 	%fd3491, %fd3479, %fd3490;
	fma.rn.f64 	%fd3492, %fd3480, %fd3491, %fd3473;
	fma.rn.f64 	%fd3493, %fd3481, %fd3491, %fd3474;
	fma.rn.f64 	%fd3494, %fd3482, %fd3491, %fd3475;
	ld.shared.f64 	%fd3495, [_ZZ27compute_acceleration_kernelPK4BodyiPdS2_S2_E5cache+10192];
	ld.shared.f64 	%fd3496, [_ZZ27compute_acceleration_kernelPK4BodyiPdS2_S2_E5cache+10200];
	ld.shared.f64 	%fd3497, [_ZZ27compute_acceleration_kernelPK4BodyiPdS2_S2_E5cache+10208];
	ld.shared.f64 	%fd3498, [_ZZ27compute_acceleration_kernelPK4BodyiPdS2_S2_E5cache+10240];
	sub.f64 	%fd3499, %fd3495, %fd4898;
	sub.f64 	%fd3500, %fd3496, %fd4899;
	sub.f64 	%fd3501, %fd3497, %fd4900;
	mul.f64 	%fd3502, %fd3500, %fd3500;
	fma.rn.f64 	%fd3503, %fd3499, %fd3499, %fd3502;
	fma.rn.f64 	%fd3504, %fd3501, %fd3501, %fd3503;
	add.f64 	%fd3505, %fd3504, 0d3F50624DD2F1A9FC;
	sqrt.rn.f64 	%fd3506, %fd3505;
	rcp.rn.f64 	%fd3507, %fd3506;
	mul.f64 	%fd3508, %fd3507, %fd3507;
	mul.f64 	%fd3509, %fd3507, %fd3508;
	mul.f64 	%fd3510, %fd3498, %fd3509;
	fma.rn.f64 	%fd3511, %fd3499, %fd3510, %fd3492;
	fma.rn.f64 	%fd3512, %fd3500, %fd3510, %fd3493;
	fma.rn.f64 	%fd3513, %fd3501, %fd3510, %fd3494;
	ld.shared.f64 	%fd3514, [_ZZ27compute_acceleration_kernelPK4BodyiPdS2_S2_E5cache+10248];
	ld.shared.f64 	%fd3515, [_ZZ27compute_acceleration_kernelPK4BodyiPdS2_S2_E5cache+10256];
	ld.shared.f64 	%fd3516, [_ZZ27compute_acceleration_kernelPK4BodyiPdS2_S2_E5cache+10264];
	ld.shared.f64 	%fd3517, [_ZZ27compute_acceleration_kernelPK4BodyiPdS2_S2_E5cache+10296];
	sub.f64 	%fd3518, %fd3514, %fd4898;
	sub.f64 	%fd3519, %fd3515, %fd4899;
	sub.f64 	%fd3520, %fd3516, %fd4900;
	mul.f64 	%fd3521, %fd3519, %fd3519;
	fma.rn.f64 	%fd3522, %fd3518, %fd3518, %fd3521;
	fma.rn.f64 	%fd3523, %fd3520, %fd3520, %fd3522;
	add.f64 	%fd3524, %fd3523, 0d3F50624DD2F1A9FC;
	sqrt.rn.f64 	%fd3525, %fd3524;
	rcp.rn.f64 	%fd3526, %fd3525;
	mul.f64 	%fd3527, %fd3526, %fd3526;
	mul.f64 	%fd3528, %fd3526, %fd3527;
	mul.f64 	%fd3529, %fd3517, %fd3528;
	fma.rn.f64 	%fd3530, %fd3518, %fd3529, %fd3511;
	fma.rn.f64 	%fd3531, %fd3519, %fd3529, %fd3512;
	fma.rn.f64 	%fd3532, %fd3520, %fd3529, %fd3513;
	ld.shared.f64 	%fd3533, [_ZZ27compute_acceleration_kernelPK4BodyiPdS2_S2_E5cache+10304];
	ld.shared.f64 	%fd3534, [_ZZ27compute_acceleration_kernelPK4BodyiPdS2_S2_E5cache+10312];
	ld.shared.f64 	%fd3535, [_ZZ27compute_acceleration_kernelPK4BodyiPdS2_S2_E5cache+10320];
	ld.shared.f64 	%fd3536, [_ZZ27compute_acceleration_kernelPK4BodyiPdS2_S2_E5cache+10352];
	sub.f64 	%fd3537, %fd3533, %fd4898;
	sub.f64 	%fd3538, %fd3534, %fd4899;
	sub.f64 	%fd3539, %fd3535, %fd4900;
	mul.f64 	%fd3540, %fd3538, %fd3538;
	fma.rn.f64 	%fd3541, %fd3537, %fd3537, %fd3540;
	fma.rn.f64 	%fd3542, %fd3539, %fd3539, %fd3541;
	add.f64 	%fd3543, %fd3542, 0d3F50624DD2F1A9FC;
	sqrt.rn.f64 	%fd3544, %fd3543;
	rcp.rn.f64 	%fd3545, %fd3544;
	mul.f64 	%fd3546, %fd3545, %fd3545;
	mul.f64 	%fd3547, %fd3545, %fd3546;
	mul.f64 	%fd3548, %fd3536, %fd3547;
	fma.rn.f64 	%fd3549, %fd3537, %fd3548, %fd3530;
	fma.rn.f64 	%fd3550, %fd3538, %fd3548, %fd3531;
	fma.rn.f64 	%fd3551, %fd3539, %fd3548, %fd3532;
	ld.shared.f64 	%fd3552, [_ZZ27compute_acceleration_kernelPK4BodyiPdS2_S2_E5cache+10360];
	ld.shared.f64 	%fd3553, [_ZZ27compute_acceleration_kernelPK4BodyiPdS2_S2_E5cache+10368];
	ld.shared.f64 	%fd3554, [_ZZ27compute_acceleration_kernelPK4BodyiPdS2_S2_E5cache+10376];
	ld.shared.f64 	%fd3555, [_ZZ27compute_acceleration_kernelPK4BodyiPdS2_S2_E5cache+10408];
	sub.f64 	%fd3556, %fd3552, %fd4898;
	sub.f64 	%fd3557, %fd3553, %fd4899;
	sub.f64 	%fd3558, %fd3554, %fd4900;
	mul.f64 	%fd3559, %fd3557, %fd3557;
	fma.rn.f64 	%fd3560, %fd3556, %fd3556, %fd3559;
	fma.rn.f64 	%fd3561, %fd3558, %fd3558, %fd3560;
	add.f64 	%fd3562, %fd3561, 0d3F50624DD2F1A9FC;
	sqrt.rn.f64 	%fd3563, %fd3562;
	rcp.rn.f64 	%fd3564, %fd3563;
	mul.f64 	%fd3565, %fd3564, %fd3564;
	mul.f64 	%fd3566, %fd3564, %fd3565;
	mul.f64 	%fd3567, %fd3555, %fd3566;
	fma.rn.f64 	%fd3568, %fd3556, %fd3567, %fd3549;
	fma.rn.f64 	%fd3569, %fd3557, %fd3567, %fd3550;
	fma.rn.f64 	%fd3570, %fd3558, %fd3567, %fd3551;
	ld.shared.f64 	%fd3571, [_ZZ27compute_acceleration_kernelPK4BodyiPdS2_S2_E5cache+10416];
	ld.shared.f64 	%fd3572, [_ZZ27compute_acceleration_kernelPK4BodyiPdS2_S2_E5cache+10424];
	ld.shared.f64 	%fd3573, [_ZZ27compute_acceleration_kernelPK4BodyiPdS2_S2_E5cache+10432];
	ld.shared.f64 	%fd3574, [_ZZ27compute_acceleration_kernelPK4BodyiPdS2_S2_E5cache+10464];
	sub.f64 	%fd3575, %fd3571, %fd4898;
	sub.f64 	%fd3576, %fd3572, %fd4899;
	sub.f64 	%fd3577, %fd3573, %fd4900;
	mul.f64 	%fd3578, %fd3576, %fd3576;
	fma.rn.f64 	%fd3579, %fd3575, %fd3575, %fd3578;
	fma.rn.f64 	%fd3580, %fd3577, %fd3577, %fd3579;
	add.f64 	%fd3581, %fd3580, 0d3F50624DD2F1A9FC;
	sqrt.rn.f64 	%fd3582, %fd3581;
	rcp.rn.f64 	%fd3583, %fd3582;
	mul.f64 	%fd3584, %fd3583, %fd3583;
	mul.f64 	%fd3585, %fd3583, %fd3584;
	mul.f64 	%fd3586, %fd3574, %fd3585;
	fma.rn.f64 	%fd3587, %fd3575, %fd3586, %fd3568;
	fma.rn.f64 	%fd3588, %fd3576, %fd3586, %fd3569;
	fma.rn.f64 	%fd3589, %fd3577, %fd3586, %fd3570;
	ld.shared.f64 	%fd3590, [_ZZ27compute_acceleration_kernelPK4BodyiPdS2_S2_E5cache+10472];
	ld.shared.f64 	%fd3591, [_ZZ27compute_acceleration_kernelPK4BodyiPdS2_S2_E5cache+10480];
	ld.shared.f64 	%fd3592, [_ZZ27compute_acceleration_kernelPK4BodyiPdS2_S2_E5cache+10488];
	ld.shared.f64 	%fd3593, [_ZZ27compute_acceleration_kernelPK4BodyiPdS2_S2_E5cache+10520];
	sub.f64 	%fd3594, %fd3590, %fd4898;
	sub.f64 	%fd3595, %fd3591, %fd4899;
	sub.f64 	%fd3596, %fd3592, %fd4900;
	mul.f64 	%fd3597, %fd3595, %fd3595;
	fma.rn.f64 	%fd3598, %fd3594, %fd3594, %fd3597;
	fma.rn.f64 	%fd3599, %fd3596, %fd3596, %fd3598;
	add.f64 	%fd3600, %fd3599, 0d3F50624DD2F1A9FC;
	sqrt.rn.f64 	%fd3601, %fd3600;
	rcp.rn.f64 	%fd3602, %fd3601;
	mul.f64 	%fd3603, %fd3602, %fd3602;
	mul.f64 	%fd3604, %fd3602, %fd3603;
	mul.f64 	%fd3605, %fd3593, %fd3604;
	fma.rn.f64 	%fd3606, %fd3594, %fd3605, %fd3587;
	fma.rn.f64 	%fd3607, %fd3595, %fd3605, %fd3588;
	fma.rn.f64 	%fd3608, %fd3596, %fd3605, %fd3589;
	ld.shared.f64 	%fd3609, [_ZZ27compute_acceleration_kernelPK4BodyiPdS2_S2_E5cache+10528];
	ld.shared.f64 	%fd3610, [_ZZ27compute_acceleration_kernelPK4BodyiPdS2_S2_E5cache+10536];
	ld.shared.f64 	%fd3611, [_ZZ27compute_acceleration_kernelPK4BodyiPdS2_S2_E5cache+10544];
	ld.shared.f64 	%fd3612, [_ZZ27compute_acceleration_kernelPK4BodyiPdS2_S2_E5cache+10576];
	sub.f64 	%fd3613, %fd3609, %fd4898;
	sub.f64 	%fd3614, %fd3610, %fd4899;
	sub.f64 	%fd3615, %fd3611, %fd4900;
	mul.f64 	%fd3616, %fd3614, %fd3614;
	fma.rn.f64 	%fd3617, %fd3613, %fd3613, %fd3616;
	fma.rn.f64 	%fd3618, %fd3615, %fd3615, %fd3617;
	add.f64 	%fd3619, %fd3618, 0d3F50624DD2F1A9FC;
	sqrt.rn.f64 	%fd3620, %fd3619;
	rcp.rn.f64 	%fd3621, %fd3620;
	mul.f64 	%fd3622, %fd3621, %fd3621;
	mul.f64 	%fd3623, %fd3621, %fd3622;
	mul.f64 	%fd3624, %fd3612, %fd3623;
	fma.rn.f64 	%fd3625, %fd3613, %fd3624, %fd3606;
	fma.rn.f64 	%fd3626, %fd3614, %fd3624, %fd3607;
	fma.rn.f64 	%fd3627, %fd3615, %fd3624, %fd3608;
	ld.shared.f64 	%fd3628, [_ZZ27compute_acceleration_kernelPK4BodyiPdS2_S2_E5cache+10584];
	ld.shared.f64 	%fd3629, [_ZZ27compute_acceleration_kernelPK4BodyiPdS2_S2_E5cache+10592];
	ld.shared.f64 	%fd3630, [_ZZ27compute_acceleration_kernelPK4BodyiPdS2_S2_E5cache+10600];
	ld.shared.f64 	%fd3631, [_ZZ27compute_acceleration_kernelPK4BodyiPdS2_S2_E5cache+10632];
	sub.f64 	%fd3632, %fd3628, %fd4898;
	sub.f64 	%fd3633, %fd3629, %fd4899;
	sub.f64 	%fd3634, %fd3630, %fd4900;
	mul.f64 	%fd3635, %fd3633, %fd3633;
	fma.rn.f64 	%fd3636, %fd3632, %fd3632, %fd3635;
	fma.rn.f64 	%fd3637, %fd3634, %fd3634, %fd3636;
	add.f64 	%fd3638, %fd3637, 0d3F50624DD2F1A9FC;
	sqrt.rn.f64 	%fd3639, %fd3638;
	rcp.rn.f64 	%fd3640, %fd3639;
	mul.f64 	%fd3641, %fd3640, %fd3640;
	mul.f64 	%fd3642, %fd3640, %fd3641;
	mul.f64 	%fd3643, %fd3631, %fd3642;
	fma.rn.f64 	%fd3644, %fd3632, %fd3643, %fd3625;
	fma.rn.f64 	%fd3645, %fd3633, %fd3643, %fd3626;
	fma.rn.f64 	%fd3646, %fd3634, %fd3643, %fd3627;
	ld.shared.f64 	%fd3647, [_ZZ27compute_acceleration_kernelPK4BodyiPdS2_S2_E5cache+10640];
	ld.shared.f64 	%fd3648, [_ZZ27compute_acceleration_kernelPK4BodyiPdS2_S2_E5cache+10648];
	ld.shared.f64 	%fd3649, [_ZZ27compute_acceleration_kernelPK4BodyiPdS2_S2_E5cache+10656];
	ld.shared.f64 	%fd3650, [_ZZ27compute_acceleration_kernelPK4BodyiPdS2_S2_E5cache+10688];
	sub.f64 	%fd3651, %fd3647, %fd4898;
	sub.f64 	%fd3652, %fd3648, %fd4899;
	sub.f64 	%fd3653, %fd3649, %fd4900;
	mul.f64 	%fd3654, %fd3652, %fd3652;
	fma.rn.f64 	%fd3655, %fd3651, %fd3651, %fd3654;
	fma.rn.f64 	%fd3656, %fd3653, %fd3653, %fd3655;
	add.f64 	%fd3657, %fd3656, 0d3F50624DD2F1A9FC;
	sqrt.rn.f64 	%fd3658, %fd3657;
	rcp.rn.f64 	%fd3659, %fd3658;
	mul.f64 	%fd3660, %fd3659, %fd3659;
	mul.f64 	%fd3661, %fd3659, %fd3660;
	mul.f64 	%fd3662, %fd3650, %fd3661;
	fma.rn.f64 	%fd3663, %fd3651, %fd3662, %fd3644;
	fma.rn.f64 	%fd3664, %fd3652, %fd3662, %fd3645;
	fma.rn.f64 	%fd3665, %fd3653, %fd3662, %fd3646;
	ld.shared.f64 	%fd3666, [_ZZ27compute_acceleration_kernelPK4BodyiPdS2_S2_E5cache+10696];
	ld.shared.f64 	%fd3667, [_ZZ27compute_acceleration_kernelPK4BodyiPdS2_S2_E5cache+10704];
	ld.shared.f64 	%fd3668, [_ZZ27compute_acceleration_kernelPK4BodyiPdS2_S2_E5cache+10712];
	ld.shared.f64 	%fd3669, [_ZZ27compute_acceleration_kernelPK4BodyiPdS2_S2_E5cache+10744];
	sub.f64 	%fd3670, %fd3666, %fd4898;
	sub.f64 	%fd3671, %fd3667, %fd4899;
	sub.f64 	%fd3672, %fd3668, %fd4900;
	mul.f64 	%fd3673, %fd3671, %fd3671;
	fma.rn.f64 	%fd3674, %fd3670, %fd3670, %fd3673;
	fma.rn.f64 	%fd3675, %fd3672, %fd3672, %fd3674;
	add.f64 	%fd3676, %fd3675, 0d3F50624DD2F1A9FC;
	sqrt.rn.f64 	%fd3677, %fd3676;
	rcp.rn.f64 	%fd3678, %fd3677;
	mul.f64 	%fd3679, %fd3678, %fd3678;
	mul.f64 	%fd3680, %fd3678, %fd3679;
	mul.f64 	%fd3681, %fd3669, %fd3680;
	fma.rn.f64 	%fd3682, %fd3670, %fd3681, %fd3663;
	fma.rn.f64 	%fd3683, %fd3671, %fd3681, %fd3664;
	fma.rn.f64 	%fd3684, %fd3672, %fd3681, %fd3665;
	ld.shared.f64 	%fd3685, [_ZZ27compute_acceleration_kernelPK4BodyiPdS2_S2_E5cache+10752];
	ld.shared.f64 	%fd3686, [_ZZ27compute_acceleration_kernelPK4BodyiPdS2_S2_E5cache+10760];
	ld.shared.f64 	%fd3687, [_ZZ27compute_acceleration_kernelPK4BodyiPdS2_S2_E5cache+10768];
	ld.shared.f64 	%fd3688, [_ZZ27compute_acceleration_kernelPK4BodyiPdS2_S2_E5cache+10800];
	sub.f64 	%fd3689, %fd3685, %fd4898;
	sub.f64 	%fd3690, %fd3686, %fd4899;
	sub.f64 	%fd3691, %fd3687, %fd4900;
	mul.f64 	%fd3692, %fd3690, %fd3690;
	fma.rn.f64 	%fd3693, %fd3689, %fd3689, %fd3692;
	fma.rn.f64 	%fd3694, %fd3691, %fd3691, %fd3693;
	add.f64 	%fd3695, %fd3694, 0d3F50624DD2F1A9FC;
	sqrt.rn.f64 	%fd3696, %fd3695;
	rcp.rn.f64 	%fd3697, %fd3696;
	mul.f64 	%fd3698, %fd3697, %fd3697;
	mul.f64 	%fd3699, %fd3697, %fd3698;
	mul.f64 	%fd3700, %fd3688, %fd3699;
	fma.rn.f64 	%fd3701, %fd3689, %fd3700, %fd3682;
	fma.rn.f64 	%fd3702, %fd3690, %fd3700, %fd3683;
	fma.rn.f64 	%fd3703, %fd3691, %fd3700, %fd3684;
	ld.shared.f64 	%fd3704, [_ZZ27compute_acceleration_kernelPK4BodyiPdS2_S2_E5cache+10808];
	ld.shared.f64 	%fd3705, [_ZZ27compute_acceleration_kernelPK4BodyiPdS2_S2_E5cache+10816];
	ld.shared.f64 	%fd3706, [_ZZ27compute_acceleration_kernelPK4BodyiPdS2_S2_E5cache+10824];
	ld.shared.f64 	%fd3707, [_ZZ27compute_acceleration_kernelPK4BodyiPdS2_S2_E5cache+10856];
	sub.f64 	%fd3708, %fd3704, %fd4898;
	sub.f64 	%fd3709, %fd3705, %fd4899;
	sub.f64 	%fd3710, %fd3706, %fd4900;
	mul.f64 	%fd3711, %fd3709, %fd3709;
	fma.rn.f64 	%fd3712, %fd3708, %fd3708, %fd3711;
	fma.rn.f64 	%fd3713, %fd3710, %fd3710, %fd3712;
	add.f64 	%fd3714, %fd3713, 0d3F50624DD2F1A9FC;
	sqrt.rn.f64 	%fd3715, %fd3714;
	rcp.rn.f64 	%fd3716, %fd3715;
	mul.f64 	%fd3717, %fd3716, %fd3716;
	mul.f64 	%fd3718, %fd3716, %fd3717;
	mul.f64 	%fd3719, %fd3707, %fd3718;
	fma.rn.f64 	%fd3720, %fd3708, %fd3719, %fd3701;
	fma.rn.f64 	%fd3721, %fd3709, %fd3719, %fd3702;
	fma.rn.f64 	%fd3722, %fd3710, %fd3719, %fd3703;
	ld.shared.f64 	%fd3723, [_ZZ27compute_acceleration_kernelPK4BodyiPdS2_S2_E5cache+10864];
	ld.shared.f64 	%fd3724, [_ZZ27compute_acceleration_kernelPK4BodyiPdS2_S2_E5cache+10872];
	ld.shared.f64 	%fd3725, [_ZZ27compute_acceleration_kernelPK4BodyiPdS2_S2_E5cache+10880];
	ld.shared.f64 	%fd3726, [_ZZ27compute_acceleration_kernelPK4BodyiPdS2_S2_E5cache+10912];
	sub.f64 	%fd3727, %fd3723, %fd4898;
	sub.f64 	%fd3728, %fd3724, %fd4899;
	sub.f64 	%fd3729, %fd3725, %fd4900;
	mul.f64 	%fd3730, %fd3728, %fd3728;
	fma.rn.f64 	%fd3731, %fd3727, %fd3727, %fd3730;
	fma.rn.f64 	%fd3732, %fd3729, %fd3729, %fd3731;
	add.f64 	%fd3733, %fd3732, 0d3F50624DD2F1A9FC;
	sqrt.rn.f64 	%fd3734, %fd3733;
	rcp.rn.f64 	%fd3735, %fd3734;
	mul.f64 	%fd3736, %fd3735, %fd3735;
	mul.f64 	%fd3737, %fd3735, %fd3736;
	mul.f64 	%fd3738, %fd3726, %fd3737;
	fma.rn.f64 	%fd3739, %fd3727, %fd3738, %fd3720;
	fma.rn.f64 	%fd3740, %fd3728, %fd3738, %fd3721;
	fma.rn.f64 	%fd3741, %fd3729, %fd3738, %fd3722;
	ld.shared.f64 	%fd3742, [_ZZ27compute_acceleration_kernelPK4BodyiPdS2_S2_E5cache+10920];
	ld.shared.f64 	%fd3743, [_ZZ27compute_acceleration_kernelPK4BodyiPdS2_S2_E5cache+10928];
	ld.shared.f64 	%fd3744, [_ZZ27compute_acceleration_kernelPK4BodyiPdS2_S2_E5cache+10936];
	ld.shared.f64 	%fd3745, [_ZZ27compute_acceleration_kernelPK4BodyiPdS2_S2_E5cache+10968];
	sub.f64 	%fd3746, %fd3742, %fd4898;
	sub.f64 	%fd3747, %fd3743, %fd4899;
	sub.f64 	%fd3748, %fd3744, %fd4900;
	mul.f64 	%fd3749, %fd3747, %fd3747;
	fma.rn.f64 	%fd3750, %fd3746, %fd3746, %fd3749;
	fma.rn.f64 	%fd3751, %fd3748, %fd3748, %fd3750;
	add.f64 	%fd3752, %fd3751, 0d3F50624DD2F1A9FC;
	sqrt.rn.f64 	%fd3753, %fd3752;
	rcp.rn.f64 	%fd3754, %fd3753;
	mul.f64 	%fd3755, %fd3754, %fd3754;
	mul.f64 	%fd3756, %fd3754, %fd3755;
	mul.f64 	%fd3757, %fd3745, %fd3756;
	fma.rn.f64 	%fd3758, %fd3746, %fd3757, %fd3739;
	fma.rn.f64 	%fd3759, %fd3747, %fd3757, %fd3740;
	fma.rn.f64 	%fd3760, %fd3748, %fd3757, %fd3741;
	ld.shared.f64 	%fd3761, [_ZZ27compute_acceleration_kernelPK4BodyiPdS2_S2_E5cache+10976];
	ld.shared.f64 	%fd3762, [_ZZ27compute_acceleration_kernelPK4BodyiPdS2_S2_E5cache+10984];
	ld.shared.f64 	%fd3763, [_ZZ27compute_acceleration_kernelPK4BodyiPdS2_S2_E5cache+10992];
	ld.shared.f64 	%fd3764, [_ZZ27compute_acceleration_kernelPK4BodyiPdS2_S2_E5cache+11024];
	sub.f64 	%fd3765, %fd3761, %fd4898;
	sub.f64 	%fd3766, %fd3762, %fd4899;
	sub.f64 	%fd3767, %fd3763, %fd4900;
	mul.f64 	%fd3768, %fd3766, %fd3766;
	fma.rn.f64 	%fd3769, %fd3765, %fd3765, %fd3768;
	fma.rn.f64 	%fd3770, %fd3767, %fd3767, %fd3769;
	add.f64 	%fd3771, %fd3770, 0d3F50624DD2F1A9FC;
	sqrt.rn.f64 	%fd3772, %fd3771;
	rcp.rn.f64 	%fd3773, %fd3772;
	mul.f64 	%fd3774, %fd3773, %fd3773;
	mul.f64 	%fd3775, %fd3773, %fd3774;
	mul.f64 	%fd3776, %fd3764, %fd3775;
	fma.rn.f64 	%fd3777, %fd3765, %fd3776, %fd3758;
	fma.rn.f64 	%fd3778, %fd3766, %fd3776, %fd3759;
	fma.rn.f64 	%fd3779, %fd3767, %fd3776, %fd3760;
	ld.shared.f64 	%fd3780, [_ZZ27compute_acceleration_kernelPK4BodyiPdS2_S2_E5cache+11032];
	ld.shared.f64 	%fd3781, [_ZZ27compute_acceleration_kernelPK4BodyiPdS2_S2_E5cache+11040];
	ld.shared.f64 	%fd3782, [_ZZ27compute_acceleration_kernelPK4BodyiPdS2_S2_E5cache+11048];
	ld.shared.f64 	%fd3783, [_ZZ27compute_acceleration_kernelPK4BodyiPdS2_S2_E5cache+11080];
	sub.f64 	%fd3784, %fd3780, %fd4898;
	sub.f64 	%fd3785, %fd3781, %fd4899;
	sub.f64 	%fd3786, %fd3782, %fd4900;
	mul.f64 	%fd3787, %fd3785, %fd3785;
	fma.rn.f64 	%fd3788, %fd3784, %fd3784, %fd3787;
	fma.rn.f64 	%fd3789, %fd3786, %fd3786, %fd3788;
	add.f64 	%fd3790, %fd3789, 0d3F50624DD2F1A9FC;
	sqrt.rn.f64 	%fd3791, %fd3790;
	rcp.rn.f64 	%fd3792, %fd3791;
	mul.f64 	%fd3793, %fd3792, %fd3792;
	mul.f64 	%fd3794, %fd3792, %fd3793;
	mul.f64 	%fd3795, %fd3783, %fd3794;
	fma.rn.f64 	%fd3796, %fd3784, %fd3795, %fd3777;
	fma.rn.f64 	%fd3797, %fd3785, %fd3795, %fd3778;
	fma.rn.f64 	%fd3798, %fd3786, %fd3795, %fd3779;
	ld.shared.f64 	%fd3799, [_ZZ27compute_acceleration_kernelPK4BodyiPdS2_S2_E5cache+11088];
	ld.shared.f64 	%fd3800, [_ZZ27compute_acceleration_kernelPK4BodyiPdS2_S2_E5cache+11096];
	ld.shared.f64 	%fd3801, [_ZZ27compute_acceleration_kernelPK4BodyiPdS2_S2_E5cache+11104];
	ld.shared.f64 	%fd3802, [_ZZ27compute_acceleration_kernelPK4BodyiPdS2_S2_E5cache+11136];
	sub.f64 	%fd3803, %fd3799, %fd4898;
	sub.f64 	%fd3804, %fd3800, %fd4899;
	sub.f64 	%fd3805, %fd3801, %fd4900;
	mul.f64 	%fd3806, %fd3804, %fd3804;
	fma.rn.f64 	%fd3807, %fd3803, %fd3803, %fd3806;
	fma.rn.f64 	%fd3808, %fd3805, %fd3805, %fd3807;
	add.f64 	%fd3809, %fd3808, 0d3F50624DD2F1A9FC;
	sqrt.rn.f64 	%fd3810, %fd3809;
	rcp.rn.f64 	%fd3811, %fd3810;
	mul.f64 	%fd3812, %fd3811, %fd3811;
	mul.f64 	%fd3813, %fd3811, %fd3812;
	mul.f64 	%fd3814, %fd3802, %fd3813;
	fma.rn.f64 	%fd3815, %fd3803, %fd3814, %fd3796;
	fma.rn.f64 	%fd3816, %fd3804, %fd3814, %fd3797;
	fma.rn.f64 	%fd3817, %fd3805, %fd3814, %fd3798;
	ld.shared.f64 	%fd3818, [_ZZ27compute_acceleration_kernelPK4BodyiPdS2_S2_E5cache+11144];
	ld.shared.f64 	%fd3819, [_ZZ27compute_acceleration_kernelPK4BodyiPdS2_S2_E5cache+11152];
	ld.shared.f64 	%fd3820, [_ZZ27compute_acceleration_kernelPK4BodyiPdS2_S2_E5cache+11160];
	ld.shared.f64 	%fd3821, [_ZZ27compute_acceleration_kernelPK4BodyiPdS2_S2_E5cache+11192];
	sub.f64 	%fd3822, %fd3818, %fd4898;
	sub.f64 	%fd3823, %fd3819, %fd4899;
	sub.f64 	%fd3824, %fd3820, %fd4900;
	mul.f64 	%fd3825, %fd3823, %fd3823;
	fma.rn.f64 	%fd3826, %fd3822, %fd3822, %fd3825;
	fma.rn.f64 	%fd3827, %fd3824, %fd3824, %fd3826;
	add.f64 	%fd3828, %fd3827, 0d3F50624DD2F1A9FC;
	sqrt.rn.f64 	%fd3829, %fd3828;
	rcp.rn.f64 	%fd3830, %fd3829;
	mul.f64 	%fd3831, %fd3830, %fd3830;
	mul.f64 	%fd3832, %fd3830, %fd3831;
	mul.f64 	%fd3833, %fd3821, %fd3832;
	fma.rn.f64 	%fd3834, %fd3822, %fd3833, %fd3815;
	fma.rn.f64 	%fd3835, %fd3823, %fd3833, %fd3816;
	fma.rn.f64 	%fd3836, %fd3824, %fd3833, %fd3817;
	ld.shared.f64 	%fd3837, [_ZZ27compute_acceleration_kernelPK4BodyiPdS2_S2_E5cache+11200];
	ld.shared.f64 	%fd3838, [_ZZ27compute_acceleration_kernelPK4BodyiPdS2_S2_E5cache+11208];
	ld.shared.f64 	%fd3839, [_ZZ27compute_acceleration_kernelPK4BodyiPdS2_S2_E5cache+11216];
	ld.shared.f64 	%fd3840, [_ZZ27compute_acceleration_kernelPK4BodyiPdS2_S2_E5cache+11248];
	sub.f64 	%fd3841, %fd3837, %fd4898;
	sub.f64 	%fd3842, %fd3838, %fd4899;
	sub.f64 	%fd3843, %fd3839, %fd4900;
	mul.f64 	%fd3844, %fd3842, %fd3842;
	fma.rn.f64 	%fd3845, %fd3841, %fd3841, %fd3844;
	fma.rn.f64 	%fd3846, %fd3843, %fd3843, %fd3845;
	add.f64 	%fd3847, %fd3846, 0d3F50624DD2F1A9FC;
	sqrt.rn.f64 	%fd3848, %fd3847;
	rcp.rn.f64 	%fd3849, %fd3848;
	mul.f64 	%fd3850, %fd3849, %fd3849;
	mul.f64 	%fd3851, %fd3849, %fd3850;
	mul.f64 	%fd3852, %fd3840, %fd3851;
	fma.rn.f64 	%fd3853, %fd3841, %fd3852, %fd3834;
	fma.rn.f64 	%fd3854, %fd3842, %fd3852, %fd3835;
	fma.rn.f64 	%fd3855, %fd3843, %fd3852, %fd3836;
	ld.shared.f64 	%fd3856, [_ZZ27compute_acceleration_kernelPK4BodyiPdS2_S2_E5cache+11256];
	ld.shared.f64 	%fd3857, [_ZZ27compute_acceleration_kernelPK4BodyiPdS2_S2_E5cache+11264];
	ld.shared.f64 	%fd3858, [_ZZ27compute_acceleration_kernelPK4BodyiPdS2_S2_E5cache+11272];
	ld.shared.f64 	%fd3859, [_ZZ27compute_acceleration_kernelPK4BodyiPdS2_S2_E5cache+11304];
	sub.f64 	%fd3860, %fd3856, %fd4898;
	sub.f64 	%fd3861, %fd3857, %fd4899;
	sub.f64 	%fd3862, %fd3858, %fd4900;
	mul.f64 	%fd3863, %fd3861, %fd3861;
	fma.rn.f64 	%fd3864, %fd3860, %fd3860, %fd3863;
	fma.rn.f64 	%fd3865, %fd3862, %fd3862, %fd3864;
	add.f64 	%fd3866, %fd3865, 0d3F50624DD2F1A9FC;
	sqrt.rn.f64 	%fd3867, %fd3866;
	rcp.rn.f64 	%fd3868, %fd3867;
	mul.f64 	%fd3869, %fd3868, %fd3868;
	mul.f64 	%fd3870, %fd3868, %fd3869;
	mul.f64 	%fd3871, %fd3859, %fd3870;
	fma.rn.f64 	%fd3872, %fd3860, %fd3871, %fd3853;
	fma.rn.f64 	%fd3873, %fd3861, %fd3871, %fd3854;
	fma.rn.f64 	%fd3874, %fd3862, %fd3871, %fd3855;
	ld.shared.f64 	%fd3875, [_ZZ27compute_acceleration_kernelPK4BodyiPdS2_S2_E5cache+11312];
	ld.shared.f64 	%fd3876, [_ZZ27compute_acceleration_kernelPK4BodyiPdS2_S2_E5cache+11320];
	ld.shared.f64 	%fd3877, [_ZZ27compute_acceleration_kernelPK4BodyiPdS2_S2_E5cache+11328];
	ld.shared.f64 	%fd3878, [_ZZ27compute_acceleration_kernelPK4BodyiPdS2_S2_E5cache+11360];
	sub.f64 	%fd3879, %fd3875, %fd4898;
	sub.f64 	%fd3880, %fd3876, %fd4899;
	sub.f64 	%fd3881, %fd3877, %fd4900;
	mul.f64 	%fd3882, %fd3880, %fd3880;
	fma.rn.f64 	%fd3883, %fd3879, %fd3879, %fd3882;
	fma.rn.f64 	%fd3884, %fd3881, %fd3881, %fd3883;
	add.f64 	%fd3885, %fd3884, 0d3F50624DD2F1A9FC;
	sqrt.rn.f64 	%fd3886, %fd3885;
	rcp.rn.f64 	%fd3887, %fd3886;
	mul.f64 	%fd3888, %fd3887, %fd3887;
	mul.f64 	%fd3889, %fd3887, %fd3888;
	mul.f64 	%fd3890, %fd3878, %fd3889;
	fma.rn.f64 	%fd3891, %fd3879, %fd3890, %fd3872;
	fma.rn.f64 	%fd3892, %fd3880, %fd3890, %fd3873;
	fma.rn.f64 	%fd3893, %fd3881, %fd3890, %fd3874;
	ld.shared.f64 	%fd3894, [_ZZ27compute_acceleration_kernelPK4BodyiPdS2_S2_E5cache+11368];
	ld.shared.f64 	%fd3895, [_ZZ27compute_acceleration_kernelPK4BodyiPdS2_S2_E5cache+11376];
	ld.shared.f64 	%fd3896, [_ZZ27compute_acceleration_kernelPK4BodyiPdS2_S2_E5cache+11384];
	ld.shared.f64 	%fd3897, [_ZZ27compute_acceleration_kernelPK4BodyiPdS2_S2_E5cache+11416];
	sub.f64 	%fd3898, %fd3894, %fd4898;
	sub.f64 	%fd3899, %fd3895, %fd4899;
	sub.f64 	%fd3900, %fd3896, %fd4900;
	mul.f64 	%fd3901, %fd3899, %fd3899;
	fma.rn.f64 	%fd3902, %fd3898, %fd3898, %fd3901;
	fma.rn.f64 	%fd3903, %fd3900, %fd3900, %fd3902;
	add.f64 	%fd3904, %fd3903, 0d3F50624DD2F1A9FC;
	sqrt.rn.f64 	%fd3905, %fd3904;
	rcp.rn.f64 	%fd3906, %fd3905;
	mul.f64 	%fd3907, %fd3906, %fd3906;
	mul.f64 	%fd3908, %fd3906, %fd3907;
	mul.f64 	%fd3909, %fd3897, %fd3908;
	fma.rn.f64 	%fd3910, %fd3898, %fd3909, %fd3891;
	fma.rn.f64 	%fd3911, %fd3899, %fd3909, %fd3892;
	fma.rn.f64 	%fd3912, %fd3900, %fd3909, %fd3893;
	ld.shared.f64 	%fd3913, [_ZZ27compute_acceleration_kernelPK4BodyiPdS2_S2_E5cache+11424];
	ld.shared.f64 	%fd3914, [_ZZ27compute_acceleration_kernelPK4BodyiPdS2_S2_E5cache+11432];
	ld.shared.f64 	%fd3915, [_ZZ27compute_acceleration_kernelPK4BodyiPdS2_S2_E5cache+11440];
	ld.shared.f64 	%fd3916, [_ZZ27compute_acceleration_kernelPK4BodyiPdS2_S2_E5cache+11472];
	sub.f64 	%fd3917, %fd3913, %fd4898;
	sub.f64 	%fd3918, %fd3914, %fd4899;
	sub.f64 	%fd3919, %fd3915, %fd4900;
	mul.f64 	%fd3920, %fd3918, %fd3918;
	fma.rn.f64 	%fd3921, %fd3917, %fd3917, %fd3920;
	fma.rn.f64 	%fd3922, %fd3919, %fd3919, %fd3921;
	add.f64 	%fd3923, %fd3922, 0d3F50624DD2F1A9FC;
	sqrt.rn.f64 	%fd3924, %fd3923;
	rcp.rn.f64 	%fd3925, %fd3924;
	mul.f64 	%fd3926, %fd3925, %fd3925;
	mul.f64 	%fd3927, %fd3925, %fd3926;
	mul.f64 	%fd3928, %fd3916, %fd3927;
	fma.rn.f64 	%fd3929, %fd3917, %fd3928, %fd3910;
	fma.rn.f64 	%fd3930, %fd3918, %fd3928, %fd3911;
	fma.rn.f64 	%fd3931, %fd3919, %fd3928, %fd3912;
	ld.shared.f64 	%fd3932, [_ZZ27compute_acceleration_kernelPK4BodyiPdS2_S2_E5cache+11480];
	ld.shared.f64 	%fd3933, [_ZZ27compute_acceleration_kernelPK4BodyiPdS2_S2_E5cache+11488];
	ld.shared.f64 	%fd3934, [_ZZ27compute_acceleration_kernelPK4BodyiPdS2_S2_E5cache+11496];
	ld.shared.f64 	%fd3935, [_ZZ27compute_acceleration_kernelPK4BodyiPdS2_S2_E5cache+11528];
	sub.f64 	%fd3936, %fd3932, %fd4898;
	sub.f64 	%fd3937, %fd3933, %fd4899;
	sub.f64 	%fd3938, %fd3934, %fd4900;
	mul.f64 	%fd3939, %fd3937, %fd3937;
	fma.rn.f64 	%fd3940, %fd3936, %fd3936, %fd3939;
	fma.rn.f64 	%fd3941, %fd3938, %fd3938, %fd3940;
	add.f64 	%fd3942, %fd3941, 0d3F50624DD2F1A9FC;
	sqrt.rn.f64 	%fd3943, %fd3942;
	rcp.rn.f64 	%fd3944, %fd3943;
	mul.f64 	%fd3945, %fd3944, %fd3944;
	mul.f64 	%fd3946, %fd3944, %fd3945;
	mul.f64 	%fd3947, %fd3935, %fd3946;
	fma.rn.f64 	%fd3948, %fd3936, %fd3947, %fd3929;
	fma.rn.f64 	%fd3949, %fd3937, %fd3947, %fd3930;
	fma.rn.f64 	%fd3950, %fd3938, %fd3947, %fd3931;
	ld.shared.f64 	%fd3951, [_ZZ27compute_acceleration_kernelPK4BodyiPdS2_S2_E5cache+11536];
	ld.shared.f64 	%fd3952, [_ZZ27compute_acceleration_kernelPK4BodyiPdS2_S2_E5cache+11544];
	ld.shared.f64 	%fd3953, [_ZZ27compute_acceleration_kernelPK4BodyiPdS2_S2_E5cache+11552];
	ld.shared.f64 	%fd3954, [_ZZ27compute_acceleration_kernelPK4BodyiPdS2_S2_E5cache+11584];
	sub.f64 	%fd3955, %fd3951, %fd4898;
	sub.f64 	%fd3956, %fd3952, %fd4899;
	sub.f64 	%fd3957, %fd3953, %fd4900;
	mul.f64 	%fd3958, %fd3956, %fd3956;
	fma.rn.f64 	%fd3959, %fd3955, %fd3955, %fd3958;
	fma.rn.f64 	%fd3960, %fd3957, %fd3957, %fd3959;
	add.f64 	%fd3961, %fd3960, 0d3F50624DD2F1A9FC;
	sqrt.rn.f64 	%fd3962, %fd3961;
	rcp.rn.f64 	%fd3963, %fd3962;
	mul.f64 	%fd3964, %fd3963, %fd3963;
	mul.f64 	%fd3965, %fd3963, %fd3964;
	mul.f64 	%fd3966, %fd3954, %fd3965;
	fma.rn.f64 	%fd3967, %fd3955, %fd3966, %fd3948;
	fma.rn.f64 	%fd3968, %fd3956, %fd3966, %fd3949;
	fma.rn.f64 	%fd3969, %fd3957, %fd3966, %fd3950;
	ld.shared.f64 	%fd3970, [_ZZ27compute_acceleration_kernelPK4BodyiPdS2_S2_E5cache+11592];
	ld.shared.f64 	%fd3971, [_ZZ27compute_acceleration_kernelPK4BodyiPdS2_S2_E5cache+11600];
	ld.shared.f64 	%fd3972, [_ZZ27compute_acceleration_kernelPK4BodyiPdS2_S2_E5cache+11608];
	ld.shared.f64 	%fd3973, [_ZZ27compute_acceleration_kernelPK4BodyiPdS2_S2_E5cache+11640];
	sub.f64 	%fd3974, %fd3970, %fd4898;
	sub.f64 	%fd3975, %fd3971, %fd4899;
	sub.f64 	%fd3976, %fd3972, %fd4900;
	mul.f64 	%fd3977, %fd3975, %fd3975;
	fma.rn.f64 	%fd3978, %fd3974, %fd3974, %fd3977;
	fma.rn.f64 	%fd3979, %fd3976, %fd3976, %fd3978;
	add.f64 	%fd3980, %fd3979, 0d3F50624DD2F1A9FC;
	sqrt.rn.f64 	%fd3981, %fd3980;
	rcp.rn.f64 	%fd3982, %fd3981;
	mul.f64 	%fd3983, %fd3982, %fd3982;
	mul.f64 	%fd3984, %fd3982, %fd3983;
	mul.f64 	%fd3985, %fd3973, %fd3984;
	fma.rn.f64 	%fd3986, %fd3974, %fd3985, %fd3967;
	fma.rn.f64 	%fd3987, %fd3975, %fd3985, %fd3968;
	fma.rn.f64 	%fd3988, %fd3976, %fd3985, %fd3969;
	ld.shared.f64 	%fd3989, [_ZZ27compute_acceleration_kernelPK4BodyiPdS2_S2_E5cache+11648];
	ld.shared.f64 	%fd3990, [_ZZ27compute_acceleration_kernelPK4BodyiPdS2_S2_E5cache+11656];
	ld.shared.f64 	%fd3991, [_ZZ27compute_acceleration_kernelPK4BodyiPdS2_S2_E5cache+11664];
	ld.shared.f64 	%fd3992, [_ZZ27compute_acceleration_kernelPK4BodyiPdS2_S2_E5cache+11696];
	sub.f64 	%fd3993, %fd3989, %fd4898;
	sub.f64 	%fd3994, %fd3990, %fd4899;
	sub.f64 	%fd3995, %fd3991, %fd4900;
	mul.f64 	%fd3996, %fd3994, %fd3994;
	fma.rn.f64 	%fd3997, %fd3993, %fd3993, %fd3996;
	fma.rn.f64 	%fd3998, %fd3995, %fd3995, %fd3997;
	add.f64 	%fd3999, %fd3998, 0d3F50624DD2F1A9FC;
	sqrt.rn.f64 	%fd4000, %fd3999;
	rcp.rn.f64 	%fd4001, %fd4000;
	mul.f64 	%fd4002, %fd4001, %fd4001;
	mul.f64 	%fd4003, %fd4001, %fd4002;
	mul.f64 	%fd4004, %fd3992, %fd4003;
	fma.rn.f64 	%fd4005, %fd3993, %fd4004, %fd3986;
	fma.rn.f64 	%fd4006, %fd3994, %fd4004, %fd3987;
	fma.rn.f64 	%fd4007, %fd3995, %fd4004, %fd3988;
	ld.shared.f64 	%fd4008, [_ZZ27compute_acceleration_kernelPK4BodyiPdS2_S2_E5cache+11704];
	ld.shared.f64 	%fd4009, [_ZZ27compute_acceleration_kernelPK4BodyiPdS2_S2_E5cache+11712];
	ld.shared.f64 	%fd4010, [_ZZ27compute_acceleration_kernelPK4BodyiPdS2_S2_E5cache+11720];
	ld.shared.f64 	%fd4011, [_ZZ27compute_acceleration_kernelPK4BodyiPdS2_S2_E5cache+11752];
	sub.f64 	%fd4012, %fd4008, %fd4898;
	sub.f64 	%fd4013, %fd4009, %fd4899;
	sub.f64 	%fd4014, %fd4010, %fd4900;
	mul.f64 	%fd4015, %fd4013, %fd4013;
	fma.rn.f64 	%fd4016, %fd4012, %fd4012, %fd4015;
	fma.rn.f64 	%fd4017, %fd4014, %fd4014, %fd4016;
	add.f64 	%fd4018, %fd4017, 0d3F50624DD2F1A9FC;
	sqrt.rn.f64 	%fd4019, %fd4018;
	rcp.rn.f64 	%fd4020, %fd4019;
	mul.f64 	%fd4021, %fd4020, %fd4020;
	mul.f64 	%fd4022, %fd4020, %fd4021;
	mul.f64 	%fd4023, %fd4011, %fd4022;
	fma.rn.f64 	%fd4024, %fd4012, %fd4023, %fd4005;
	fma.rn.f64 	%fd4025, %fd4013, %fd4023, %fd4006;
	fma.rn.f64 	%fd4026, %fd4014, %fd4023, %fd4007;
	ld.shared.f64 	%fd4027, [_ZZ27compute_acceleration_kernelPK4BodyiPdS2_S2_E5cache+11760];
	ld.shared.f64 	%fd4028, [_ZZ27compute_acceleration_kernelPK4BodyiPdS2_S2_E5cache+11768];
	ld.shared.f64 	%fd4029, [_ZZ27compute_acceleration_kernelPK4BodyiPdS2_S2_E5cache+11776];
	ld.shared.f64 	%fd4030, [_ZZ27compute_acceleration_kernelPK4BodyiPdS2_S2_E5cache+11808];
	sub.f64 	%fd4031, %fd4027, %fd4898;
	sub.f64 	%fd4032, %fd4028, %fd4899;
	sub.f64 	%fd4033, %fd4029, %fd4900;
	mul.f64 	%fd4034, %fd4032, %fd4032;
	fma.rn.f64 	%fd4035, %fd4031, %fd4031, %fd4034;
	fma.rn.f64 	%fd4036, %fd4033, %fd4033, %fd4035;
	add.f64 	%fd4037, %fd4036, 0d3F50624DD2F1A9FC;
	sqrt.rn.f64 	%fd4038, %fd4037;
	rcp.rn.f64 	%fd4039, %fd4038;
	mul.f64 	%fd4040, %fd4039, %fd4039;
	mul.f64 	%fd4041, %fd4039, %fd4040;
	mul.f64 	%fd4042, %fd4030, %fd4041;
	fma.rn.f64 	%fd4043, %fd4031, %fd4042, %fd4024;
	fma.rn.f64 	%fd4044, %fd4032, %fd4042, %fd4025;
	fma.rn.f64 	%fd4045, %fd4033, %fd4042, %fd4026;
	ld.shared.f64 	%fd4046, [_ZZ27compute_acceleration_kernelPK4BodyiPdS2_S2_E5cache+11816];
	ld.shared.f64 	%fd4047, [_ZZ27compute_acceleration_kernelPK4BodyiPdS2_S2_E5cache+11824];
	ld.shared.f64 	%fd4048, [_ZZ27compute_acceleration_kernelPK4BodyiPdS2_S2_E5cache+11832];
	ld.shared.f64 	%fd4049, [_ZZ27compute_acceleration_kernelPK4BodyiPdS2_S2_E5cache+11864];
	sub.f64 	%fd4050, %fd4046, %fd4898;
	sub.f64 	%fd4051, %fd4047, %fd4899;
	sub.f64 	%fd4052, %fd4048, %fd4900;
	mul.f64 	%fd4053, %fd4051, %fd4051;
	fma.rn.f64 	%fd4054, %fd4050, %fd4050, %fd4053;
	fma.rn.f64 	%fd4055, %fd4052, %fd4052, %fd4054;
	add.f64 	%fd4056, %fd4055, 0d3F50624DD2F1A9FC;
	sqrt.rn.f64 	%fd4057, %fd4056;
	rcp.rn.f64 	%fd4058, %fd4057;
	mul.f64 	%fd4059, %fd4058, %fd4058;
	mul.f64 	%fd4060, %fd4058, %fd4059;
	mul.f64 	%fd4061, %fd4049, %fd4060;
	fma.rn.f64 	%fd4062, %fd4050, %fd4061, %fd4043;
	fma.rn.f64 	%fd4063, %fd4051, %fd4061, %fd4044;
	fma.rn.f64 	%fd4064, %fd4052, %fd4061, %fd4045;
	ld.shared.f64 	%fd4065, [_ZZ27compute_acceleration_kernelPK4BodyiPdS2_S2_E5cache+11872];
	ld.shared.f64 	%fd4066, [_ZZ27compute_acceleration_kernelPK4BodyiPdS2_S2_E5cache+11880];
	ld.shared.f64 	%fd4067, [_ZZ27compute_acceleration_kernelPK4BodyiPdS2_S2_E5cache+11888];
	ld.shared.f64 	%fd4068, [_ZZ27compute_acceleration_kernelPK4BodyiPdS2_S2_E5cache+11920];
	sub.f64 	%fd4069, %fd4065, %fd4898;
	sub.f64 	%fd4070, %fd4066, %fd4899;
	sub.f64 	%fd4071, %fd4067, %fd4900;
	mul.f64 	%fd4072, %fd4070, %fd4070;
	fma.rn.f64 	%fd4073, %fd4069, %fd4069, %fd4072;
	fma.rn.f64 	%fd4074, %fd4071, %fd4071, %fd4073;
	add.f64 	%fd4075, %fd4074, 0d3F50624DD2F1A9FC;
	sqrt.rn.f64 	%fd4076, %fd4075;
	rcp.rn.f64 	%fd4077, %fd4076;
	mul.f64 	%fd4078, %fd4077, %fd4077;
	mul.f64 	%fd4079, %fd4077, %fd4078;
	mul.f64 	%fd4080, %fd4068, %fd4079;
	fma.rn.f64 	%fd4081, %fd4069, %fd4080, %fd4062;
	fma.rn.f64 	%fd4082, %fd4070, %fd4080, %fd4063;
	fma.rn.f64 	%fd4083, %fd4071, %fd4080, %fd4064;
	ld.shared.f64 	%fd4084, [_ZZ27compute_acceleration_kernelPK4BodyiPdS2_S2_E5cache+11928];
	ld.shared.f64 	%fd4085, [_ZZ27compute_acceleration_kernelPK4BodyiPdS2_S2_E5cache+11936];
	ld.shared.f64 	%fd4086, [_ZZ27compute_acceleration_kernelPK4BodyiPdS2_S2_E5cache+11944];
	ld.shared.f64 	%fd4087, [_ZZ27compute_acceleration_kernelPK4BodyiPdS2_S2_E5cache+11976];
	sub.f64 	%fd4088, %fd4084, %fd4898;
	sub.f64 	%fd4089, %fd4085, %fd4899;
	sub.f64 	%fd4090, %fd4086, %fd4900;
	mul.f64 	%fd4091, %fd4089, %fd4089;
	fma.rn.f64 	%fd4092, %fd4088, %fd4088, %fd4091;
	fma.rn.f64 	%fd4093, %fd4090, %fd4090, %fd4092;
	add.f64 	%fd4094, %fd4093, 0d3F50624DD2F1A9FC;
	sqrt.rn.f64 	%fd4095, %fd4094;
	rcp.rn.f64 	%fd4096, %fd4095;
	mul.f64 	%fd4097, %fd4096, %fd4096;
	mul.f64 	%fd4098, %fd4096, %fd4097;
	mul.f64 	%fd4099, %fd4087, %fd4098;
	fma.rn.f64 	%fd4100, %fd4088, %fd4099, %fd4081;
	fma.rn.f64 	%fd4101, %fd4089, %fd4099, %fd4082;
	fma.rn.f64 	%fd4102, %fd4090, %fd4099, %fd4083;
	ld.shared.f64 	%fd4103, [_ZZ27compute_acceleration_kernelPK4BodyiPdS2_S2_E5cache+11984];
	ld.shared.f64 	%fd4104, [_ZZ27compute_acceleration_kernelPK4BodyiPdS2_S2_E5cache+11992];
	ld.shared.f64 	%fd4105, [_ZZ27compute_acceleration_kernelPK4BodyiPdS2_S2_E5cache+12000];
	ld.shared.f64 	%fd4106, [_ZZ27compute_acceleration_kernelPK4BodyiPdS2_S2_E5cache+12032];
	sub.f64 	%fd4107, %fd4103, %fd4898;
	sub.f64 	%fd4108, %fd4104, %fd4899;
	sub.f64 	%fd4109, %fd4105, %fd4900;
	mul.f64 	%fd4110, %fd4108, %fd4108;
	fma.rn.f64 	%fd4111, %fd4107, %fd4107, %fd4110;
	fma.rn.f64 	%fd4112, %fd4109, %fd4109, %fd4111;
	add.f64 	%fd4113, %fd4112, 0d3F50624DD2F1A9FC;
	sqrt.rn.f64 	%fd4114, %fd4113;
	rcp.rn.f64 	%fd4115, %fd4114;
	mul.f64 	%fd4116, %fd4115, %fd4115;
	mul.f64 	%fd4117, %fd4115, %fd4116;
	mul.f64 	%fd4118, %fd4106, %fd4117;
	fma.rn.f64 	%fd4119, %fd4107, %fd4118, %fd4100;
	fma.rn.f64 	%fd4120, %fd4108, %fd4118, %fd4101;
	fma.rn.f64 	%fd4121, %fd4109, %fd4118, %fd4102;
	ld.shared.f64 	%fd4122, [_ZZ27compute_acceleration_kernelPK4BodyiPdS2_S2_E5cache+12040];
	ld.shared.f64 	%fd4123, [_ZZ27compute_acceleration_kernelPK4BodyiPdS2_S2_E5cache+12048];
	ld.shared.f64 	%fd4124, [_ZZ27compute_acceleration_kernelPK4BodyiPdS2_S2_E5cache+12056];
	ld.shared.f64 	%fd4125, [_ZZ27compute_acceleration_kernelPK4BodyiPdS2_S2_E5cache+12088];
	sub.f64 	%fd4126, %fd4122, %fd4898;
	sub.f64 	%fd4127, %fd4123, %fd4899;
	sub.f64 	%fd4128, %fd4124, %fd4900;
	mul.f64 	%fd4129, %fd4127, %fd4127;
	fma.rn.f64 	%fd4130, %fd4126, %fd4126, %fd4129;
	fma.rn.f64 	%fd4131, %fd4128, %fd4128, %fd4130;
	add.f64 	%fd4132, %fd4131, 0d3F50624DD2F1A9FC;
	sqrt.rn.f64 	%fd4133, %fd4132;
	rcp.rn.f64 	%fd4134, %fd4133;
	mul.f64 	%fd4135, %fd4134, %fd4134;
	mul.f64 	%fd4136, %fd4134, %fd4135;
	mul.f64 	%fd4137, %fd4125, %fd4136;
	fma.rn.f64 	%fd4138, %fd4126, %fd4137, %fd4119;
	fma.rn.f64 	%fd4139, %fd4127, %fd4137, %fd4120;
	fma.rn.f64 	%fd4140, %fd4128, %fd4137, %fd4121;
	ld.shared.f64 	%fd4141, [_ZZ27compute_acceleration_kernelPK4BodyiPdS2_S2_E5cache+12096];
	ld.shared.f64 	%fd4142, [_ZZ27compute_acceleration_kernelPK4BodyiPdS2_S2_E5cache+12104];
	ld.shared.f64 	%fd4143, [_ZZ27compute_acceleration_kernelPK4BodyiPdS2_S2_E5cache+12112];
	ld.shared.f64 	%fd4144, [_ZZ27compute_acceleration_kernelPK4BodyiPdS2_S2_E5cache+12144];
	sub.f64 	%fd4145, %fd4141, %fd4898;
	sub.f64 	%fd4146, %fd4142, %fd4899;
	sub.f64 	%fd4147, %fd4143, %fd4900;
	mul.f64 	%fd4148, %fd4146, %fd4146;
	fma.rn.f64 	%fd4149, %fd4145, %fd4145, %fd4148;
	fma.rn.f64 	%fd4150, %fd4147, %fd4147, %fd4149;
	add.f64 	%fd4151, %fd4150, 0d3F50624DD2F1A9FC;
	sqrt.rn.f64 	%fd4152, %fd4151;
	rcp.rn.f64 	%fd4153, %fd4152;
	mul.f64 	%fd4154, %fd4153, %fd4153;
	mul.f64 	%fd4155, %fd4153, %fd4154;
	mul.f64 	%fd4156, %fd4144, %fd4155;
	fma.rn.f64 	%fd4157, %fd4145, %fd4156, %fd4138;
	fma.rn.f64 	%fd4158, %fd4146, %fd4156, %fd4139;
	fma.rn.f64 	%fd4159, %fd4147, %fd4156, %fd4140;
	ld.shared.f64 	%fd4160, [_ZZ27compute_acceleration_kernelPK4BodyiPdS2_S2_E5cache+12152];
	ld.shared.f64 	%fd4161, [_ZZ27compute_acceleration_kernelPK4BodyiPdS2_S2_E5cache+12160];
	ld.shared.f64 	%fd4162, [_ZZ27compute_acceleration_kernelPK4BodyiPdS2_S2_E5cache+12168];
	ld.shared.f64 	%fd4163, [_ZZ27compute_acceleration_kernelPK4BodyiPdS2_S2_E5cache+12200];
	sub.f64 	%fd4164, %fd4160, %fd4898;
	sub.f64 	%fd4165, %fd4161, %fd4899;
	sub.f64 	%fd4166, %fd4162, %fd4900;
	mul.f64 	%fd4167, %fd4165, %fd4165;
	fma.rn.f64 	%fd4168, %fd4164, %fd4164, %fd4167;
	fma.rn.f64 	%fd4169, %fd4166, %fd4166, %fd4168;
	add.f64 	%fd4170, %fd4169, 0d3F50624DD2F1A9FC;
	sqrt.rn.f64 	%fd4171, %fd4170;
	rcp.rn.f64 	%fd4172, %fd4171;
	mul.f64 	%fd4173, %fd4172, %fd4172;
	mul.f64 	%fd4174, %fd4172, %fd4173;
	mul.f64 	%fd4175, %fd4163, %fd4174;
	fma.rn.f64 	%fd4176, %fd4164, %fd4175, %fd4157;
	fma.rn.f64 	%fd4177, %fd4165, %fd4175, %fd4158;
	fma.rn.f64 	%fd4178, %fd4166, %fd4175, %fd4159;
	ld.shared.f64 	%fd4179, [_ZZ27compute_acceleration_kernelPK4BodyiPdS2_S2_E5cache+12208];
	ld.shared.f64 	%fd4180, [_ZZ27compute_acceleration_kernelPK4BodyiPdS2_S2_E5cache+12216];
	ld.shared.f64 	%fd4181, [_ZZ27compute_acceleration_kernelPK4BodyiPdS2_S2_E5cache+12224];
	ld.shared.f64 	%fd4182, [_ZZ27compute_acceleration_kernelPK4BodyiPdS2_S2_E5cache+12256];
	sub.f64 	%fd4183, %fd4179, %fd4898;
	sub.f64 	%fd4184, %fd4180, %fd4899;
	sub.f64 	%fd4185, %fd4181, %fd4900;
	mul.f64 	%fd4186, %fd4184, %fd4184;
	fma.rn.f64 	%fd4187, %fd4183, %fd4183, %fd4186;
	fma.rn.f64 	%fd4188, %fd4185, %fd4185, %fd4187;
	add.f64 	%fd4189, %fd4188, 0d3F50624DD2F1A9FC;
	sqrt.rn.f64 	%fd4190, %fd4189;
	rcp.rn.f64 	%fd4191, %fd4190;
	mul.f64 	%fd4192, %fd4191, %fd4191;
	mul.f64 	%fd4193, %fd4191, %fd4192;
	mul.f64 	%fd4194, %fd4182, %fd4193;
	fma.rn.f64 	%fd4195, %fd4183, %fd4194, %fd4176;
	fma.rn.f64 	%fd4196, %fd4184, %fd4194, %fd4177;
	fma.rn.f64 	%fd4197, %fd4185, %fd4194, %fd4178;
	ld.shared.f64 	%fd4198, [_ZZ27compute_acceleration_kernelPK4BodyiPdS2_S2_E5cache+12264];
	ld.shared.f64 	%fd4199, [_ZZ27compute_acceleration_kernelPK4BodyiPdS2_S2_E5cache+12272];
	ld.shared.f64 	%fd4200, [_ZZ27compute_acceleration_kernelPK4BodyiPdS2_S2_E5cache+12280];
	ld.shared.f64 	%fd4201, [_ZZ27compute_acceleration_kernelPK4BodyiPdS2_S2_E5cache+12312];
	sub.f64 	%fd4202, %fd4198, %fd4898;
	sub.f64 	%fd4203, %fd4199, %fd4899;
	sub.f64 	%fd4204, %fd4200, %fd4900;
	mul.f64 	%fd4205, %fd4203, %fd4203;
	fma.rn.f64 	%fd4206, %fd4202, %fd4202, %fd4205;
	fma.rn.f64 	%fd4207, %fd4204, %fd4204, %fd4206;
	add.f64 	%fd4208, %fd4207, 0d3F50624DD2F1A9FC;
	sqrt.rn.f64 	%fd4209, %fd4208;
	rcp.rn.f64 	%fd4210, %fd4209;
	mul.f64 	%fd4211, %fd4210, %fd4210;
	mul.f64 	%fd4212, %fd4210, %fd4211;
	mul.f64 	%fd4213, %fd4201, %fd4212;
	fma.rn.f64 	%fd4214, %fd4202, %fd4213, %fd4195;
	fma.rn.f64 	%fd4215, %fd4203, %fd4213, %fd4196;
	fma.rn.f64 	%fd4216, %fd4204, %fd4213, %fd4197;
	ld.shared.f64 	%fd4217, [_ZZ27compute_acceleration_kernelPK4BodyiPdS2_S2_E5cache+12320];
	ld.shared.f64 	%fd4218, [_ZZ27compute_acceleration_kernelPK4BodyiPdS2_S2_E5cache+12328];
	ld.shared.f64 	%fd4219, [_ZZ27compute_acceleration_kernelPK4BodyiPdS2_S2_E5cache+12336];
	ld.shared.f64 	%fd4220, [_ZZ27compute_acceleration_kernelPK4BodyiPdS2_S2_E5cache+12368];
	sub.f64 	%fd4221, %fd4217, %fd4898;
	sub.f64 	%fd4222, %fd4218, %fd4899;
	sub.f64 	%fd4223, %fd4219, %fd4900;
	mul.f64 	%fd4224, %fd4222, %fd4222;
	fma.rn.f64 	%fd4225, %fd4221, %fd4221, %fd4224;
	fma.rn.f64 	%fd4226, %fd4223, %fd4223, %fd4225;
	add.f64 	%fd4227, %fd4226, 0d3F50624DD2F1A9FC;
	sqrt.rn.f64 	%fd4228, %fd4227;
	rcp.rn.f64 	%fd4229, %fd4228;
	mul.f64 	%fd4230, %fd4229, %fd4229;
	mul.f64 	%fd4231, %fd4229, %fd4230;
	mul.f64 	%fd4232, %fd4220, %fd4231;
	fma.rn.f64 	%fd4233, %fd4221, %fd4232, %fd4214;
	fma.rn.f64 	%fd4234, %fd4222, %fd4232, %fd4215;
	fma.rn.f64 	%fd4235, %fd4223, %fd4232, %fd4216;
	ld.shared.f64 	%fd4236, [_ZZ27compute_acceleration_kernelPK4BodyiPdS2_S2_E5cache+12376];
	ld.shared.f64 	%fd4237, [_ZZ27compute_acceleration_kernelPK4BodyiPdS2_S2_E5cache+12384];
	ld.shared.f64 	%fd4238, [_ZZ27compute_acceleration_kernelPK4BodyiPdS2_S2_E5cache+12392];
	ld.shared.f64 	%fd4239, [_ZZ27compute_acceleration_kernelPK4BodyiPdS2_S2_E5cache+12424];
	sub.f64 	%fd4240, %fd4236, %fd4898;
	sub.f64 	%fd4241, %fd4237, %fd4899;
	sub.f64 	%fd4242, %fd4238, %fd4900;
	mul.f64 	%fd4243, %fd4241, %fd4241;
	fma.rn.f64 	%fd4244, %fd4240, %fd4240, %fd4243;
	fma.rn.f64 	%fd4245, %fd4242, %fd4242, %fd4244;
	add.f64 	%fd4246, %fd4245, 0d3F50624DD2F1A9FC;
	sqrt.rn.f64 	%fd4247, %fd4246;
	rcp.rn.f64 	%fd4248, %fd4247;
	mul.f64 	%fd4249, %fd4248, %fd4248;
	mul.f64 	%fd4250, %fd4248, %fd4249;
	mul.f64 	%fd4251, %fd4239, %fd4250;
	fma.rn.f64 	%fd4252, %fd4240, %fd4251, %fd4233;
	fma.rn.f64 	%fd4253, %fd4241, %fd4251, %fd4234;
	fma.rn.f64 	%fd4254, %fd4242, %fd4251, %fd4235;
	ld.shared.f64 	%fd4255, [_ZZ27compute_acceleration_kernelPK4BodyiPdS2_S2_E5cache+12432];
	ld.shared.f64 	%fd4256, [_ZZ27compute_acceleration_kernelPK4BodyiPdS2_S2_E5cache+12440];
	ld.shared.f64 	%fd4257, [_ZZ27compute_acceleration_kernelPK4BodyiPdS2_S2_E5cache+12448];
	ld.shared.f64 	%fd4258, [_ZZ27compute_acceleration_kernelPK4BodyiPdS2_S2_E5cache+12480];
	sub.f64 	%fd4259, %fd4255, %fd4898;
	sub.f64 	%fd4260, %fd4256, %fd4899;
	sub.f64 	%fd4261, %fd4257, %fd4900;
	mul.f64 	%fd4262, %fd4260, %fd4260;
	fma.rn.f64 	%fd4263, %fd4259, %fd4259, %fd4262;
	fma.rn.f64 	%fd4264, %fd4261, %fd4261, %fd4263;
	add.f64 	%fd4265, %fd4264, 0d3F50624DD2F1A9FC;
	sqrt.rn.f64 	%fd4266, %fd4265;
	rcp.rn.f64 	%fd4267, %fd4266;
	mul.f64 	%fd4268, %fd4267, %fd4267;
	mul.f64 	%fd4269, %fd4267, %fd4268;
	mul.f64 	%fd4270, %fd4258, %fd4269;
	fma.rn.f64 	%fd4271, %fd4259, %fd4270, %fd4252;
	fma.rn.f64 	%fd4272, %fd4260, %fd4270, %fd4253;
	fma.rn.f64 	%fd4273, %fd4261, %fd4270, %fd4254;
	ld.shared.f64 	%fd4274, [_ZZ27compute_acceleration_kernelPK4BodyiPdS2_S2_E5cache+12488];
	ld.shared.f64 	%fd4275, [_ZZ27compute_acceleration_kernelPK4BodyiPdS2_S2_E5cache+12496];
	ld.shared.f64 	%fd4276, [_ZZ27compute_acceleration_kernelPK4BodyiPdS2_S2_E5cache+12504];
	ld.shared.f64 	%fd4277, [_ZZ27compute_acceleration_kernelPK4BodyiPdS2_S2_E5cache+12536];
	sub.f64 	%fd4278, %fd4274, %fd4898;
	sub.f64 	%fd4279, %fd4275, %fd4899;
	sub.f64 	%fd4280, %fd4276, %fd4900;
	mul.f64 	%fd4281, %fd4279, %fd4279;
	fma.rn.f64 	%fd4282, %fd4278, %fd4278, %fd4281;
	fma.rn.f64 	%fd4283, %fd4280, %fd4280, %fd4282;
	add.f64 	%fd4284, %fd4283, 0d3F50624DD2F1A9FC;
	sqrt.rn.f64 	%fd4285, %fd4284;
	rcp.rn.f64 	%fd4286, %fd4285;
	mul.f64 	%fd4287, %fd4286, %fd4286;
	mul.f64 	%fd4288, %fd4286, %fd4287;
	mul.f64 	%fd4289, %fd4277, %fd4288;
	fma.rn.f64 	%fd4290, %fd4278, %fd4289, %fd4271;
	fma.rn.f64 	%fd4291, %fd4279, %fd4289, %fd4272;
	fma.rn.f64 	%fd4292, %fd4280, %fd4289, %fd4273;
	ld.shared.f64 	%fd4293, [_ZZ27compute_acceleration_kernelPK4BodyiPdS2_S2_E5cache+12544];
	ld.shared.f64 	%fd4294, [_ZZ27compute_acceleration_kernelPK4BodyiPdS2_S2_E5cache+12552];
	ld.shared.f64 	%fd4295, [_ZZ27compute_acceleration_kernelPK4BodyiPdS2_S2_E5cache+12560];
	ld.shared.f64 	%fd4296, [_ZZ27compute_acceleration_kernelPK4BodyiPdS2_S2_E5cache+12592];
	sub.f64 	%fd4297, %fd4293, %fd4898;
	sub.f64 	%fd4298, %fd4294, %fd4899;
	sub.f64 	%fd4299, %fd4295, %fd4900;
	mul.f64 	%fd4300, %fd4298, %fd4298;
	fma.rn.f64 	%fd4301, %fd4297, %fd4297, %fd4300;
	fma.rn.f64 	%fd4302, %fd4299, %fd4299, %fd4301;
	add.f64 	%fd4303, %fd4302, 0d3F50624DD2F1A9FC;
	sqrt.rn.f64 	%fd4304, %fd4303;
	rcp.rn.f64 	%fd4305, %fd4304;
	mul.f64 	%fd4306, %fd4305, %fd4305;
	mul.f64 	%fd4307, %fd4305, %fd4306;
	mul.f64 	%fd4308, %fd4296, %fd4307;
	fma.rn.f64 	%fd4309, %fd4297, %fd4308, %fd4290;
	fma.rn.f64 	%fd4310, %fd4298, %fd4308, %fd4291;
	fma.rn.f64 	%fd4311, %fd4299, %fd4308, %fd4292;
	ld.shared.f64 	%fd4312, [_ZZ27compute_acceleration_kernelPK4BodyiPdS2_S2_E5cache+12600];
	ld.shared.f64 	%fd4313, [_ZZ27compute_acceleration_kernelPK4BodyiPdS2_S2_E5cache+12608];
	ld.shared.f64 	%fd4314, [_ZZ27compute_acceleration_kernelPK4BodyiPdS2_S2_E5cache+12616];
	ld.shared.f64 	%fd4315, [_ZZ27compute_acceleration_kernelPK4BodyiPdS2_S2_E5cache+12648];
	sub.f64 	%fd4316, %fd4312, %fd4898;
	sub.f64 	%fd4317, %fd4313, %fd4899;
	sub.f64 	%fd4318, %fd4314, %fd4900;
	mul.f64 	%fd4319, %fd4317, %fd4317;
	fma.rn.f64 	%fd4320, %fd4316, %fd4316, %fd4319;
	fma.rn.f64 	%fd4321, %fd4318, %fd4318, %fd4320;
	add.f64 	%fd4322, %fd4321, 0d3F50624DD2F1A9FC;
	sqrt.rn.f64 	%fd4323, %fd4322;
	rcp.rn.f64 	%fd4324, %fd4323;
	mul.f64 	%fd4325, %fd4324, %fd4324;
	mul.f64 	%fd4326, %fd4324, %fd4325;
	mul.f64 	%fd4327, %fd4315, %fd4326;
	fma.rn.f64 	%fd4328, %fd4316, %fd4327, %fd4309;
	fma.rn.f64 	%fd4329, %fd4317, %fd4327, %fd4310;
	fma.rn.f64 	%fd4330, %fd4318, %fd4327, %fd4311;
	ld.shared.f64 	%fd4331, [_ZZ27compute_acceleration_kernelPK4BodyiPdS2_S2_E5cache+12656];
	ld.shared.f64 	%fd4332, [_ZZ27compute_acceleration_kernelPK4BodyiPdS2_S2_E5cache+12664];
	ld.shared.f64 	%fd4333, [_ZZ27compute_acceleration_kernelPK4BodyiPdS2_S2_E5cache+12672];
	ld.shared.f64 	%fd4334, [_ZZ27compute_acceleration_kernelPK4BodyiPdS2_S2_E5cache+12704];
	sub.f64 	%fd4335, %fd4331, %fd4898;
	sub.f64 	%fd4336, %fd4332, %fd4899;
	sub.f64 	%fd4337, %fd4333, %fd4900;
	mul.f64 	%fd4338, %fd4336, %fd4336;
	fma.rn.f64 	%fd4339, %fd4335, %fd4335, %fd4338;
	fma.rn.f64 	%fd4340, %fd4337, %fd4337, %fd4339;
	add.f64 	%fd4341, %fd4340, 0d3F50624DD2F1A9FC;
	sqrt.rn.f64 	%fd4342, %fd4341;
	rcp.rn.f64 	%fd4343, %fd4342;
	mul.f64 	%fd4344, %fd4343, %fd4343;
	mul.f64 	%fd4345, %fd4343, %fd4344;
	mul.f64 	%fd4346, %fd4334, %fd4345;
	fma.rn.f64 	%fd4347, %fd4335, %fd4346, %fd4328;
	fma.rn.f64 	%fd4348, %fd4336, %fd4346, %fd4329;
	fma.rn.f64 	%fd4349, %fd4337, %fd4346, %fd4330;
	ld.shared.f64 	%fd4350, [_ZZ27compute_acceleration_kernelPK4BodyiPdS2_S2_E5cache+12712];
	ld.shared.f64 	%fd4351, [_ZZ27compute_acceleration_kernelPK4BodyiPdS2_S2_E5cache+12720];
	ld.shared.f64 	%fd4352, [_ZZ27compute_acceleration_kernelPK4BodyiPdS2_S2_E5cache+12728];
	ld.shared.f64 	%fd4353, [_ZZ27compute_acceleration_kernelPK4BodyiPdS2_S2_E5cache+12760];
	sub.f64 	%fd4354, %fd4350, %fd4898;
	sub.f64 	%fd4355, %fd4351, %fd4899;
	sub.f64 	%fd4356, %fd4352, %fd4900;
	mul.f64 	%fd4357, %fd4355, %fd4355;
	fma.rn.f64 	%fd4358, %fd4354, %fd4354, %fd4357;
	fma.rn.f64 	%fd4359, %fd4356, %fd4356, %fd4358;
	add.f64 	%fd4360, %fd4359, 0d3F50624DD2F1A9FC;
	sqrt.rn.f64 	%fd4361, %fd4360;
	rcp.rn.f64 	%fd4362, %fd4361;
	mul.f64 	%fd4363, %fd4362, %fd4362;
	mul.f64 	%fd4364, %fd4362, %fd4363;
	mul.f64 	%fd4365, %fd4353, %fd4364;
	fma.rn.f64 	%fd4366, %fd4354, %fd4365, %fd4347;
	fma.rn.f64 	%fd4367, %fd4355, %fd4365, %fd4348;
	fma.rn.f64 	%fd4368, %fd4356, %fd4365, %fd4349;
	ld.shared.f64 	%fd4369, [_ZZ27compute_acceleration_kernelPK4BodyiPdS2_S2_E5cache+12768];
	ld.shared.f64 	%fd4370, [_ZZ27compute_acceleration_kernelPK4BodyiPdS2_S2_E5cache+12776];
	ld.shared.f64 	%fd4371, [_ZZ27compute_acceleration_kernelPK4BodyiPdS2_S2_E5cache+12784];
	ld.shared.f64 	%fd4372, [_ZZ27compute_acceleration_kernelPK4BodyiPdS2_S2_E5cache+12816];
	sub.f64 	%fd4373, %fd4369, %fd4898;
	sub.f64 	%fd4374, %fd4370, %fd4899;
	sub.f64 	%fd4375, %fd4371, %fd4900;
	mul.f64 	%fd4376, %fd4374, %fd4374;
	fma.rn.f64 	%fd4377, %fd4373, %fd4373, %fd4376;
	fma.rn.f64 	%fd4378, %fd4375, %fd4375, %fd4377;
	add.f64 	%fd4379, %fd4378, 0d3F50624DD2F1A9FC;
	sqrt.rn.f64 	%fd4380, %fd4379;
	rcp.rn.f64 	%fd4381, %fd4380;
	mul.f64 	%fd4382, %fd4381, %fd4381;
	mul.f64 	%fd4383, %fd4381, %fd4382;
	mul.f64 	%fd4384, %fd4372, %fd4383;
	fma.rn.f64 	%fd4385, %fd4373, %fd4384, %fd4366;
	fma.rn.f64 	%fd4386, %fd4374, %fd4384, %fd4367;
	fma.rn.f64 	%fd4387, %fd4375, %fd4384, %fd4368;
	ld.shared.f64 	%fd4388, [_ZZ27compute_acceleration_kernelPK4BodyiPdS2_S2_E5cache+12824];
	ld.shared.f64 	%fd4389, [_ZZ27compute_acceleration_kernelPK4BodyiPdS2_S2_E5cache+12832];
	ld.shared.f64 	%fd4390, [_ZZ27compute_acceleration_kernelPK4BodyiPdS2_S2_E5cache+12840];
	ld.shared.f64 	%fd4391, [_ZZ27compute_acceleration_kernelPK4BodyiPdS2_S2_E5cache+12872];
	sub.f64 	%fd4392, %fd4388, %fd4898;
	sub.f64 	%fd4393, %fd4389, %fd4899;
	sub.f64 	%fd4394, %fd4390, %fd4900;
	mul.f64 	%fd4395, %fd4393, %fd4393;
	fma.rn.f64 	%fd4396, %fd4392, %fd4392, %fd4395;
	fma.rn.f64 	%fd4397, %fd4394, %fd4394, %fd4396;
	add.f64 	%fd4398, %fd4397, 0d3F50624DD2F1A9FC;
	sqrt.rn.f64 	%fd4399, %fd4398;
	rcp.rn.f64 	%fd4400, %fd4399;
	mul.f64 	%fd4401, %fd4400, %fd4400;
	mul.f64 	%fd4402, %fd4400, %fd4401;
	mul.f64 	%fd4403, %fd4391, %fd4402;
	fma.rn.f64 	%fd4404, %fd4392, %fd4403, %fd4385;
	fma.rn.f64 	%fd4405, %fd4393, %fd4403, %fd4386;
	fma.rn.f64 	%fd4406, %fd4394, %fd4403, %fd4387;
	ld.shared.f64 	%fd4407, [_ZZ27compute_acceleration_kernelPK4BodyiPdS2_S2_E5cache+12880];
	ld.shared.f64 	%fd4408, [_ZZ27compute_acceleration_kernelPK4BodyiPdS2_S2_E5cache+12888];
	ld.shared.f64 	%fd4409, [_ZZ27compute_acceleration_kernelPK4BodyiPdS2_S2_E5cache+12896];
	ld.shared.f64 	%fd4410, [_ZZ27compute_acceleration_kernelPK4BodyiPdS2_S2_E5cache+12928];
	sub.f64 	%fd4411, %fd4407, %fd4898;
	sub.f64 	%fd4412, %fd4408, %fd4899;
	sub.f64 	%fd4413, %fd4409, %fd4900;
	mul.f64 	%fd4414, %fd4412, %fd4412;
	fma.rn.f64 	%fd4415, %fd4411, %fd4411, %fd4414;
	fma.rn.f64 	%fd4416, %fd4413, %fd4413, %fd4415;
	add.f64 	%fd4417, %fd4416, 0d3F50624DD2F1A9FC;
	sqrt.rn.f64 	%fd4418, %fd4417;
	rcp.rn.f64 	%fd4419, %fd4418;
	mul.f64 	%fd4420, %fd4419, %fd4419;
	mul.f64 	%fd4421, %fd4419, %fd4420;
	mul.f64 	%fd4422, %fd4410, %fd4421;
	fma.rn.f64 	%fd4423, %fd4411, %fd4422, %fd4404;
	fma.rn.f64 	%fd4424, %fd4412, %fd4422, %fd4405;
	fma.rn.f64 	%fd4425, %fd4413, %fd4422, %fd4406;
	ld.shared.f64 	%fd4426, [_ZZ27compute_acceleration_kernelPK4BodyiPdS2_S2_E5cache+12936];
	ld.shared.f64 	%fd4427, [_ZZ27compute_acceleration_kernelPK4BodyiPdS2_S2_E5cache+12944];
	ld.shared.f64 	%fd4428, [_ZZ27compute_acceleration_kernelPK4BodyiPdS2_S2_E5cache+12952];
	ld.shared.f64 	%fd4429, [_ZZ27compute_acceleration_kernelPK4BodyiPdS2_S2_E5cache+12984];
	sub.f64 	%fd4430, %fd4426, %fd4898;
	sub.f64 	%fd4431, %fd4427, %fd4899;
	sub.f64 	%fd4432, %fd4428, %fd4900;
	mul.f64 	%fd4433, %fd4431, %fd4431;
	fma.rn.f64 	%fd4434, %fd4430, %fd4430, %fd4433;
	fma.rn.f64 	%fd4435, %fd4432, %fd4432, %fd4434;
	add.f64 	%fd4436, %fd4435, 0d3F50624DD2F1A9FC;
	sqrt.rn.f64 	%fd4437, %fd4436;
	rcp.rn.f64 	%fd4438, %fd4437;
	mul.f64 	%fd4439, %fd4438, %fd4438;
	mul.f64 	%fd4440, %fd4438, %fd4439;
	mul.f64 	%fd4441, %fd4429, %fd4440;
	fma.rn.f64 	%fd4442, %fd4430, %fd4441, %fd4423;
	fma.rn.f64 	%fd4443, %fd4431, %fd4441, %fd4424;
	fma.rn.f64 	%fd4444, %fd4432, %fd4441, %fd4425;
	ld.shared.f64 	%fd4445, [_ZZ27compute_acceleration_kernelPK4BodyiPdS2_S2_E5cache+12992];
	ld.shared.f64 	%fd4446, [_ZZ27compute_acceleration_kernelPK4BodyiPdS2_S2_E5cache+13000];
	ld.shared.f64 	%fd4447, [_ZZ27compute_acceleration_kernelPK4BodyiPdS2_S2_E5cache+13008];
	ld.shared.f64 	%fd4448, [_ZZ27compute_acceleration_kernelPK4BodyiPdS2_S2_E5cache+13040];
	sub.f64 	%fd4449, %fd4445, %fd4898;
	sub.f64 	%fd4450, %fd4446, %fd4899;
	sub.f64 	%fd4451, %fd4447, %fd4900;
	mul.f64 	%fd4452, %fd4450, %fd4450;
	fma.rn.f64 	%fd4453, %fd4449, %fd4449, %fd4452;
	fma.rn.f64 	%fd4454, %fd4451, %fd4451, %fd4453;
	add.f64 	%fd4455, %fd4454, 0d3F50624DD2F1A9FC;
	sqrt.rn.f64 	%fd4456, %fd4455;
	rcp.rn.f64 	%fd4457, %fd4456;
	mul.f64 	%fd4458, %fd4457, %fd4457;
	mul.f64 	%fd4459, %fd4457, %fd4458;
	mul.f64 	%fd4460, %fd4448, %fd4459;
	fma.rn.f64 	%fd4461, %fd4449, %fd4460, %fd4442;
	fma.rn.f64 	%fd4462, %fd4450, %fd4460, %fd4443;
	fma.rn.f64 	%fd4463, %fd4451, %fd4460, %fd4444;
	ld.shared.f64 	%fd4464, [_ZZ27compute_acceleration_kernelPK4BodyiPdS2_S2_E5cache+13048];
	ld.shared.f64 	%fd4465, [_ZZ27compute_acceleration_kernelPK4BodyiPdS2_S2_E5cache+13056];
	ld.shared.f64 	%fd4466, [_ZZ27compute_acceleration_kernelPK4BodyiPdS2_S2_E5cache+13064];
	ld.shared.f64 	%fd4467, [_ZZ27compute_acceleration_kernelPK4BodyiPdS2_S2_E5cache+13096];
	sub.f64 	%fd4468, %fd4464, %fd4898;
	sub.f64 	%fd4469, %fd4465, %fd4899;
	sub.f64 	%fd4470, %fd4466, %fd4900;
	mul.f64 	%fd4471, %fd4469, %fd4469;
	fma.rn.f64 	%fd4472, %fd4468, %fd4468, %fd4471;
	fma.rn.f64 	%fd4473, %fd4470, %fd4470, %fd4472;
	add.f64 	%fd4474, %fd4473, 0d3F50624DD2F1A9FC;
	sqrt.rn.f64 	%fd4475, %fd4474;
	rcp.rn.f64 	%fd4476, %fd4475;
	mul.f64 	%fd4477, %fd4476, %fd4476;
	mul.f64 	%fd4478, %fd4476, %fd4477;
	mul.f64 	%fd4479, %fd4467, %fd4478;
	fma.rn.f64 	%fd4480, %fd4468, %fd4479, %fd4461;
	fma.rn.f64 	%fd4481, %fd4469, %fd4479, %fd4462;
	fma.rn.f64 	%fd4482, %fd4470, %fd4479, %fd4463;
	ld.shared.f64 	%fd4483, [_ZZ27compute_acceleration_kernelPK4BodyiPdS2_S2_E5cache+13104];
	ld.shared.f64 	%fd4484, [_ZZ27compute_acceleration_kernelPK4BodyiPdS2_S2_E5cache+13112];
	ld.shared.f64 	%fd4485, [_ZZ27compute_acceleration_kernelPK4BodyiPdS2_S2_E5cache+13120];
	ld.shared.f64 	%fd4486, [_ZZ27compute_acceleration_kernelPK4BodyiPdS2_S2_E5cache+13152];
	sub.f64 	%fd4487, %fd4483, %fd4898;
	sub.f64 	%fd4488, %fd4484, %fd4899;
	sub.f64 	%fd4489, %fd4485, %fd4900;
	mul.f64 	%fd4490, %fd4488, %fd4488;
	fma.rn.f64 	%fd4491, %fd4487, %fd4487, %fd4490;
	fma.rn.f64 	%fd4492, %fd4489, %fd4489, %fd4491;
	add.f64 	%fd4493, %fd4492, 0d3F50624DD2F1A9FC;
	sqrt.rn.f64 	%fd4494, %fd4493;
	rcp.rn.f64 	%fd4495, %fd4494;
	mul.f64 	%fd4496, %fd4495, %fd4495;
	mul.f64 	%fd4497, %fd4495, %fd4496;
	mul.f64 	%fd4498, %fd4486, %fd4497;
	fma.rn.f64 	%fd4499, %fd4487, %fd4498, %fd4480;
	fma.rn.f64 	%fd4500, %fd4488, %fd4498, %fd4481;
	fma.rn.f64 	%fd4501, %fd4489, %fd4498, %fd4482;
	ld.shared.f64 	%fd4502, [_ZZ27compute_acceleration_kernelPK4BodyiPdS2_S2_E5cache+13160];
	ld.shared.f64 	%fd4503, [_ZZ27compute_acceleration_kernelPK4BodyiPdS2_S2_E5cache+13168];
	ld.shared.f64 	%fd4504, [_ZZ27compute_acceleration_kernelPK4BodyiPdS2_S2_E5cache+13176];
	ld.shared.f64 	%fd4505, [_ZZ27compute_acceleration_kernelPK4BodyiPdS2_S2_E5cache+13208];
	sub.f64 	%fd4506, %fd4502, %fd4898;
	sub.f64 	%fd4507, %fd4503, %fd4899;
	sub.f64 	%fd4508, %fd4504, %fd4900;
	mul.f64 	%fd4509, %fd4507, %fd4507;
	fma.rn.f64 	%fd4510, %fd4506, %fd4506, %fd4509;
	fma.rn.f64 	%fd4511, %fd4508, %fd4508, %fd4510;
	add.f64 	%fd4512, %fd4511, 0d3F50624DD2F1A9FC;
	sqrt.rn.f64 	%fd4513, %fd4512;
	rcp.rn.f64 	%fd4514, %fd4513;
	mul.f64 	%fd4515, %fd4514, %fd4514;
	mul.f64 	%fd4516, %fd4514, %fd4515;
	mul.f64 	%fd4517, %fd4505, %fd4516;
	fma.rn.f64 	%fd4518, %fd4506, %fd4517, %fd4499;
	fma.rn.f64 	%fd4519, %fd4507, %fd4517, %fd4500;
	fma.rn.f64 	%fd4520, %fd4508, %fd4517, %fd4501;
	ld.shared.f64 	%fd4521, [_ZZ27compute_acceleration_kernelPK4BodyiPdS2_S2_E5cache+13216];
	ld.shared.f64 	%fd4522, [_ZZ27compute_acceleration_kernelPK4BodyiPdS2_S2_E5cache+13224];
	ld.shared.f64 	%fd4523, [_ZZ27compute_acceleration_kernelPK4BodyiPdS2_S2_E5cache+13232];
	ld.shared.f64 	%fd4524, [_ZZ27compute_acceleration_kernelPK4BodyiPdS2_S2_E5cache+13264];
	sub.f64 	%fd4525, %fd4521, %fd4898;
	sub.f64 	%fd4526, %fd4522, %fd4899;
	sub.f64 	%fd4527, %fd4523, %fd4900;
	mul.f64 	%fd4528, %fd4526, %fd4526;
	fma.rn.f64 	%fd4529, %fd4525, %fd4525, %fd4528;
	fma.rn.f64 	%fd4530, %fd4527, %fd4527, %fd4529;
	add.f64 	%fd4531, %fd4530, 0d3F50624DD2F1A9FC;
	sqrt.rn.f64 	%fd4532, %fd4531;
	rcp.rn.f64 	%fd4533, %fd4532;
	mul.f64 	%fd4534, %fd4533, %fd4533;
	mul.f64 	%fd4535, %fd4533, %fd4534;
	mul.f64 	%fd4536, %fd4524, %fd4535;
	fma.rn.f64 	%fd4537, %fd4525, %fd4536, %fd4518;
	fma.rn.f64 	%fd4538, %fd4526, %fd4536, %fd4519;
	fma.rn.f64 	%fd4539, %fd4527, %fd4536, %fd4520;
	ld.shared.f64 	%fd4540, [_ZZ27compute_acceleration_kernelPK4BodyiPdS2_S2_E5cache+13272];
	ld.shared.f64 	%fd4541, [_ZZ27compute_acceleration_kernelPK4BodyiPdS2_S2_E5cache+13280];
	ld.shared.f64 	%fd4542, [_ZZ27compute_acceleration_kernelPK4BodyiPdS2_S2_E5cache+13288];
	ld.shared.f64 	%fd4543, [_ZZ27compute_acceleration_kernelPK4BodyiPdS2_S2_E5cache+13320];
	sub.f64 	%fd4544, %fd4540, %fd4898;
	sub.f64 	%fd4545, %fd4541, %fd4899;
	sub.f64 	%fd4546, %fd4542, %fd4900;
	mul.f64 	%fd4547, %fd4545, %fd4545;
	fma.rn.f64 	%fd4548, %fd4544, %fd4544, %fd4547;
	fma.rn.f64 	%fd4549, %fd4546, %fd4546, %fd4548;
	add.f64 	%fd4550, %fd4549, 0d3F50624DD2F1A9FC;
	sqrt.rn.f64 	%fd4551, %fd4550;
	rcp.rn.f64 	%fd4552, %fd4551;
	mul.f64 	%fd4553, %fd4552, %fd4552;
	mul.f64 	%fd4554, %fd4552, %fd4553;
	mul.f64 	%fd4555, %fd4543, %fd4554;
	fma.rn.f64 	%fd4556, %fd4544, %fd4555, %fd4537;
	fma.rn.f64 	%fd4557, %fd4545, %fd4555, %fd4538;
	fma.rn.f64 	%fd4558, %fd4546, %fd4555, %fd4539;
	ld.shared.f64 	%fd4559, [_ZZ27compute_acceleration_kernelPK4BodyiPdS2_S2_E5cache+13328];
	ld.shared.f64 	%fd4560, [_ZZ27compute_acceleration_kernelPK4BodyiPdS2_S2_E5cache+13336];
	ld.shared.f64 	%fd4561, [_ZZ27compute_acceleration_kernelPK4BodyiPdS2_S2_E5cache+13344];
	ld.shared.f64 	%fd4562, [_ZZ27compute_acceleration_kernelPK4BodyiPdS2_S2_E5cache+13376];
	sub.f64 	%fd4563, %fd4559, %fd4898;
	sub.f64 	%fd4564, %fd4560, %fd4899;
	sub.f64 	%fd4565, %fd4561, %fd4900;
	mul.f64 	%fd4566, %fd4564, %fd4564;
	fma.rn.f64 	%fd4567, %fd4563, %fd4563, %fd4566;
	fma.rn.f64 	%fd4568, %fd4565, %fd4565, %fd4567;
	add.f64 	%fd4569, %fd4568, 0d3F50624DD2F1A9FC;
	sqrt.rn.f64 	%fd4570, %fd4569;
	rcp.rn.f64 	%fd4571, %fd4570;
	mul.f64 	%fd4572, %fd4571, %fd4571;
	mul.f64 	%fd4573, %fd4571, %fd4572;
	mul.f64 	%fd4574, %fd4562, %fd4573;
	fma.rn.f64 	%fd4575, %fd4563, %fd4574, %fd4556;
	fma.rn.f64 	%fd4576, %fd4564, %fd4574, %fd4557;
	fma.rn.f64 	%fd4577, %fd4565, %fd4574, %fd4558;
	ld.shared.f64 	%fd4578, [_ZZ27compute_acceleration_kernelPK4BodyiPdS2_S2_E5cache+13384];
	ld.shared.f64 	%fd4579, [_ZZ27compute_acceleration_kernelPK4BodyiPdS2_S2_E5cache+13392];
	ld.shared.f64 	%fd4580, [_ZZ27compute_acceleration_kernelPK4BodyiPdS2_S2_E5cache+13400];
	ld.shared.f64 	%fd4581, [_ZZ27compute_acceleration_kernelPK4BodyiPdS2_S2_E5cache+13432];
	sub.f64 	%fd4582, %fd4578, %fd4898;
	sub.f64 	%fd4583, %fd4579, %fd4899;
	sub.f64 	%fd4584, %fd4580, %fd4900;
	mul.f64 	%fd4585, %fd4583, %fd4583;
	fma.rn.f64 	%fd4586, %fd4582, %fd4582, %fd4585;
	fma.rn.f64 	%fd4587, %fd4584, %fd4584, %fd4586;
	add.f64 	%fd4588, %fd4587, 0d3F50624DD2F1A9FC;
	sqrt.rn.f64 	%fd4589, %fd4588;
	rcp.rn.f64 	%fd4590, %fd4589;
	mul.f64 	%fd4591, %fd4590, %fd4590;
	mul.f64 	%fd4592, %fd4590, %fd4591;
	mul.f64 	%fd4593, %fd4581, %fd4592;
	fma.rn.f64 	%fd4594, %fd4582, %fd4593, %fd4575;
	fma.rn.f64 	%fd4595, %fd4583, %fd4593, %fd4576;
	fma.rn.f64 	%fd4596, %fd4584, %fd4593, %fd4577;
	ld.shared.f64 	%fd4597, [_ZZ27compute_acceleration_kernelPK4BodyiPdS2_S2_E5cache+13440];
	ld.shared.f64 	%fd4598, [_ZZ27compute_acceleration_kernelPK4BodyiPdS2_S2_E5cache+13448];
	ld.shared.f64 	%fd4599, [_ZZ27compute_acceleration_kernelPK4BodyiPdS2_S2_E5cache+13456];
	ld.shared.f64 	%fd4600, [_ZZ27compute_acceleration_kernelPK4BodyiPdS2_S2_E5cache+13488];
	sub.f64 	%fd4601, %fd4597, %fd4898;
	sub.f64 	%fd4602, %fd4598, %fd4899;
	sub.f64 	%fd4603, %fd4599, %fd4900;
	mul.f64 	%fd4604, %fd4602, %fd4602;
	fma.rn.f64 	%fd4605, %fd4601, %fd4601, %fd4604;
	fma.rn.f64 	%fd4606, %fd4603, %fd4603, %fd4605;
	add.f64 	%fd4607, %fd4606, 0d3F50624DD2F1A9FC;
	sqrt.rn.f64 	%fd4608, %fd4607;
	rcp.rn.f64 	%fd4609, %fd4608;
	mul.f64 	%fd4610, %fd4609, %fd4609;
	mul.f64 	%fd4611, %fd4609, %fd4610;
	mul.f64 	%fd4612, %fd4600, %fd4611;
	fma.rn.f64 	%fd4613, %fd4601, %fd4612, %fd4594;
	fma.rn.f64 	%fd4614, %fd4602, %fd4612, %fd4595;
	fma.rn.f64 	%fd4615, %fd4603, %fd4612, %fd4596;
	ld.shared.f64 	%fd4616, [_ZZ27compute_acceleration_kernelPK4BodyiPdS2_S2_E5cache+13496];
	ld.shared.f64 	%fd4617, [_ZZ27compute_acceleration_kernelPK4BodyiPdS2_S2_E5cache+13504];
	ld.shared.f64 	%fd4618, [_ZZ27compute_acceleration_kernelPK4BodyiPdS2_S2_E5cache+13512];
	ld.shared.f64 	%fd4619, [_ZZ27compute_acceleration_kernelPK4BodyiPdS2_S2_E5cache+13544];
	sub.f64 	%fd4620, %fd4616, %fd4898;
	sub.f64 	%fd4621, %fd4617, %fd4899;
	sub.f64 	%fd4622, %fd4618, %fd4900;
	mul.f64 	%fd4623, %fd4621, %fd4621;
	fma.rn.f64 	%fd4624, %fd4620, %fd4620, %fd4623;
	fma.rn.f64 	%fd4625, %fd4622, %fd4622, %fd4624;
	add.f64 	%fd4626, %fd4625, 0d3F50624DD2F1A9FC;
	sqrt.rn.f64 	%fd4627, %fd4626;
	rcp.rn.f64 	%fd4628, %fd4627;
	mul.f64 	%fd4629, %fd4628, %fd4628;
	mul.f64 	%fd4630, %fd4628, %fd4629;
	mul.f64 	%fd4631, %fd4619, %fd4630;
	fma.rn.f64 	%fd4632, %fd4620, %fd4631, %fd4613;
	fma.rn.f64 	%fd4633, %fd4621, %fd4631, %fd4614;
	fma.rn.f64 	%fd4634, %fd4622, %fd4631, %fd4615;
	ld.shared.f64 	%fd4635, [_ZZ27compute_acceleration_kernelPK4BodyiPdS2_S2_E5cache+13552];
	ld.shared.f64 	%fd4636, [_ZZ27compute_acceleration_kernelPK4BodyiPdS2_S2_E5cache+13560];
	ld.shared.f64 	%fd4637, [_ZZ27compute_acceleration_kernelPK4BodyiPdS2_S2_E5cache+13568];
	ld.shared.f64 	%fd4638, [_ZZ27compute_acceleration_kernelPK4BodyiPdS2_S2_E5cache+13600];
	sub.f64 	%fd4639, %fd4635, %fd4898;
	sub.f64 	%fd4640, %fd4636, %fd4899;
	sub.f64 	%fd4641, %fd4637, %fd4900;
	mul.f64 	%fd4642, %fd4640, %fd4640;
	fma.rn.f64 	%fd4643, %fd4639, %fd4639, %fd4642;
	fma.rn.f64 	%fd4644, %fd4641, %fd4641, %fd4643;
	add.f64 	%fd4645, %fd4644, 0d3F50624DD2F1A9FC;
	sqrt.rn.f64 	%fd4646, %fd4645;
	rcp.rn.f64 	%fd4647, %fd4646;
	mul.f64 	%fd4648, %fd4647, %fd4647;
	mul.f64 	%fd4649, %fd4647, %fd4648;
	mul.f64 	%fd4650, %fd4638, %fd4649;
	fma.rn.f64 	%fd4651, %fd4639, %fd4650, %fd4632;
	fma.rn.f64 	%fd4652, %fd4640, %fd4650, %fd4633;
	fma.rn.f64 	%fd4653, %fd4641, %fd4650, %fd4634;
	ld.shared.f64 	%fd4654, [_ZZ27compute_acceleration_kernelPK4BodyiPdS2_S2_E5cache+13608];
	ld.shared.f64 	%fd4655, [_ZZ27compute_acceleration_kernelPK4BodyiPdS2_S2_E5cache+13616];
	ld.shared.f64 	%fd4656, [_ZZ27compute_acceleration_kernelPK4BodyiPdS2_S2_E5cache+13624];
	ld.shared.f64 	%fd4657, [_ZZ27compute_acceleration_kernelPK4BodyiPdS2_S2_E5cache+13656];
	sub.f64 	%fd4658, %fd4654, %fd4898;
	sub.f64 	%fd4659, %fd4655, %fd4899;
	sub.f64 	%fd4660, %fd4656, %fd4900;
	mul.f64 	%fd4661, %fd4659, %fd4659;
	fma.rn.f64 	%fd4662, %fd4658, %fd4658, %fd4661;
	fma.rn.f64 	%fd4663, %fd4660, %fd4660, %fd4662;
	add.f64 	%fd4664, %fd4663, 0d3F50624DD2F1A9FC;
	sqrt.rn.f64 	%fd4665, %fd4664;
	rcp.rn.f64 	%fd4666, %fd4665;
	mul.f64 	%fd4667, %fd4666, %fd4666;
	mul.f64 	%fd4668, %fd4666, %fd4667;
	mul.f64 	%fd4669, %fd4657, %fd4668;
	fma.rn.f64 	%fd4670, %fd4658, %fd4669, %fd4651;
	fma.rn.f64 	%fd4671, %fd4659, %fd4669, %fd4652;
	fma.rn.f64 	%fd4672, %fd4660, %fd4669, %fd4653;
	ld.shared.f64 	%fd4673, [_ZZ27compute_acceleration_kernelPK4BodyiPdS2_S2_E5cache+13664];
	ld.shared.f64 	%fd4674, [_ZZ27compute_acceleration_kernelPK4BodyiPdS2_S2_E5cache+13672];
	ld.shared.f64 	%fd4675, [_ZZ27compute_acceleration_kernelPK4BodyiPdS2_S2_E5cache+13680];
	ld.shared.f64 	%fd4676, [_ZZ27compute_acceleration_kernelPK4BodyiPdS2_S2_E5cache+13712];
	sub.f64 	%fd4677, %fd4673, %fd4898;
	sub.f64 	%fd4678, %fd4674, %fd4899;
	sub.f64 	%fd4679, %fd4675, %fd4900;
	mul.f64 	%fd4680, %fd4678, %fd4678;
	fma.rn.f64 	%fd4681, %fd4677, %fd4677, %fd4680;
	fma.rn.f64 	%fd4682, %fd4679, %fd4679, %fd4681;
	add.f64 	%fd4683, %fd4682, 0d3F50624DD2F1A9FC;
	sqrt.rn.f64 	%fd4684, %fd4683;
	rcp.rn.f64 	%fd4685, %fd4684;
	mul.f64 	%fd4686, %fd4685, %fd4685;
	mul.f64 	%fd4687, %fd4685, %fd4686;
	mul.f64 	%fd4688, %fd4676, %fd4687;
	fma.rn.f64 	%fd4689, %fd4677, %fd4688, %fd4670;
	fma.rn.f64 	%fd4690, %fd4678, %fd4688, %fd4671;
	fma.rn.f64 	%fd4691, %fd4679, %fd4688, %fd4672;
	ld.shared.f64 	%fd4692, [_ZZ27compute_acceleration_kernelPK4BodyiPdS2_S2_E5cache+13720];
	ld.shared.f64 	%fd4693, [_ZZ27compute_acceleration_kernelPK4BodyiPdS2_S2_E5cache+13728];
	ld.shared.f64 	%fd4694, [_ZZ27compute_acceleration_kernelPK4BodyiPdS2_S2_E5cache+13736];
	ld.shared.f64 	%fd4695, [_ZZ27compute_acceleration_kernelPK4BodyiPdS2_S2_E5cache+13768];
	sub.f64 	%fd4696, %fd4692, %fd4898;
	sub.f64 	%fd4697, %fd4693, %fd4899;
	sub.f64 	%fd4698, %fd4694, %fd4900;
	mul.f64 	%fd4699, %fd4697, %fd4697;
	fma.rn.f64 	%fd4700, %fd4696, %fd4696, %fd4699;
	fma.rn.f64 	%fd4701, %fd4698, %fd4698, %fd4700;
	add.f64 	%fd4702, %fd4701, 0d3F50624DD2F1A9FC;
	sqrt.rn.f64 	%fd4703, %fd4702;
	rcp.rn.f64 	%fd4704, %fd4703;
	mul.f64 	%fd4705, %fd4704, %fd4704;
	mul.f64 	%fd4706, %fd4704, %fd4705;
	mul.f64 	%fd4707, %fd4695, %fd4706;
	fma.rn.f64 	%fd4708, %fd4696, %fd4707, %fd4689;
	fma.rn.f64 	%fd4709, %fd4697, %fd4707, %fd4690;
	fma.rn.f64 	%fd4710, %fd4698, %fd4707, %fd4691;
	ld.shared.f64 	%fd4711, [_ZZ27compute_acceleration_kernelPK4BodyiPdS2_S2_E5cache+13776];
	ld.shared.f64 	%fd4712, [_ZZ27compute_acceleration_kernelPK4BodyiPdS2_S2_E5cache+13784];
	ld.shared.f64 	%fd4713, [_ZZ27compute_acceleration_kernelPK4BodyiPdS2_S2_E5cache+13792];
	ld.shared.f64 	%fd4714, [_ZZ27compute_acceleration_kernelPK4BodyiPdS2_S2_E5cache+13824];
	sub.f64 	%fd4715, %fd4711, %fd4898;
	sub.f64 	%fd4716, %fd4712, %fd4899;
	sub.f64 	%fd4717, %fd4713, %fd4900;
	mul.f64 	%fd4718, %fd4716, %fd4716;
	fma.rn.f64 	%fd4719, %fd4715, %fd4715, %fd4718;
	fma.rn.f64 	%fd4720, %fd4717, %fd4717, %fd4719;
	add.f64 	%fd4721, %fd4720, 0d3F50624DD2F1A9FC;
	sqrt.rn.f64 	%fd4722, %fd4721;
	rcp.rn.f64 	%fd4723, %fd4722;
	mul.f64 	%fd4724, %fd4723, %fd4723;
	mul.f64 	%fd4725, %fd4723, %fd4724;
	mul.f64 	%fd4726, %fd4714, %fd4725;
	fma.rn.f64 	%fd4727, %fd4715, %fd4726, %fd4708;
	fma.rn.f64 	%fd4728, %fd4716, %fd4726, %fd4709;
	fma.rn.f64 	%fd4729, %fd4717, %fd4726, %fd4710;
	ld.shared.f64 	%fd4730, [_ZZ27compute_acceleration_kernelPK4BodyiPdS2_S2_E5cache+13832];
	ld.shared.f64 	%fd4731, [_ZZ27compute_acceleration_kernelPK4BodyiPdS2_S2_E5cache+13840];
	ld.shared.f64 	%fd4732, [_ZZ27compute_acceleration_kernelPK4BodyiPdS2_S2_E5cache+13848];
	ld.shared.f64 	%fd4733, [_ZZ27compute_acceleration_kernelPK4BodyiPdS2_S2_E5cache+13880];
	sub.f64 	%fd4734, %fd4730, %fd4898;
	sub.f64 	%fd4735, %fd4731, %fd4899;
	sub.f64 	%fd4736, %fd4732, %fd4900;
	mul.f64 	%fd4737, %fd4735, %fd4735;
	fma.rn.f64 	%fd4738, %fd4734, %fd4734, %fd4737;
	fma.rn.f64 	%fd4739, %fd4736, %fd4736, %fd4738;
	add.f64 	%fd4740, %fd4739, 0d3F50624DD2F1A9FC;
	sqrt.rn.f64 	%fd4741, %fd4740;
	rcp.rn.f64 	%fd4742, %fd4741;
	mul.f64 	%fd4743, %fd4742, %fd4742;
	mul.f64 	%fd4744, %fd4742, %fd4743;
	mul.f64 	%fd4745, %fd4733, %fd4744;
	fma.rn.f64 	%fd4746, %fd4734, %fd4745, %fd4727;
	fma.rn.f64 	%fd4747, %fd4735, %fd4745, %fd4728;
	fma.rn.f64 	%fd4748, %fd4736, %fd4745, %fd4729;
	ld.shared.f64 	%fd4749, [_ZZ27compute_acceleration_kernelPK4BodyiPdS2_S2_E5cache+13888];
	ld.shared.f64 	%fd4750, [_ZZ27compute_acceleration_kernelPK4BodyiPdS2_S2_E5cache+13896];
	ld.shared.f64 	%fd4751, [_ZZ27compute_acceleration_kernelPK4BodyiPdS2_S2_E5cache+13904];
	ld.shared.f64 	%fd4752, [_ZZ27compute_acceleration_kernelPK4BodyiPdS2_S2_E5cache+13936];
	sub.f64 	%fd4753, %fd4749, %fd4898;
	sub.f64 	%fd4754, %fd4750, %fd4899;
	sub.f64 	%fd4755, %fd4751, %fd4900;
	mul.f64 	%fd4756, %fd4754, %fd4754;
	fma.rn.f64 	%fd4757, %fd4753, %fd4753, %fd4756;
	fma.rn.f64 	%fd4758, %fd4755, %fd4755, %fd4757;
	add.f64 	%fd4759, %fd4758, 0d3F50624DD2F1A9FC;
	sqrt.rn.f64 	%fd4760, %fd4759;
	rcp.rn.f64 	%fd4761, %fd4760;
	mul.f64 	%fd4762, %fd4761, %fd4761;
	mul.f64 	%fd4763, %fd4761, %fd4762;
	mul.f64 	%fd4764, %fd4752, %fd4763;
	fma.rn.f64 	%fd4765, %fd4753, %fd4764, %fd4746;
	fma.rn.f64 	%fd4766, %fd4754, %fd4764, %fd4747;
	fma.rn.f64 	%fd4767, %fd4755, %fd4764, %fd4748;
	ld.shared.f64 	%fd4768, [_ZZ27compute_acceleration_kernelPK4BodyiPdS2_S2_E5cache+13944];
	ld.shared.f64 	%fd4769, [_ZZ27compute_acceleration_kernelPK4BodyiPdS2_S2_E5cache+13952];
	ld.shared.f64 	%fd4770, [_ZZ27compute_acceleration_kernelPK4BodyiPdS2_S2_E5cache+13960];
	ld.shared.f64 	%fd4771, [_ZZ27compute_acceleration_kernelPK4BodyiPdS2_S2_E5cache+13992];
	sub.f64 	%fd4772, %fd4768, %fd4898;
	sub.f64 	%fd4773, %fd4769, %fd4899;
	sub.f64 	%fd4774, %fd4770, %fd4900;
	mul.f64 	%fd4775, %fd4773, %fd4773;
	fma.rn.f64 	%fd4776, %fd4772, %fd4772, %fd4775;
	fma.rn.f64 	%fd4777, %fd4774, %fd4774, %fd4776;
	add.f64 	%fd4778, %fd4777, 0d3F50624DD2F1A9FC;
	sqrt.rn.f64 	%fd4779, %fd4778;
	rcp.rn.f64 	%fd4780, %fd4779;
	mul.f64 	%fd4781, %fd4780, %fd4780;
	mul.f64 	%fd4782, %fd4780, %fd4781;
	mul.f64 	%fd4783, %fd4771, %fd4782;
	fma.rn.f64 	%fd4784, %fd4772, %fd4783, %fd4765;
	fma.rn.f64 	%fd4785, %fd4773, %fd4783, %fd4766;
	fma.rn.f64 	%fd4786, %fd4774, %fd4783, %fd4767;
	ld.shared.f64 	%fd4787, [_ZZ27compute_acceleration_kernelPK4BodyiPdS2_S2_E5cache+14000];
	ld.shared.f64 	%fd4788, [_ZZ27compute_acceleration_kernelPK4BodyiPdS2_S2_E5cache+14008];
	ld.shared.f64 	%fd4789, [_ZZ27compute_acceleration_kernelPK4BodyiPdS2_S2_E5cache+14016];
	ld.shared.f64 	%fd4790, [_ZZ27compute_acceleration_kernelPK4BodyiPdS2_S2_E5cache+14048];
	sub.f64 	%fd4791, %fd4787, %fd4898;
	sub.f64 	%fd4792, %fd4788, %fd4899;
	sub.f64 	%fd4793, %fd4789, %fd4900;
	mul.f64 	%fd4794, %fd4792, %fd4792;
	fma.rn.f64 	%fd4795, %fd4791, %fd4791, %fd4794;
	fma.rn.f64 	%fd4796, %fd4793, %fd4793, %fd4795;
	add.f64 	%fd4797, %fd4796, 0d3F50624DD2F1A9FC;
	sqrt.rn.f64 	%fd4798, %fd4797;
	rcp.rn.f64 	%fd4799, %fd4798;
	mul.f64 	%fd4800, %fd4799, %fd4799;
	mul.f64 	%fd4801, %fd4799, %fd4800;
	mul.f64 	%fd4802, %fd4790, %fd4801;
	fma.rn.f64 	%fd4803, %fd4791, %fd4802, %fd4784;
	fma.rn.f64 	%fd4804, %fd4792, %fd4802, %fd4785;
	fma.rn.f64 	%fd4805, %fd4793, %fd4802, %fd4786;
	ld.shared.f64 	%fd4806, [_ZZ27compute_acceleration_kernelPK4BodyiPdS2_S2_E5cache+14056];
	ld.shared.f64 	%fd4807, [_ZZ27compute_acceleration_kernelPK4BodyiPdS2_S2_E5cache+14064];
	ld.shared.f64 	%fd4808, [_ZZ27compute_acceleration_kernelPK4BodyiPdS2_S2_E5cache+14072];
	ld.shared.f64 	%fd4809, [_ZZ27compute_acceleration_kernelPK4BodyiPdS2_S2_E5cache+14104];
	sub.f64 	%fd4810, %fd4806, %fd4898;
	sub.f64 	%fd4811, %fd4807, %fd4899;
	sub.f64 	%fd4812, %fd4808, %fd4900;
	mul.f64 	%fd4813, %fd4811, %fd4811;
	fma.rn.f64 	%fd4814, %fd4810, %fd4810, %fd4813;
	fma.rn.f64 	%fd4815, %fd4812, %fd4812, %fd4814;
	add.f64 	%fd4816, %fd4815, 0d3F50624DD2F1A9FC;
	sqrt.rn.f64 	%fd4817, %fd4816;
	rcp.rn.f64 	%fd4818, %fd4817;
	mul.f64 	%fd4819, %fd4818, %fd4818;
	mul.f64 	%fd4820, %fd4818, %fd4819;
	mul.f64 	%fd4821, %fd4809, %fd4820;
	fma.rn.f64 	%fd4822, %fd4810, %fd4821, %fd4803;
	fma.rn.f64 	%fd4823, %fd4811, %fd4821, %fd4804;
	fma.rn.f64 	%fd4824, %fd4812, %fd4821, %fd4805;
	ld.shared.f64 	%fd4825, [_ZZ27compute_acceleration_kernelPK4BodyiPdS2_S2_E5cache+14112];
	ld.shared.f64 	%fd4826, [_ZZ27compute_acceleration_kernelPK4BodyiPdS2_S2_E5cache+14120];
	ld.shared.f64 	%fd4827, [_ZZ27compute_acceleration_kernelPK4BodyiPdS2_S2_E5cache+14128];
	ld.shared.f64 	%fd4828, [_ZZ27compute_acceleration_kernelPK4BodyiPdS2_S2_E5cache+14160];
	sub.f64 	%fd4829, %fd4825, %fd4898;
	sub.f64 	%fd4830, %fd4826, %fd4899;
	sub.f64 	%fd4831, %fd4827, %fd4900;
	mul.f64 	%fd4832, %fd4830, %fd4830;
	fma.rn.f64 	%fd4833, %fd4829, %fd4829, %fd4832;
	fma.rn.f64 	%fd4834, %fd4831, %fd4831, %fd4833;
	add.f64 	%fd4835, %fd4834, 0d3F50624DD2F1A9FC;
	sqrt.rn.f64 	%fd4836, %fd4835;
	rcp.rn.f64 	%fd4837, %fd4836;
	mul.f64 	%fd4838, %fd4837, %fd4837;
	mul.f64 	%fd4839, %fd4837, %fd4838;
	mul.f64 	%fd4840, %fd4828, %fd4839;
	fma.rn.f64 	%fd4841, %fd4829, %fd4840, %fd4822;
	fma.rn.f64 	%fd4842, %fd4830, %fd4840, %fd4823;
	fma.rn.f64 	%fd4843, %fd4831, %fd4840, %fd4824;
	ld.shared.f64 	%fd4844, [_ZZ27compute_acceleration_kernelPK4BodyiPdS2_S2_E5cache+14168];
	ld.shared.f64 	%fd4845, [_ZZ27compute_acceleration_kernelPK4BodyiPdS2_S2_E5cache+14176];
	ld.shared.f64 	%fd4846, [_ZZ27compute_acceleration_kernelPK4BodyiPdS2_S2_E5cache+14184];
	ld.shared.f64 	%fd4847, [_ZZ27compute_acceleration_kernelPK4BodyiPdS2_S2_E5cache+14216];
	sub.f64 	%fd4848, %fd4844, %fd4898;
	sub.f64 	%fd4849, %fd4845, %fd4899;
	sub.f64 	%fd4850, %fd4846, %fd4900;
	mul.f64 	%fd4851, %fd4849, %fd4849;
	fma.rn.f64 	%fd4852, %fd4848, %fd4848, %fd4851;
	fma.rn.f64 	%fd4853, %fd4850, %fd4850, %fd4852;
	add.f64 	%fd4854, %fd4853, 0d3F50624DD2F1A9FC;
	sqrt.rn.f64 	%fd4855, %fd4854;
	rcp.rn.f64 	%fd4856, %fd4855;
	mul.f64 	%fd4857, %fd4856, %fd4856;
	mul.f64 	%fd4858, %fd4856, %fd4857;
	mul.f64 	%fd4859, %fd4847, %fd4858;
	fma.rn.f64 	%fd4860, %fd4848, %fd4859, %fd4841;
	fma.rn.f64 	%fd4861, %fd4849, %fd4859, %fd4842;
	fma.rn.f64 	%fd4862, %fd4850, %fd4859, %fd4843;
	ld.shared.f64 	%fd4863, [_ZZ27compute_acceleration_kernelPK4BodyiPdS2_S2_E5cache+14224];
	ld.shared.f64 	%fd4864, [_ZZ27compute_acceleration_kernelPK4BodyiPdS2_S2_E5cache+14232];
	ld.shared.f64 	%fd4865, [_ZZ27compute_acceleration_kernelPK4BodyiPdS2_S2_E5cache+14240];
	ld.shared.f64 	%fd4866, [_ZZ27compute_acceleration_kernelPK4BodyiPdS2_S2_E5cache+14272];
	sub.f64 	%fd4867, %fd4863, %fd4898;
	sub.f64 	%fd4868, %fd4864, %fd4899;
	sub.f64 	%fd4869, %fd4865, %fd4900;
	mul.f64 	%fd4870, %fd4868, %fd4868;
	fma.rn.f64 	%fd4871, %fd4867, %fd4867, %fd4870;
	fma.rn.f64 	%fd4872, %fd4869, %fd4869, %fd4871;
	add.f64 	%fd4873, %fd4872, 0d3F50624DD2F1A9FC;
	sqrt.rn.f64 	%fd4874, %fd4873;
	rcp.rn.f64 	%fd4875, %fd4874;
	mul.f64 	%fd4876, %fd4875, %fd4875;
	mul.f64 	%fd4877, %fd4875, %fd4876;
	mul.f64 	%fd4878, %fd4866, %fd4877;
	fma.rn.f64 	%fd4879, %fd4867, %fd4878, %fd4860;
	fma.rn.f64 	%fd4880, %fd4868, %fd4878, %fd4861;
	fma.rn.f64 	%fd4881, %fd4869, %fd4878, %fd4862;
	ld.shared.f64 	%fd4882, [_ZZ27compute_acceleration_kernelPK4BodyiPdS2_S2_E5cache+14280];
	ld.shared.f64 	%fd4883, [_ZZ27compute_acceleration_kernelPK4BodyiPdS2_S2_E5cache+14288];
	ld.shared.f64 	%fd4884, [_ZZ27compute_acceleration_kernelPK4BodyiPdS2_S2_E5cache+14296];
	ld.shared.f64 	%fd4885, [_ZZ27compute_acceleration_kernelPK4BodyiPdS2_S2_E5cache+14328];
	sub.f64 	%fd4886, %fd4882, %fd4898;
	sub.f64 	%fd4887, %fd4883, %fd4899;
	sub.f64 	%fd4888, %fd4884, %fd4900;
	mul.f64 	%fd4889, %fd4887, %fd4887;
	fma.rn.f64 	%fd4890, %fd4886, %fd4886, %fd4889;
	fma.rn.f64 	%fd4891, %fd4888, %fd4888, %fd4890;
	add.f64 	%fd4892, %fd4891, 0d3F50624DD2F1A9FC;
	sqrt.rn.f64 	%fd4893, %fd4892;
	rcp.rn.f64 	%fd4894, %fd4893;
	mul.f64 	%fd4895, %fd4894, %fd4894;
	mul.f64 	%fd4896, %fd4894, %fd4895;
	mul.f64 	%fd4897, %fd4885, %fd4896;
	fma.rn.f64 	%fd4911, %fd4886, %fd4897, %fd4879;
	fma.rn.f64 	%fd4912, %fd4887, %fd4897, %fd4880;
	fma.rn.f64 	%fd4913, %fd4888, %fd4897, %fd4881;
$L__BB0_8:
	bar.sync 	0;
	add.s32 	%r17, %r17, 1;
	setp.ne.s32 	%p5, %r17, 0;
	add.s32 	%r16, %r16, %r1;
	@%p5 bra 	$L__BB0_4;
$L__BB0_9:
	setp.ge.s32 	%p6, %r3, %r11;
	@%p6 bra 	$L__BB0_11;
	ld.param.u64 	%rd17, [_Z27compute_acceleration_kernelPK4BodyiPdS2_S2__param_2];
	cvta.to.global.u64 	%rd10, %rd17;
	mul.wide.s32 	%rd11, %r3, 8;
	add.s64 	%rd12, %rd10, %rd11;
	st.global.f64 	[%rd12], %fd4911;
	cvta.to.global.u64 	%rd13, %rd3;
	add.s64 	%rd14, %rd13, %rd11;
	st.global.f64 	[%rd14], %fd4912;
	cvta.to.global.u64 	%rd15, %rd4;
	add.s64 	%rd16, %rd15, %rd11;
	st.global.f64 	[%rd16], %fd4913;
$L__BB0_11:
	ret;

}
	// .globl	_Z20update_phase1_kernelP4BodyidPKdS2_S2_
.visible .entry _Z20update_phase1_kernelP4BodyidPKdS2_S2_(
	.param .u64 .ptr .align 1 _Z20update_phase1_kernelP4BodyidPKdS2_S2__param_0,
	.param .u32 _Z20update_phase1_kernelP4BodyidPKdS2_S2__param_1,
	.param .f64 _Z20update_phase1_kernelP4BodyidPKdS2_S2__param_2,
	.param .u64 .ptr .align 1 _Z20update_phase1_kernelP4BodyidPKdS2_S2__param_3,
	.param .u64 .ptr .align 1 _Z20update_phase1_kernelP4BodyidPKdS2_S2__param_4,
	.param .u64 .ptr .align 1 _Z20update_phase1_kernelP4BodyidPKdS2_S2__param_5
)
{
	.reg .pred 	%p<2>;
	.reg .b32 	%r<6>;
	.reg .b64 	%rd<17>;
	.reg .b64 	%fd<18>;

	ld.param.u32 	%r2, [_Z20update_phase1_kernelP4BodyidPKdS2_S2__param_1];
	ld.param.f64 	%fd1, [_Z20update_phase1_kernelP4BodyidPKdS2_S2__param_2];
	ld.param.u64 	%rd3, [_Z20update_phase1_kernelP4BodyidPKdS2_S2__param_4];
	ld.param.u64 	%rd4, [_Z20update_phase1_kernelP4BodyidPKdS2_S2__param_5];
	mov.u32 	%r3, %ctaid.x;
	mov.u32 	%r4, %ntid.x;
	mov.u32 	%r5, %tid.x;
	mad.lo.s32 	%r1, %r3, %r4, %r5;
	setp.ge.s32 	%p1, %r1, %r2;
	@%p1 bra 	$L__BB1_2;
	ld.param.u64 	%rd16, [_Z20update_phase1_kernelP4BodyidPKdS2_S2__param_3];
	ld.param.u64 	%rd15, [_Z20update_phase1_kernelP4BodyidPKdS2_S2__param_0];
	cvta.to.global.u64 	%rd5, %rd15;
	cvta.to.global.u64 	%rd6, %rd16;
	cvta.to.global.u64 	%rd7, %rd3;
	cvta.to.global.u64 	%rd8, %rd4;
	mul.wide.s32 	%rd9, %r1, 56;
	add.s64 	%rd10, %rd5, %rd9;
	ld.global.f64 	%fd2, [%rd10];
	ld.global.f64 	%fd3, [%rd10+8];
	ld.global.f64 	%fd4, [%rd10+16];
	ld.global.f64 	%fd5, [%rd10+24];
	ld.global.f64 	%fd6, [%rd10+32];
	ld.global.f64 	%fd7, [%rd10+40];
	mul.wide.s32 	%rd11, %r1, 8;
	add.s64 	%rd12, %rd6, %rd11;
	ld.global.f64 	%fd8, [%rd12];
	add.s64 	%rd13, %rd7, %rd11;
	ld.global.f64 	%fd9, [%rd13];
	add.s64 	%rd14, %rd8, %rd11;
	ld.global.f64 	%fd10, [%rd14];
	mul.f64 	%fd11, %fd1, 0d3FE0000000000000;
	fma.rn.f64 	%fd12, %fd11, %fd8, %fd5;
	fma.rn.f64 	%fd13, %fd11, %fd9, %fd6;
	fma.rn.f64 	%fd14, %fd11, %fd10, %fd7;
	fma.rn.f64 	%fd15, %fd1, %fd12, %fd2;
	fma.rn.f64 	%fd16, %fd1, %fd13, %fd3;
	fma.rn.f64 	%fd17, %fd1, %fd14, %fd4;
	st.global.f64 	[%rd10], %fd15;
	st.global.f64 	[%rd10+8], %fd16;
	st.global.f64 	[%rd10+16], %fd17;
	st.global.f64 	[%rd10+24], %fd12;
	st.global.f64 	[%rd10+32], %fd13;
	st.global.f64 	[%rd10+40], %fd14;
$L__BB1_2:
	ret;

}
	// .globl	_Z20update_phase2_kernelP4BodyidPKdS2_S2_
.visible .entry _Z20update_phase2_kernelP4BodyidPKdS2_S2_(
	.param .u64 .ptr .align 1 _Z20update_phase2_kernelP4BodyidPKdS2_S2__param_0,
	.param .u32 _Z20update_phase2_kernelP4BodyidPKdS2_S2__param_1,
	.param .f64 _Z20update_phase2_kernelP4BodyidPKdS2_S2__param_2,
	.param .u64 .ptr .align 1 _Z20update_phase2_kernelP4BodyidPKdS2_S2__param_3,
	.param .u64 .ptr .align 1 _Z20update_phase2_kernelP4BodyidPKdS2_S2__param_4,
	.param .u64 .ptr .align 1 _Z20update_phase2_kernelP4BodyidPKdS2_S2__param_5
)
{
	.reg .pred 	%p<2>;
	.reg .b32 	%r<6>;
	.reg .b64 	%rd<15>;
	.reg .b64 	%fd<12>;

	ld.param.u64 	%rd1, [_Z20update_phase2_kernelP4BodyidPKdS2_S2__param_0];
	ld.param.u32 	%r2, [_Z20update_phase2_kernelP4BodyidPKdS2_S2__param_1];
	ld.param.f64 	%fd1, [_Z20update_phase2_kernelP4BodyidPKdS2_S2__param_2];
	ld.param.u64 	%rd2, [_Z20update_phase2_kernelP4BodyidPKdS2_S2__param_3];
	ld.param.u64 	%rd3, [_Z20update_phase2_kernelP4BodyidPKdS2_S2__param_4];
	ld.param.u64 	%rd4, [_Z20update_phase2_kernelP4BodyidPKdS2_S2__param_5];
	mov.u32 	%r3, %ctaid.x;
	mov.u32 	%r4, %ntid.x;
	mov.u32 	%r5, %tid.x;
	mad.lo.s32 	%r1, %r3, %r4, %r5;
	setp.ge.s32 	%p1, %r1, %r2;
	@%p1 bra 	$L__BB2_2;
	cvta.to.global.u64 	%rd5, %rd1;
	cvta.to.global.u64 	%rd6, %rd2;
	cvta.to.global.u64 	%rd7, %rd3;
	cvta.to.global.u64 	%rd8, %rd4;
	mul.wide.s32 	%rd9, %r1, 56;
	add.s64 	%rd10, %rd5, %rd9;
	ld.global.f64 	%fd2, [%rd10+24];
	ld.global.f64 	%fd3, [%rd10+32];
	ld.global.f64 	%fd4, [%rd10+40];
	mul.wide.s32 	%rd11, %r1, 8;
	add.s64 	%rd12, %rd6, %rd11;
	ld.global.f64 	%fd5, [%rd12];
	add.s64 	%rd13, %rd7, %rd11;
	ld.global.f64 	%fd6, [%rd13];
	add.s64 	%rd14, %rd8, %rd11;
	ld.global.f64 	%fd7, [%rd14];
	mul.f64 	%fd8, %fd1, 0d3FE0000000000000;
	fma.rn.f64 	%fd9, %fd8, %fd5, %fd2;
	fma.rn.f64 	%fd10, %fd8, %fd6, %fd3;
	fma.rn.f64 	%fd11, %fd8, %fd7, %fd4;
	st.global.f64 	[%rd10+24], %fd9;
	st.global.f64 	[%rd10+32], %fd10;
	st.global.f64 	[%rd10+40], %fd11;
$L__BB2_2:
	ret;

}


// ===== COMPILED SASS (sm_100) =====

	.target	sm_100

	.elftype	@"ET_EXEC"


//--------------------- .note.nv.tkinfo           --------------------------
	.section	.note.nv.tkinfo,"",@"SHT_NOTE"
	.sectionflags	@"SHF_NOTE_NV_TKINFO"
	.tkinfo
        /*0018*/ 	.word	0x00000002
        /*0030*/ 	.string	""
        /*0030*/ 	.string	"ptxas"
        /*0030*/ 	.string	"Cuda compilation tools, release 13.0, V13.0.88"
        /*0030*/ 	.string	"Build cuda_13.0.r13.0/compiler.36424714_0"
        /*0030*/ 	.string	"-arch sm_100 -m 64 "



//--------------------- .note.nv.cuinfo           --------------------------
	.section	.note.nv.cuinfo,"",@"SHT_NOTE"
	.sectionflags	@"SHF_NOTE_NV_CUINFO"
        /*0018*/ 	.short	0x0002
        /*001a*/ 	.short	0x0064
        /*001c*/ 	.short	0x0082
	.zero		2


//--------------------- .nv.info                  --------------------------
	.section	.nv.info,"",@"SHT_CUDA_INFO"
	.align	4


	//----- nvinfo : EIATTR_REGCOUNT
	.align		4
        /*0000*/ 	.byte	0x04, 0x2f
        /*0002*/ 	.short	(.L_1 - .L_0)
	.align		4
.L_0:
        /*0004*/ 	.word	index@(_Z27compute_acceleration_kernelPK4BodyiPdS2_S2_)
        /*0008*/ 	.word	0x0000002e


	//----- nvinfo : EIATTR_FRAME_SIZE
	.align		4
.L_1:
        /*000c*/ 	.byte	0x04, 0x11
        /*000e*/ 	.short	(.L_3 - .L_2)
	.align		4
.L_2:
        /*0010*/ 	.word	index@($__internal_1_$__cuda_sm20_dsqrt_rn_f64_mediumpath_v1)
        /*0014*/ 	.word	0x00000000


	//----- nvinfo : EIATTR_FRAME_SIZE
	.align		4
.L_3:
        /*0018*/ 	.byte	0x04, 0x11
        /*001a*/ 	.short	(.L_5 - .L_4)
	.align		4
.L_4:
        /*001c*/ 	.word	index@($__internal_0_$__cuda_sm20_dblrcp_rn_slowpath_v3)
        /*0020*/ 	.word	0x00000000


	//----- nvinfo : EIATTR_FRAME_SIZE
	.align		4
.L_5:
        /*0024*/ 	.byte	0x04, 0x11
        /*0026*/ 	.short	(.L_7 - .L_6)
	.align		4
.L_6:
        /*0028*/ 	.word	index@(_Z27compute_acceleration_kernelPK4BodyiPdS2_S2_)
        /*002c*/ 	.word	0x00000000


	//----- nvinfo : EIATTR_REGCOUNT
	.align		4
.L_7:
        /*0030*/ 	.byte	0x04, 0x2f
        /*0032*/ 	.short	(.L_9 - .L_8)
	.align		4
.L_8:
        /*0034*/ 	.word	index@(_Z20update_phase1_kernelP4BodyidPKdS2_S2_)
        /*0038*/ 	.word	0x0000001c


	//----- nvinfo : EIATTR_FRAME_SIZE
	.align		4
.L_9:
        /*003c*/ 	.byte	0x04, 0x11
        /*003e*/ 	.short	(.L_11 - .L_10)
	.align		4
.L_10:
        /*0040*/ 	.word	index@(_Z20update_phase1_kernelP4BodyidPKdS2_S2_)
        /*0044*/ 	.word	0x00000000


	//----- nvinfo : EIATTR_REGCOUNT
	.align		4
.L_11:
        /*0048*/ 	.byte	0x04, 0x2f
        /*004a*/ 	.short	(.L_13 - .L_12)
	.align		4
.L_12:
        /*004c*/ 	.word	index@(_Z20update_phase2_kernelP4BodyidPKdS2_S2_)
        /*0050*/ 	.word	0x00000014


	//----- nvinfo : EIATTR_FRAME_SIZE
	.align		4
.L_13:
        /*0054*/ 	.byte	0x04, 0x11
        /*0056*/ 	.short	(.L_15 - .L_14)
	.align		4
.L_14:
        /*0058*/ 	.word	index@(_Z20update_phase2_kernelP4BodyidPKdS2_S2_)
        /*005c*/ 	.word	0x00000000


	//----- nvinfo : EIATTR_MIN_STACK_SIZE
	.align		4
.L_15:
        /*0060*/ 	.byte	0x04, 0x12
        /*0062*/ 	.short	(.L_17 - .L_16)
	.align		4
.L_16:
        /*0064*/ 	.word	index@(_Z20update_phase2_kernelP4BodyidPKdS2_S2_)
        /*0068*/ 	.word	0x00000000


	//----- nvinfo : EIATTR_MIN_STACK_SIZE
	.align		4
.L_17:
        /*006c*/ 	.byte	0x04, 0x12
        /*006e*/ 	.short	(.L_19 - .L_18)
	.align		4
.L_18:
        /*0070*/ 	.word	index@(_Z20update_phase1_kernelP4BodyidPKdS2_S2_)
        /*0074*/ 	.word	0x00000000


	//----- nvinfo : EIATTR_MIN_STACK_SIZE
	.align		4
.L_19:
        /*0078*/ 	.byte	0x04, 0x12
        /*007a*/ 	.short	(.L_21 - .L_20)
	.align		4
.L_20:
        /*007c*/ 	.word	index@(_Z27compute_acceleration_kernelPK4BodyiPdS2_S2_)
        /*0080*/ 	.word	0x00000000
.L_21:


//--------------------- .nv.compat                --------------------------
	.section	.nv.compat,"",@"SHT_CUDA_COMPAT_INFO"
	.align	4
        /*0000*/ 	.byte	0x02, 0x09, 0x00, 0x00, 0x02, 0x02, 0x01, 0x00, 0x02, 0x05, 0x05, 0x00, 0x03, 0x07, 0x01, 0x01
        /*0010*/ 	.byte	0x02, 0x03, 0x00, 0x00, 0x02, 0x06, 0x01, 0x00, 0x04, 0x0b, 0x08, 0x00, 0x01, 0x00, 0x00, 0x00
        /*0020*/ 	.byte	0x00, 0x00, 0x00, 0x00


//--------------------- .nv.info._Z20update_phase2_kernelP4BodyidPKdS2_S2_ --------------------------
	.section	.nv.info._Z20update_phase2_kernelP4BodyidPKdS2_S2_,"",@"SHT_CUDA_INFO"
	.sectionflags	@""
	.align	4


	//----- nvinfo : EIATTR_CUDA_API_VERSION
	.align		4
        /*0000*/ 	.byte	0x04, 0x37
        /*0002*/ 	.short	(.L_23 - .L_22)
.L_22:
        /*0004*/ 	.word	0x00000082


	//----- nvinfo : EIATTR_KPARAM_INFO
	.align		4
.L_23:
        /*0008*/ 	.byte	0x04, 0x17
        /*000a*/ 	.short	(.L_25 - .L_24)
.L_24:
        /*000c*/ 	.word	0x00000000
        /*0010*/ 	.short	0x0005
        /*0012*/ 	.short	0x0028
        /*0014*/ 	.byte	0x00, 0xf5, 0x21, 0x00


	//----- nvinfo : EIATTR_KPARAM_INFO
	.align		4
.L_25:
        /*0018*/ 	.byte	0x04, 0x17
        /*001a*/ 	.short	(.L_27 - .L_26)
.L_26:
        /*001c*/ 	.word	0x00000000
        /*0020*/ 	.short	0x0004
        /*0022*/ 	.short	0x0020
        /*0024*/ 	.byte	0x00, 0xf5, 0x21, 0x00


	//----- nvinfo : EIATTR_KPARAM_INFO
	.align		4
.L_27:
        /*0028*/ 	.byte	0x04, 0x17
        /*002a*/ 	.short	(.L_29 - .L_28)
.L_28:
        /*002c*/ 	.word	0x00000000
        /*0030*/ 	.short	0x0003
        /*0032*/ 	.short	0x0018
        /*0034*/ 	.byte	0x00, 0xf5, 0x21, 0x00


	//----- nvinfo : EIATTR_KPARAM_INFO
	.align		4
.L_29:
        /*0038*/ 	.byte	0x04, 0x17
        /*003a*/ 	.short	(.L_31 - .L_30)
.L_30:
        /*003c*/ 	.word	0x00000000
        /*0040*/ 	.short	0x0002
        /*0042*/ 	.short	0x0010
        /*0044*/ 	.byte	0x00, 0xf0, 0x21, 0x00


	//----- nvinfo : EIATTR_KPARAM_INFO
	.align		4
.L_31:
        /*0048*/ 	.byte	0x04, 0x17
        /*004a*/ 	.short	(.L_33 - .L_32)
.L_32:
        /*004c*/ 	.word	0x00000000
        /*0050*/ 	.short	0x0001
        /*0052*/ 	.short	0x0008
        /*0054*/ 	.byte	0x00, 0xf0, 0x11, 0x00


	//----- nvinfo : EIATTR_KPARAM_INFO
	.align		4
.L_33:
        /*0058*/ 	.byte	0x04, 0x17
        /*005a*/ 	.short	(.L_35 - .L_34)
.L_34:
        /*005c*/ 	.word	0x00000000
        /*0060*/ 	.short	0x0000
        /*0062*/ 	.short	0x0000
        /*0064*/ 	.byte	0x00, 0xf5, 0x21, 0x00


	//----- nvinfo : EIATTR_SPARSE_MMA_MASK
	.align		4
.L_35:
        /*0068*/ 	.byte	0x03, 0x50
        /*006a*/ 	.short	0x0000


	//----- nvinfo : EIATTR_MAXREG_COUNT
	.align		4
        /*006c*/ 	.byte	0x03, 0x1b
        /*006e*/ 	.short	0x00ff


	//----- nvinfo : EIATTR_MERCURY_ISA_VERSION
	.align		4
        /*0070*/ 	.byte	0x03, 0x5f
        /*0072*/ 	.short	0x0101


	//----- nvinfo : EIATTR_VRC_CTA_INIT_COUNT
	.align		4
        /*0074*/ 	.byte	0x02, 0x4a
	.zero		1
	.zero		1


	//----- nvinfo : EIATTR_EXIT_INSTR_OFFSETS
	.align		4
        /*0078*/ 	.byte	0x04, 0x1c
        /*007a*/ 	.short	(.L_37 - .L_36)


	//   ....[0]....
.L_36:
        /*007c*/ 	.word	0x00000070


	//   ....[1]....
        /*0080*/ 	.word	0x000001f0


	//----- nvinfo : EIATTR_CBANK_PARAM_SIZE
	.align		4
.L_37:
        /*0084*/ 	.byte	0x03, 0x19
        /*0086*/ 	.short	0x0030


	//----- nvinfo : EIATTR_PARAM_CBANK
	.align		4
        /*0088*/ 	.byte	0x04, 0x0a
        /*008a*/ 	.short	(.L_39 - .L_38)
	.align		4
.L_38:
        /*008c*/ 	.word	index@(.nv.constant0._Z20update_phase2_kernelP4BodyidPKdS2_S2_)
        /*0090*/ 	.short	0x0380
        /*0092*/ 	.short	0x0030


	//----- nvinfo : EIATTR_SW_WAR
	.align		4
.L_39:
        /*0094*/ 	.byte	0x04, 0x36
        /*0096*/ 	.short	(.L_41 - .L_40)
.L_40:
        /*0098*/ 	.word	0x00000008
.L_41:


//--------------------- .nv.info._Z20update_phase1_kernelP4BodyidPKdS2_S2_ --------------------------
	.section	.nv.info._Z20update_phase1_kernelP4BodyidPKdS2_S2_,"",@"SHT_CUDA_INFO"
	.sectionflags	@""
	.align	4


	//----- nvinfo : EIATTR_CUDA_API_VERSION
	.align		4
        /*0000*/ 	.byte	0x04, 0x37
        /*0002*/ 	.short	(.L_43 - .L_42)
.L_42:
        /*0004*/ 	.word	0x00000082


	//----- nvinfo : EIATTR_KPARAM_INFO
	.align		4
.L_43:
        /*0008*/ 	.byte	0x04, 0x17
        /*000a*/ 	.short	(.L_45 - .L_44)
.L_44:
        /*000c*/ 	.word	0x00000000
        /*0010*/ 	.short	0x0005
        /*0012*/ 	.short	0x0028
        /*0014*/ 	.byte	0x00, 0xf5, 0x21, 0x00


	//----- nvinfo : EIATTR_KPARAM_INFO
	.align		4
.L_45:
        /*0018*/ 	.byte	0x04, 0x17
        /*001a*/ 	.short	(.L_47 - .L_46)
.L_46:
        /*001c*/ 	.word	0x00000000
        /*0020*/ 	.short	0x0004
        /*0022*/ 	.short	0x0020
        /*0024*/ 	.byte	0x00, 0xf5, 0x21, 0x00


	//----- nvinfo : EIATTR_KPARAM_INFO
	.align		4
.L_47:
        /*0028*/ 	.byte	0x04, 0x17
        /*002a*/ 	.short	(.L_49 - .L_48)
.L_48:
        /*002c*/ 	.word	0x00000000
        /*0030*/ 	.short	0x0003
        /*0032*/ 	.short	0x0018
        /*0034*/ 	.byte	0x00, 0xf5, 0x21, 0x00


	//----- nvinfo : EIATTR_KPARAM_INFO
	.align		4
.L_49:
        /*0038*/ 	.byte	0x04, 0x17
        /*003a*/ 	.short	(.L_51 - .L_50)
.L_50:
        /*003c*/ 	.word	0x00000000
        /*0040*/ 	.short	0x0002
        /*0042*/ 	.short	0x0010
        /*0044*/ 	.byte	0x00, 0xf0, 0x21, 0x00


	//----- nvinfo : EIATTR_KPARAM_INFO
	.align		4
.L_51:
        /*0048*/ 	.byte	0x04, 0x17
        /*004a*/ 	.short	(.L_53 - .L_52)
.L_52:
        /*004c*/ 	.word	0x00000000
        /*0050*/ 	.short	0x0001
        /*0052*/ 	.short	0x0008
        /*0054*/ 	.byte	0x00, 0xf0, 0x11, 0x00


	//----- nvinfo : EIATTR_KPARAM_INFO
	.align		4
.L_53:
        /*0058*/ 	.byte	0x04, 0x17
        /*005a*/ 	.short	(.L_55 - .L_54)
.L_54:
        /*005c*/ 	.word	0x00000000
        /*0060*/ 	.short	0x0000
        /*0062*/ 	.short	0x0000
        /*0064*/ 	.byte	0x00, 0xf5, 0x21, 0x00


	//----- nvinfo : EIATTR_SPARSE_MMA_MASK
	.align		4
.L_55:
        /*0068*/ 	.byte	0x03, 0x50
        /*006a*/ 	.short	0x0000


	//----- nvinfo : EIATTR_MAXREG_COUNT
	.align		4
        /*006c*/ 	.byte	0x03, 0x1b
        /*006e*/ 	.short	0x00ff


	//----- nvinfo : EIATTR_MERCURY_ISA_VERSION
	.align		4
        /*0070*/ 	.byte	0x03, 0x5f
        /*0072*/ 	.short	0x0101


	//----- nvinfo : EIATTR_VRC_CTA_INIT_COUNT
	.align		4
        /*0074*/ 	.byte	0x02, 0x4a
	.zero		1
	.zero		1


	//----- nvinfo : EIATTR_EXIT_INSTR_OFFSETS
	.align		4
        /*0078*/ 	.byte	0x04, 0x1c
        /*007a*/ 	.short	(.L_57 - .L_56)


	//   ....[0]....
.L_56:
        /*007c*/ 	.word	0x00000070


	//   ....[1]....
        /*0080*/ 	.word	0x00000280


	//----- nvinfo : EIATTR_CBANK_PARAM_SIZE
	.align		4
.L_57:
        /*0084*/ 	.byte	0x03, 0x19
        /*0086*/ 	.short	0x0030


	//----- nvinfo : EIATTR_PARAM_CBANK
	.align		4
        /*0088*/ 	.byte	0x04, 0x0a
        /*008a*/ 	.short	(.L_59 - .L_58)
	.align		4
.L_58:
        /*008c*/ 	.word	index@(.nv.constant0._Z20update_phase1_kernelP4BodyidPKdS2_S2_)
        /*0090*/ 	.short	0x0380
        /*0092*/ 	.short	0x0030


	//----- nvinfo : EIATTR_SW_WAR
	.align		4
.L_59:
        /*0094*/ 	.byte	0x04, 0x36
        /*0096*/ 	.short	(.L_61 - .L_60)
.L_60:
        /*0098*/ 	.word	0x00000008
.L_61:


//--------------------- .nv.info._Z27compute_acceleration_kernelPK4BodyiPdS2_S2_ --------------------------
	.section	.nv.info._Z27compute_acceleration_kernelPK4BodyiPdS2_S2_,"",@"SHT_CUDA_INFO"
	.sectionflags	@""
	.align	4


	//----- nvinfo : EIATTR_CUDA_API_VERSION
	.align		4
        /*0000*/ 	.byte	0x04, 0x37
        /*0002*/ 	.short	(.L_63 - .L_62)
.L_62:
        /*0004*/ 	.word	0x00000082


	//----- nvinfo : EIATTR_KPARAM_INFO
	.align		4
.L_63:
        /*0008*/ 	.byte	0x04, 0x17
        /*000a*/ 	.short	(.L_65 - .L_64)
.L_64:
        /*000c*/ 	.word	0x00000000
        /*0010*/ 	.short	0x0004
        /*0012*/ 	.short	0x0020
        /*0014*/ 	.byte	0x00, 0xf5, 0x21, 0x00


	//----- nvinfo : EIATTR_KPARAM_INFO
	.align		4
.L_65:
        /*0018*/ 	.byte	0x04, 0x17
        /*001a*/ 	.short	(.L_67 - .L_66)
.L_66:
        /*001c*/ 	.word	0x00000000
        /*0020*/ 	.short	0x0003
        /*0022*/ 	.short	0x0018
        /*0024*/ 	.byte	0x00, 0xf5, 0x21, 0x00


	//----- nvinfo : EIATTR_KPARAM_INFO
	.align		4
.L_67:
        /*0028*/ 	.byte	0x04, 0x17
        /*002a*/ 	.short	(.L_69 - .L_68)
.L_68:
        /*002c*/ 	.word	0x00000000
        /*0030*/ 	.short	0x0002
        /*0032*/ 	.short	0x0010
        /*0034*/ 	.byte	0x00, 0xf5, 0x21, 0x00


	//----- nvinfo : EIATTR_KPARAM_INFO
	.align		4
.L_69:
        /*0038*/ 	.byte	0x04, 0x17
        /*003a*/ 	.short	(.L_71 - .L_70)
.L_70:
        /*003c*/ 	.word	0x00000000
        /*0040*/ 	.short	0x0001
        /*0042*/ 	.short	0x0008
        /*0044*/ 	.byte	0x00, 0xf0, 0x11, 0x00


	//----- nvinfo : EIATTR_KPARAM_INFO
	.align		4
.L_71:
        /*0048*/ 	.byte	0x04, 0x17
        /*004a*/ 	.short	(.L_73 - .L_72)
.L_72:
        /*004c*/ 	.word	0x00000000
        /*0050*/ 	.short	0x0000
        /*0052*/ 	.short	0x0000
        /*0054*/ 	.byte	0x00, 0xf5, 0x21, 0x00


	//----- nvinfo : EIATTR_SPARSE_MMA_MASK
	.align		4
.L_73:
        /*0058*/ 	.byte	0x03, 0x50
        /*005a*/ 	.short	0x0000


	//----- nvinfo : EIATTR_MAXREG_COUNT
	.align		4
        /*005c*/ 	.byte	0x03, 0x1b
        /*005e*/ 	.short	0x00ff


	//----- nvinfo : EIATTR_NUM_BARRIERS
	.align		4
        /*0060*/ 	.byte	0x02, 0x4c
        /*0062*/ 	.byte	0x01
	.zero		1


	//----- nvinfo : EIATTR_MERCURY_ISA_VERSION
	.align		4
        /*0064*/ 	.byte	0x03, 0x5f
        /*0066*/ 	.short	0x0101


	//----- nvinfo : EIATTR_VRC_CTA_INIT_COUNT
	.align		4
        /*0068*/ 	.byte	0x02, 0x4a
	.zero		1
	.zero		1


	//----- nvinfo : EIATTR_EXIT_INSTR_OFFSETS
	.align		4
        /*006c*/ 	.byte	0x04, 0x1c
        /*006e*/ 	.short	(.L_75 - .L_74)


	//   ....[0]....
.L_74:
        /*0070*/ 	.word	0x00043550


	//   ....[1]....
        /*0074*/ 	.word	0x000435f0


	//----- nvinfo : EIATTR_CRS_STACK_SIZE
	.align		4
.L_75:
        /*0078*/ 	.byte	0x04, 0x1e
        /*007a*/ 	.short	(.L_77 - .L_76)
.L_76:
        /*007c*/ 	.word	0x00000000


	//----- nvinfo : EIATTR_CBANK_PARAM_SIZE
	.align		4
.L_77:
        /*0080*/ 	.byte	0x03, 0x19
        /*0082*/ 	.short	0x0028


	//----- nvinfo : EIATTR_PARAM_CBANK
	.align		4
        /*0084*/ 	.byte	0x04, 0x0a
        /*0086*/ 	.short	(.L_79 - .L_78)
	.align		4
.L_78:
        /*0088*/ 	.word	index@(.nv.constant0._Z27compute_acceleration_kernelPK4BodyiPdS2_S2_)
        /*008c*/ 	.short	0x0380
        /*008e*/ 	.short	0x0028


	//----- nvinfo : EIATTR_SW_WAR
	.align		4
.L_79:
        /*0090*/ 	.byte	0x04, 0x36
        /*0092*/ 	.short	(.L_81 - .L_80)
.L_80:
        /*0094*/ 	.word	0x00000008
.L_81:


//--------------------- .nv.callgraph             --------------------------
	.section	.nv.callgraph,"",@"SHT_CUDA_CALLGRAPH"
	.align	4
	.sectionentsize	8
	.align		4
        /*0000*/ 	.word	0x00000000
	.align		4
        /*0004*/ 	.word	0xffffffff
	.align		4
        /*0008*/ 	.word	0x00000000
	.align		4
        /*000c*/ 	.word	0xfffffffe
	.align		4
        /*0010*/ 	.word	0x00000000
	.align		4
        /*0014*/ 	.word	0xfffffffd
	.align		4
        /*0018*/ 	.word	0x00000000
	.align		4
        /*001c*/ 	.word	0xfffffffc


//--------------------- .text._Z20update_phase2_kernelP4BodyidPKdS2_S2_ --------------------------
	.section	.text._Z20update_phase2_kernelP4BodyidPKdS2_S2_,"ax",@progbits
	.align	128
        .global         _Z20update_phase2_kernelP4BodyidPKdS2_S2_
        .type           _Z20update_phase2_kernelP4BodyidPKdS2_S2_,@function
        .size           _Z20update_phase2_kernelP4BodyidPKdS2_S2_,(.L_x_1041 - _Z20update_phase2_kernelP4BodyidPKdS2_S2_)
        .other          _Z20update_phase2_kernelP4BodyidPKdS2_S2_,@"STO_CUDA_ENTRY STV_DEFAULT"
_Z20update_phase2_kernelP4BodyidPKdS2_S2_:
.text._Z20update_phase2_kernelP4BodyidPKdS2_S2_:
[----:B------:R-:W-:Y:S01]  /*0000*/  LDC R1, c[0x0][0x37c] ;  /* 0x0000df00ff017b82 */ /* 0x000fe20000000800 */
[----:B------:R-:W0:Y:S07]  /*0010*/  S2R R0, SR_TID.X ;  /* 0x0000000000007919 */ /* 0x000e2e0000002100 */
[----:B------:R-:W0:Y:S01]  /*0020*/  S2UR UR4, SR_CTAID.X ;  /* 0x00000000000479c3 */ /* 0x000e220000002500 */
[----:B------:R-:W1:Y:S07]  /*0030*/  LDCU UR5, c[0x0][0x388] ;  /* 0x00007100ff0577ac */ /* 0x000e6e0008000800 */
[----:B------:R-:W0:Y:S02]  /*0040*/  LDC R5, c[0x0][0x360] ;  /* 0x0000d800ff057b82 */ /* 0x000e240000000800 */
[----:B0-----:R-:W-:-:S05]  /*0050*/  IMAD R5, R5, UR4, R0 ;  /* 0x0000000405057c24 */ /* 0x001fca000f8e0200 */
[----:B-1----:R-:W-:-:S13]  /*0060*/  ISETP.GE.AND P0, PT, R5, UR5, PT ;  /* 0x0000000505007c0c */ /* 0x002fda000bf06270 */
[----:B------:R-:W-:Y:S05]  /*0070*/  @P0 EXIT ;  /* 0x000000000000094d */ /* 0x000fea0003800000 */
[----:B------:R-:W0:Y:S01]  /*0080*/  LDC.64 R10, c[0x0][0x398] ;  /* 0x0000e600ff0a7b82 */ /* 0x000e220000000a00 */
[----:B------:R-:W1:Y:S07]  /*0090*/  LDCU.64 UR4, c[0x0][0x358] ;  /* 0x00006b00ff0477ac */ /* 0x000e6e0008000a00 */
[----:B------:R-:W2:Y:S08]  /*00a0*/  LDC.64 R12, c[0x0][0x3a0] ;  /* 0x0000e800ff0c7b82 */ /* 0x000eb00000000a00 */
[----:B------:R-:W3:Y:S08]  /*00b0*/  LDC.64 R14, c[0x0][0x3a8] ;  /* 0x0000ea00ff0e7b82 */ /* 0x000ef00000000a00 */
[----:B------:R-:W4:Y:S01]  /*00c0*/  LDC.64 R2, c[0x0][0x380] ;  /* 0x0000e000ff027b82 */ /* 0x000f220000000a00 */
[----:B0-----:R-:W-:-:S06]  /*00d0*/  IMAD.WIDE R10, R5, 0x8, R10 ;  /* 0x00000008050a7825 */ /* 0x001fcc00078e020a */
[----:B-1----:R-:W5:Y:S01]  /*00e0*/  LDG.E.64 R10, desc[UR4][R10.64] ;  /* 0x000000040a0a7981 */ /* 0x002f62000c1e1b00 */
[C---:B--2---:R-:W-:Y:S01]  /*00f0*/  IMAD.WIDE R12, R5.reuse, 0x8, R12 ;  /* 0x00000008050c7825 */ /* 0x044fe200078e020c */
[----:B------:R-:W0:Y:S05]  /*0100*/  LDC.64 R16, c[0x0][0x390] ;  /* 0x0000e400ff107b82 */ /* 0x000e2a0000000a00 */
[----:B------:R-:W2:Y:S01]  /*0110*/  LDG.E.64 R12, desc[UR4][R12.64] ;  /* 0x000000040c0c7981 */ /* 0x000ea2000c1e1b00 */
[----:B---3--:R-:W-:-:S06]  /*0120*/  IMAD.WIDE R14, R5, 0x8, R14 ;  /* 0x00000008050e7825 */ /* 0x008fcc00078e020e */
[----:B------:R-:W3:Y:S01]  /*0130*/  LDG.E.64 R14, desc[UR4][R14.64] ;  /* 0x000000040e0e7981 */ /* 0x000ee2000c1e1b00 */
[----:B----4-:R-:W-:-:S05]  /*0140*/  IMAD.WIDE R2, R5, 0x38, R2 ;  /* 0x0000003805027825 */ /* 0x010fca00078e0202 */
[----:B------:R-:W5:Y:S04]  /*0150*/  LDG.E.64 R4, desc[UR4][R2.64+0x18] ;  /* 0x0000180402047981 */ /* 0x000f68000c1e1b00 */
[----:B------:R-:W2:Y:S04]  /*0160*/  LDG.E.64 R6, desc[UR4][R2.64+0x20] ;  /* 0x0000200402067981 */ /* 0x000ea8000c1e1b00 */
[----:B------:R-:W3:Y:S01]  /*0170*/  LDG.E.64 R8, desc[UR4][R2.64+0x28] ;  /* 0x0000280402087981 */ /* 0x000ee2000c1e1b00 */
[----:B0-----:R-:W-:-:S08]  /*0180*/  DMUL R16, R16, 0.5 ;  /* 0x3fe0000010107828 */ /* 0x001fd00000000000 */
[-C--:B-----5:R-:W-:Y:S02]  /*0190*/  DFMA R4, R10, R16.reuse, R4 ;  /* 0x000000100a04722b */ /* 0x0a0fe40000000004 */
[-C--:B--2---:R-:W-:Y:S02]  /*01a0*/  DFMA R6, R12, R16.reuse, R6 ;  /* 0x000000100c06722b */ /* 0x084fe40000000006 */
[----:B---3--:R-:W-:-:S03]  /*01b0*/  DFMA R8, R14, R16, R8 ;  /* 0x000000100e08722b */ /* 0x008fc60000000008 */
[----:B------:R-:W-:Y:S04]  /*01c0*/  STG.E.64 desc[UR4][R2.64+0x18], R4 ;  /* 0x0000180402007986 */ /* 0x000fe8000c101b04 */
[----:B------:R-:W-:Y:S04]  /*01d0*/  STG.E.64 desc[UR4][R2.64+0x20], R6 ;  /* 0x0000200602007986 */ /* 0x000fe8000c101b04 */
[----:B------:R-:W-:Y:S01]  /*01e0*/  STG.E.64 desc[UR4][R2.64+0x28], R8 ;  /* 0x0000280802007986 */ /* 0x000fe2000c101b04 */
[----:B------:R-:W-:Y:S05]  /*01f0*/  EXIT ;  /* 0x000000000000794d */ /* 0x000fea0003800000 */
.L_x_0:
[----:B------:R-:W-:-:S00]  /*0200*/  BRA `(.L_x_0) ;  /* 0xfffffffc00fc7947 */ /* 0x000fc0000383ffff */
[----:B------:R-:W-:-:S00]  /*0210*/  NOP ;  /* 0x0000000000007918 */ /* 0x000fc00000000000 */
        /* <DEDUP_REMOVED lines=14> */
.L_x_1041:


//--------------------- .text._Z20update_phase1_kernelP4BodyidPKdS2_S2_ --------------------------
	.section	.text._Z20update_phase1_kernelP4BodyidPKdS2_S2_,"ax",@progbits
	.align	128
        .global         _Z20update_phase1_kernelP4BodyidPKdS2_S2_
        .type           _Z20update_phase1_kernelP4BodyidPKdS2_S2_,@function
        .size           _Z20update_phase1_kernelP4BodyidPKdS2_S2_,(.L_x_1042 - _Z20update_phase1_kernelP4BodyidPKdS2_S2_)
        .other          _Z20update_phase1_kernelP4BodyidPKdS2_S2_,@"STO_CUDA_ENTRY STV_DEFAULT"
_Z20update_phase1_kernelP4BodyidPKdS2_S2_:
.text._Z20update_phase1_kernelP4BodyidPKdS2_S2_:
        /* <DEDUP_REMOVED lines=23> */
[----:B------:R-:W3:Y:S04]  /*0170*/  LDG.E.64 R6, desc[UR4][R2.64+0x28] ;  /* 0x0000280402067981 */ /* 0x000ee8000c1e1b00 */
[----:B------:R-:W4:Y:S04]  /*0180*/  LDG.E.64 R14, desc[UR4][R2.64] ;  /* 0x00000004020e7981 */ /* 0x000f28000c1e1b00 */
[----:B------:R-:W4:Y:S04]  /*0190*/  LDG.E.64 R10, desc[UR4][R2.64+0x8] ;  /* 0x00000804020a7981 */ /* 0x000f28000c1e1b00 */
[----:B------:R-:W4:Y:S01]  /*01a0*/  LDG.E.64 R8, desc[UR4][R2.64+0x10] ;  /* 0x0000100402087981 */ /* 0x000f22000c1e1b00 */
[----:B0-----:R-:W-:-:S08]  /*01b0*/  DMUL R24, R12, 0.5 ;  /* 0x3fe000000c187828 */ /* 0x001fd00000000000 */
[-C--:B-----5:R-:W-:Y:S02]  /*01c0*/  DFMA R16, R18, R24.reuse, R16 ;  /* 0x000000181210722b */ /* 0x0a0fe40000000010 */
[-C--:B--2---:R-:W-:Y:S02]  /*01d0*/  DFMA R4, R20, R24.reuse, R4 ;  /* 0x000000181404722b */ /* 0x084fe40000000004 */
[----:B---3--:R-:W-:-:S04]  /*01e0*/  DFMA R6, R22, R24, R6 ;  /* 0x000000181606722b */ /* 0x008fc80000000006 */
[-C--:B----4-:R-:W-:Y:S02]  /*01f0*/  DFMA R14, R16, R12.reuse, R14 ;  /* 0x0000000c100e722b */ /* 0x090fe4000000000e */
[-C--:B------:R-:W-:Y:S02]  /*0200*/  DFMA R10, R4, R12.reuse, R10 ;  /* 0x0000000c040a722b */ /* 0x080fe4000000000a */
[----:B------:R-:W-:Y:S01]  /*0210*/  DFMA R8, R6, R12, R8 ;  /* 0x0000000c0608722b */ /* 0x000fe20000000008 */
[----:B------:R-:W-:Y:S04]  /*0220*/  STG.E.64 desc[UR4][R2.64+0x18], R16 ;  /* 0x0000181002007986 */ /* 0x000fe8000c101b04 */
[----:B------:R-:W-:Y:S04]  /*0230*/  STG.E.64 desc[UR4][R2.64+0x20], R4 ;  /* 0x0000200402007986 */ /* 0x000fe8000c101b04 */
[----:B------:R-:W-:Y:S04]  /*0240*/  STG.E.64 desc[UR4][R2.64+0x28], R6 ;  /* 0x0000280602007986 */ /* 0x000fe8000c101b04 */
[----:B------:R-:W-:Y:S04]  /*0250*/  STG.E.64 desc[UR4][R2.64], R14 ;  /* 0x0000000e02007986 */ /* 0x000fe8000c101b04 */
[----:B------:R-:W-:Y:S04]  /*0260*/  STG.E.64 desc[UR4][R2.64+0x8], R10 ;  /* 0x0000080a02007986 */ /* 0x000fe8000c101b04 */
[----:B------:R-:W-:Y:S01]  /*0270*/  STG.E.64 desc[UR4][R2.64+0x10], R8 ;  /* 0x0000100802007986 */ /* 0x000fe2000c101b04 */
[----:B------:R-:W-:Y:S05]  /*0280*/  EXIT ;  /* 0x000000000000794d */ /* 0x000fea0003800000 */
.L_x_1:
        /* <DEDUP_REMOVED lines=15> */
.L_x_1042:


//--------------------- .text._Z27compute_acceleration_kernelPK4BodyiPdS2_S2_ --------------------------
	.section	.text._Z27compute_acceleration_kernelPK4BodyiPdS2_S2_,"ax",@progbits
	.align	128
        .global         _Z27compute_acceleration_kernelPK4BodyiPdS2_S2_
        .type           _Z27compute_acceleration_kernelPK4BodyiPdS2_S2_,@function
        .size           _Z27compute_acceleration_kernelPK4BodyiPdS2_S2_,(.L_x_1040 - _Z27compute_acceleration_kernelPK4BodyiPdS2_S2_)
        .other          _Z27compute_acceleration_kernelPK4BodyiPdS2_S2_,@"STO_CUDA_ENTRY STV_DEFAULT"
_Z27compute_acceleration_kernelPK4BodyiPdS2_S2_:
.text._Z27compute_acceleration_kernelPK4BodyiPdS2_S2_:
[----:B------:R-:W-:Y:S08]  /*0000*/  LDC R1, c[0x0][0x37c] ;  /* 0x0000df00ff017b82 */ /* 0x000ff00000000800 */
[----:B------:R-:W0:Y:S01]  /*0010*/  LDC R6, c[0x0][0x360] ;  /* 0x0000d800ff067b82 */ /* 0x000e220000000800 */
[----:B------:R-:W1:Y:S01]  /*0020*/  S2R R7, SR_TID.X ;  /* 0x0000000000077919 */ /* 0x000e620000002100 */
[----:B------:R-:W2:Y:S01]  /*0030*/  LDCU.64 UR6, c[0x0][0x358] ;  /* 0x00006b00ff0677ac */ /* 0x000ea20008000a00 */
[----:B------:R-:W-:-:S02]  /*0040*/  CS2R R12, SRZ ;  /* 0x00000000000c7805 */ /* 0x000fc4000001ff00 */
[----:B------:R-:W-:Y:S02]  /*0050*/  CS2R R14, SRZ ;  /* 0x00000000000e7805 */ /* 0x000fe4000001ff00 */
[----:B------:R-:W-:Y:S01]  /*0060*/  CS2R R16, SRZ ;  /* 0x0000000000107805 */ /* 0x000fe2000001ff00 */
[----:B------:R-:W1:Y:S08]  /*0070*/  S2UR UR4, SR_CTAID.X ;  /* 0x00000000000479c3 */ /* 0x000e700000002500 */
[----:B------:R-:W3:Y:S01]  /*0080*/  LDC R5, c[0x0][0x388] ;  /* 0x0000e200ff057b82 */ /* 0x000ee20000000800 */
[----:B0-----:R-:W0:Y:S01]  /*0090*/  I2F.U32.RP R0, R6 ;  /* 0x0000000600007306 */ /* 0x001e220000209000 */
[----:B-1----:R-:W-:-:S07]  /*00a0*/  IMAD R4, R6, UR4, R7 ;  /* 0x0000000406047c24 */ /* 0x002fce000f8e0207 */
[----:B0-----:R-:W0:Y:S01]  /*00b0*/  MUFU.RCP R0, R0 ;  /* 0x0000000000007308 */ /* 0x001e220000001000 */
[----:B---3--:R-:W-:-:S13]  /*00c0*/  ISETP.GE.AND P0, PT, R4, R5, PT ;  /* 0x000000050400720c */ /* 0x008fda0003f06270 */
[----:B------:R-:W1:Y:S01]  /*00d0*/  @!P0 LDC.64 R2, c[0x0][0x380] ;  /* 0x0000e000ff028b82 */ /* 0x000e620000000a00 */
[----:B0-----:R-:W-:-:S04]  /*00e0*/  VIADD R8, R0, 0xffffffe ;  /* 0x0ffffffe00087836 */ /* 0x001fc80000000000 */
[----:B------:R0:W3:Y:S02]  /*00f0*/  F2I.FTZ.U32.TRUNC.NTZ R9, R8 ;  /* 0x0000000800097305 */ /* 0x0000e4000021f000 */
[----:B0-----:R-:W-:Y:S02]  /*0100*/  HFMA2 R8, -RZ, RZ, 0, 0 ;  /* 0x00000000ff087431 */ /* 0x001fe400000001ff */
[----:B---3--:R-:W-:Y:S01]  /*0110*/  IMAD.MOV R11, RZ, RZ, -R9 ;  /* 0x000000ffff0b7224 */ /* 0x008fe200078e0a09 */
[----:B------:R-:W-:Y:S01]  /*0120*/  IADD3 R5, PT, PT, R6, -0x1, R5 ;  /* 0xffffffff06057810 */ /* 0x000fe20007ffe005 */
[----:B-1----:R-:W-:-:S04]  /*0130*/  @!P0 IMAD.WIDE R2, R4, 0x38, R2 ;  /* 0x0000003804028825 */ /* 0x002fc800078e0202 */
[----:B------:R-:W-:Y:S01]  /*0140*/  IMAD R11, R11, R6, RZ ;  /* 0x000000060b0b7224 */ /* 0x000fe200078e02ff */
[----:B--2---:R-:W5:Y:S03]  /*0150*/  @!P0 LDG.E.64 R12, desc[UR6][R2.64] ;  /* 0x00000006020c8981 */ /* 0x004f66000c1e1b00 */
[----:B------:R-:W-:Y:S01]  /*0160*/  IMAD.HI.U32 R10, R9, R11, R8 ;  /* 0x0000000b090a7227 */ /* 0x000fe200078e0008 */
[----:B------:R-:W5:Y:S04]  /*0170*/  @!P0 LDG.E.64 R14, desc[UR6][R2.64+0x8] ;  /* 0x00000806020e8981 */ /* 0x000f68000c1e1b00 */
[----:B------:R0:W5:Y:S01]  /*0180*/  @!P0 LDG.E.64 R16, desc[UR6][R2.64+0x10] ;  /* 0x0000100602108981 */ /* 0x000162000c1e1b00 */
[----:B------:R-:W-:-:S02]  /*0190*/  ISETP.NE.U32.AND P2, PT, R6, RZ, PT ;  /* 0x000000ff0600720c */ /* 0x000fc40003f45070 */
[----:B------:R-:W-:Y:S02]  /*01a0*/  CS2R R22, SRZ ;  /* 0x0000000000167805 */ /* 0x000fe4000001ff00 */
[----:B------:R-:W-:Y:S02]  /*01b0*/  CS2R R20, SRZ ;  /* 0x0000000000147805 */ /* 0x000fe4000001ff00 */
[----:B------:R-:W-:Y:S01]  /*01c0*/  CS2R R18, SRZ ;  /* 0x0000000000127805 */ /* 0x000fe2000001ff00 */
[----:B0-----:R-:W-:-:S04]  /*01d0*/  IMAD.HI.U32 R2, R10, R5, RZ ;  /* 0x000000050a027227 */ /* 0x001fc800078e00ff */
[----:B------:R-:W-:-:S04]  /*01e0*/  IMAD.MOV R3, RZ, RZ, -R2 ;  /* 0x000000ffff037224 */ /* 0x000fc800078e0a02 */
[----:B------:R-:W-:-:S05]  /*01f0*/  IMAD R5, R6, R3, R5 ;  /* 0x0000000306057224 */ /* 0x000fca00078e0205 */
[----:B------:R-:W-:-:S13]  /*0200*/  ISETP.GE.U32.AND P0, PT, R5, R6, PT ;  /* 0x000000060500720c */ /* 0x000fda0003f06070 */
[----:B------:R-:W-:Y:S01]  /*0210*/  @P0 IMAD.IADD R5, R5, 0x1, -R6 ;  /* 0x0000000105050824 */ /* 0x000fe200078e0a06 */
[----:B------:R-:W-:-:S04]  /*0220*/  @P0 IADD3 R2, PT, PT, R2, 0x1, RZ ;  /* 0x0000000102020810 */ /* 0x000fc80007ffe0ff */
[----:B------:R-:W-:-:S13]  /*0230*/  ISETP.GE.U32.AND P1, PT, R5, R6, PT ;  /* 0x000000060500720c */ /* 0x000fda0003f26070 */
[----:B------:R-:W-:Y:S01]  /*0240*/  @P1 VIADD R2, R2, 0x1 ;  /* 0x0000000102021836 */ /* 0x000fe20000000000 */
[----:B------:R-:W-:-:S04]  /*0250*/  @!P2 LOP3.LUT R2, RZ, R6, RZ, 0x33, !PT ;  /* 0x00000006ff02a212 */ /* 0x000fc800078e33ff */
[----:B------:R-:W-:-:S13]  /*0260*/  ISETP.GE.AND P0, PT, R2, 0x1, PT ;  /* 0x000000010200780c */ /* 0x000fda0003f06270 */
[----:B------:R-:W-:Y:S05]  /*0270*/  @!P0 BRA `(.L_x_2) ;  /* 0x0000043000ac8947 */ /* 0x000fea0003800000 */
[----:B------:R-:W0:Y:S01]  /*0280*/  S2R R5, SR_CgaCtaId ;  /* 0x0000000000057919 */ /* 0x000e220000008800 */
[----:B------:R-:W-:Y:S01]  /*0290*/  MOV R0, 0x400 ;  /* 0x0000040000007802 */ /* 0x000fe20000000f00 */
[----:B------:R-:W-:Y:S01]  /*02a0*/  IMAD.MOV.U32 R3, RZ, RZ, R7 ;  /* 0x000000ffff037224 */ /* 0x000fe200078e0007 */
[----:B------:R-:W-:Y:S02]  /*02b0*/  IADD3 R2, PT, PT, -R2, RZ, RZ ;  /* 0x000000ff02027210 */ /* 0x000fe40007ffe1ff */
[----:B------:R-:W-:Y:S02]  /*02c0*/  CS2R R18, SRZ ;  /* 0x0000000000127805 */ /* 0x000fe4000001ff00 */
[----:B------:R-:W-:Y:S02]  /*02d0*/  CS2R R20, SRZ ;  /* 0x0000000000147805 */ /* 0x000fe4000001ff00 */
[----:B------:R-:W-:Y:S01]  /*02e0*/  CS2R R22, SRZ ;  /* 0x0000000000167805 */ /* 0x000fe2000001ff00 */
[----:B------:R-:W1:Y:S01]  /*02f0*/  LDCU UR8, c[0x0][0x388] ;  /* 0x00007100ff0877ac */ /* 0x000e620008000800 */
[----:B0-----:R-:W-:-:S05]  /*0300*/  LEA R0, R5, R0, 0x18 ;  /* 0x0000000005007211 */ /* 0x001fca00078ec0ff */
[----:B-1----:R-:W-:-:S07]  /*0310*/  IMAD R0, R3, 0x38, R0 ;  /* 0x0000003803007824 */ /* 0x002fce00078e0200 */
.L_x_1029:
[----:B------:R-:W-:Y:S02]  /*0320*/  ISETP.GE.AND P0, PT, R3, UR8, PT ;  /* 0x0000000803007c0c */ /* 0x000fe4000bf06270 */
[----:B0-----:R-:W-:Y:S02]  /*0330*/  CS2R R8, SRZ ;  /* 0x0000000000087805 */ /* 0x001fe4000001ff00 */
[----:B------:R-:W-:Y:S02]  /*0340*/  CS2R R10, SRZ ;  /* 0x00000000000a7805 */ /* 0x000fe4000001ff00 */
[----:B------:R-:W-:Y:S02]  /*0350*/  CS2R R24, SRZ ;  /* 0x0000000000187805 */ /* 0x000fe4000001ff00 */
[----:B------:R-:W-:Y:S02]  /*0360*/  CS2R R26, SRZ ;  /* 0x00000000001a7805 */ /* 0x000fe4000001ff00 */
[----:B------:R-:W-:-:S02]  /*0370*/  CS2R R28, SRZ ;  /* 0x00000000001c7805 */ /* 0x000fc4000001ff00 */
[----:B------:R-:W-:Y:S01]  /*0380*/  CS2R R30, SRZ ;  /* 0x00000000001e7805 */ /* 0x000fe2000001ff00 */
[----:B------:R-:W0:Y:S01]  /*0390*/  @!P0 LDC.64 R34, c[0x0][0x380] ;  /* 0x0000e000ff228b82 */ /* 0x000e220000000a00 */
[----:B------:R-:W-:Y:S01]  /*03a0*/  CS2R R32, SRZ ;  /* 0x0000000000207805 */ /* 0x000fe2000001ff00 */
[----:B0-----:R-:W-:-:S05]  /*03b0*/  @!P0 IMAD.WIDE R34, R3, 0x38, R34 ;  /* 0x0000003803228825 */ /* 0x001fca00078e0222 */
[----:B------:R-:W2:Y:S04]  /*03c0*/  @!P0 LDG.E.64 R8, desc[UR6][R34.64] ;  /* 0x0000000622088981 */ /* 0x000ea8000c1e1b00 */
[----:B------:R-:W3:Y:S04]  /*03d0*/  @!P0 LDG.E.64 R10, desc[UR6][R34.64+0x8] ;  /* 0x00000806220a8981 */ /* 0x000ee8000c1e1b00 */
[----:B------:R-:W4:Y:S04]  /*03e0*/  @!P0 LDG.E.64 R24, desc[UR6][R34.64+0x10] ;  /* 0x0000100622188981 */ /* 0x000f28000c1e1b00 */
[----:B------:R-:W4:Y:S04]  /*03f0*/  @!P0 LDG.E.64 R26, desc[UR6][R34.64+0x18] ;  /* 0x00001806221a8981 */ /* 0x000f28000c1e1b00 */
[----:B------:R-:W4:Y:S04]  /*0400*/  @!P0 LDG.E.64 R28, desc[UR6][R34.64+0x20] ;  /* 0x00002006221c8981 */ /* 0x000f28000c1e1b00 */
[----:B------:R-:W4:Y:S04]  /*0410*/  @!P0 LDG.E.64 R30, desc[UR6][R34.64+0x28] ;  /* 0x00002806221e8981 */ /* 0x000f28000c1e1b00 */
[----:B------:R-:W4:Y:S01]  /*0420*/  @!P0 LDG.E.64 R32, desc[UR6][R34.64+0x30] ;  /* 0x0000300622208981 */ /* 0x000f22000c1e1b00 */
[----:B------:R-:W-:Y:S01]  /*0430*/  ISETP.GE.AND P1, PT, R4, UR8, PT ;  /* 0x0000000804007c0c */ /* 0x000fe2000bf26270 */
[----:B------:R-:W-:Y:S01]  /*0440*/  VIADD R2, R2, 0x1 ;  /* 0x0000000102027836 */ /* 0x000fe20000000000 */
[----:B------:R-:W-:Y:S04]  /*0450*/  BSSY.RECONVERGENT B0, `(.L_x_3) ;  /* 0x000430a000007945 */ /* 0x000fe80003800200 */
[----:B------:R-:W-:Y:S01]  /*0460*/  ISETP.NE.AND P0, PT, R2, RZ, PT ;  /* 0x000000ff0200720c */ /* 0x000fe20003f05270 */
[----:B--2---:R0:W-:Y:S04]  /*0470*/  STS.64 [R0], R8 ;  /* 0x0000000800007388 */ /* 0x0041e80000000a00 */
[----:B---3--:R0:W-:Y:S04]  /*0480*/  STS.64 [R0+0x8], R10 ;  /* 0x0000080a00007388 */ /* 0x0081e80000000a00 */
[----:B----4-:R0:W-:Y:S04]  /*0490*/  STS.64 [R0+0x10], R24 ;  /* 0x0000101800007388 */ /* 0x0101e80000000a00 */
[----:B------:R0:W-:Y:S04]  /*04a0*/  STS.64 [R0+0x18], R26 ;  /* 0x0000181a00007388 */ /* 0x0001e80000000a00 */
[----:B------:R0:W-:Y:S04]  /*04b0*/  STS.64 [R0+0x20], R28 ;  /* 0x0000201c00007388 */ /* 0x0001e80000000a00 */
[----:B------:R0:W-:Y:S04]  /*04c0*/  STS.64 [R0+0x28], R30 ;  /* 0x0000281e00007388 */ /* 0x0001e80000000a00 */
[----:B------:R0:W-:Y:S01]  /*04d0*/  STS.64 [R0+0x30], R32 ;  /* 0x0000302000007388 */ /* 0x0001e20000000a00 */
[----:B------:R-:W-:Y:S06]  /*04e0*/  BAR.SYNC.DEFER_BLOCKING 0x0 ;  /* 0x0000000000007b1d */ /* 0x000fec0000010000 */
[----:B------:R-:W-:Y:S05]  /*04f0*/  @P1 BRA `(.L_x_4) ;  /* 0x0000042c00fc1947 */ /* 0x000fea0003800000 */
[----:B------:R-:W1:Y:S01]  /*0500*/  S2UR UR5, SR_CgaCtaId ;  /* 0x00000000000579c3 */ /* 0x000e620000008800 */
[----:B------:R-:W-:Y:S01]  /*0510*/  UMOV UR4, 0x400 ;  /* 0x0000040000047882 */ /* 0x000fe20000000000 */
[----:B------:R-:W-:Y:S01]  /*0520*/  UMOV UR10, 0xd2f1a9fc ;  /* 0xd2f1a9fc000a7882 */ /* 0x000fe20000000000 */
[----:B------:R-:W-:Y:S01]  /*0530*/  UMOV UR11, 0x3f50624d ;  /* 0x3f50624d000b7882 */ /* 0x000fe20000000000 */
[----:B0-----:R-:W-:Y:S01]  /*0540*/  MOV R28, 0x0 ;  /* 0x00000000001c7802 */ /* 0x001fe20000000f00 */
[----:B------:R-:W-:Y:S01]  /*0550*/  IMAD.MOV.U32 R29, RZ, RZ, 0x3fd80000 ;  /* 0x3fd80000ff1d7424 */ /* 0x000fe200078e00ff */
[----:B------:R-:W-:Y:S01]  /*0560*/  BSSY.RECONVERGENT B2, `(.L_x_5) ;  /* 0x0000023000027945 */ /* 0x000fe20003800200 */
[----:B-1----:R-:W-:-:S09]  /*0570*/  ULEA UR4, UR5, UR4, 0x18 ;  /* 0x0000000405047291 */ /* 0x002fd2000f8ec0ff */
[----:B------:R-:W0:Y:S04]  /*0580*/  LDS.128 R8, [UR4] ;  /* 0x00000004ff087984 */ /* 0x000e280008000c00 */
[----:B------:R-:W1:Y:S01]  /*0590*/  LDS.64 R32, [UR4+0x10] ;  /* 0x00001004ff207984 */ /* 0x000e620008000a00 */
[----:B0----5:R-:W-:Y:S02]  /*05a0*/  DADD R24, -R14, R10 ;  /* 0x000000000e187229 */ /* 0x021fe4000000010a */
[----:B------:R-:W-:Y:S02]  /*05b0*/  DADD R42, R8, -R12 ;  /* 0x00000000082a7229 */ /* 0x000fe4000000080c */
[----:B-1----:R-:W-:-:S04]  /*05c0*/  DADD R32, R32, -R16 ;  /* 0x0000000020207229 */ /* 0x002fc80000000810 */
[----:B------:R-:W-:-:S08]  /*05d0*/  DMUL R8, R24, R24 ;  /* 0x0000001818087228 */ /* 0x000fd00000000000 */
[----:B------:R-:W-:-:S08]  /*05e0*/  DFMA R8, R42, R42, R8 ;  /* 0x0000002a2a08722b */ /* 0x000fd00000000008 */
[----:B------:R-:W-:-:S08]  /*05f0*/  DFMA R8, R32, R32, R8 ;  /* 0x000000202008722b */ /* 0x000fd00000000008 */
[----:B------:R-:W-:-:S06]  /*0600*/  DADD R10, R8, UR10 ;  /* 0x0000000a080a7e29 */ /* 0x000fcc0008000000 */
[----:B------:R-:W0:Y:S04]  /*0610*/  MUFU.RSQ64H R9, R11 ;  /* 0x0000000b00097308 */ /* 0x000e280000001c00 */
[----:B------:R-:W-:-:S05]  /*0620*/  VIADD R8, R11, 0xfcb00000 ;  /* 0xfcb000000b087836 */ /* 0x000fca0000000000 */
[----:B------:R-:W-:Y:S01]  /*0630*/  ISETP.GE.U32.AND P1, PT, R8, 0x7ca00000, PT ;  /* 0x7ca000000800780c */ /* 0x000fe20003f26070 */
[----:B0-----:R-:W-:-:S08]  /*0640*/  DMUL R26, R8, R8 ;  /* 0x00000008081a7228 */ /* 0x001fd00000000000 */
[----:B------:R-:W-:-:S08]  /*0650*/  DFMA R26, R10, -R26, 1 ;  /* 0x3ff000000a1a742b */ /* 0x000fd0000000081a */
[----:B------:R-:W-:Y:S02]  /*0660*/  DFMA R28, R26, R28, 0.5 ;  /* 0x3fe000001a1c742b */ /* 0x000fe4000000001c */
[----:B------:R-:W-:-:S08]  /*0670*/  DMUL R26, R8, R26 ;  /* 0x0000001a081a7228 */ /* 0x000fd00000000000 */
[----:B------:R-:W-:Y:S01]  /*0680*/  DFMA R38, R28, R26, R8 ;  /* 0x0000001a1c26722b */ /* 0x000fe20000000008 */
[----:B------:R-:W0:Y:S07]  /*0690*/  LDS.64 R28, [UR4+0x30] ;  /* 0x00003004ff1c7984 */ /* 0x000e2e0008000a00 */
[----:B------:R-:W-:Y:S02]  /*06a0*/  DMUL R30, R10, R38 ;  /* 0x000000260a1e7228 */ /* 0x000fe40000000000 */
[----:B------:R-:W-:Y:S01]  /*06b0*/  VIADD R27, R39, 0xfff00000 ;  /* 0xfff00000271b7836 */ /* 0x000fe20000000000 */
[----:B------:R-:W-:-:S05]  /*06c0*/  MOV R26, R38 ;  /* 0x00000026001a7202 */ /* 0x000fca0000000f00 */
[----:B------:R-:W-:-:S08]  /*06d0*/  DFMA R34, R30, -R30, R10 ;  /* 0x8000001e1e22722b */ /* 0x000fd0000000000a */
[----:B------:R-:W-:Y:S01]  /*06e0*/  DFMA R36, R34, R26, R30 ;  /* 0x0000001a2224722b */ /* 0x000fe2000000001e */
[----:B------:R-:W-:Y:S10]  /*06f0*/  @!P1 BRA `(.L_x_6) ;  /* 0x0000000000249947 */ /* 0x000ff40003800000 */
[----:B------:R-:W-:Y:S01]  /*0700*/  IMAD.MOV.U32 R36, RZ, RZ, R10 ;  /* 0x000000ffff247224 */ /* 0x000fe200078e000a */
[----:B------:R-:W-:Y:S01]  /*0710*/  MOV R10, R30 ;  /* 0x0000001e000a7202 */ /* 0x000fe20000000f00 */
[----:B------:R-:W-:Y:S01]  /*0720*/  IMAD.MOV.U32 R9, RZ, RZ, R35 ;  /* 0x000000ffff097224 */ /* 0x000fe200078e0023 */
[----:B------:R-:W-:Y:S01]  /*0730*/  MOV R40, 0x770 ;  /* 0x0000077000287802 */ /* 0x000fe20000000f00 */
[----:B------:R-:W-:Y:S02]  /*0740*/  IMAD.MOV.U32 R7, RZ, RZ, R31 ;  /* 0x000000ffff077224 */ /* 0x000fe400078e001f */
[----:B------:R-:W-:-:S07]  /*0750*/  IMAD.MOV.U32 R5, RZ, RZ, R27 ;  /* 0x000000ffff057224 */ /* 0x000fce00078e001b */
[----:B0-----:R-:W-:Y:S05]  /*0760*/  CALL.REL.NOINC `($__internal_1_$__cuda_sm20_dsqrt_rn_f64_mediumpath_v1) ;  /* 0x0000043000487944 */ /* 0x001fea0003c00000 */
[----:B------:R-:W-:Y:S01]  /*0770*/  MOV R36, R8 ;  /* 0x0000000800247202 */ /* 0x000fe20000000f00 */
[----:B------:R-:W-:-:S07]  /*0780*/  IMAD.MOV.U32 R37, RZ, RZ, R5 ;  /* 0x000000ffff257224 */ /* 0x000fce00078e0005 */
.L_x_6:
[----:B------:R-:W-:Y:S05]  /*0790*/  BSYNC.RECONVERGENT B2 ;  /* 0x0000000000027941 */ /* 0x000fea0003800200 */
.L_x_5:
[----:B------:R-:W1:Y:S01]  /*07a0*/  MUFU.RCP64H R9, R37 ;  /* 0x0000002500097308 */ /* 0x000e620000001800 */
[----:B------:R-:W-:Y:S01]  /*07b0*/  VIADD R8, R37, 0x300402 ;  /* 0x0030040225087836 */ /* 0x000fe20000000000 */
[----:B------:R-:W-:Y:S04]  /*07c0*/  BSSY.RECONVERGENT B2, `(.L_x_7) ;  /* 0x0000010000027945 */ /* 0x000fe80003800200 */
[----:B------:R-:W-:Y:S01]  /*07d0*/  FSETP.GEU.AND P1, PT, |R8|, 5.8789094863358348022e-39, PT ;  /* 0x004004020800780b */ /* 0x000fe20003f2e200 */
[----:B-1----:R-:W-:-:S08]  /*07e0*/  DFMA R10, R8, -R36, 1 ;  /* 0x3ff00000080a742b */ /* 0x002fd00000000824 */
[----:B------:R-:W-:-:S08]  /*07f0*/  DFMA R10, R10, R10, R10 ;  /* 0x0000000a0a0a722b */ /* 0x000fd0000000000a */
[----:B------:R-:W-:-:S08]  /*0800*/  DFMA R10, R8, R10, R8 ;  /* 0x0000000a080a722b */ /* 0x000fd00000000008 */
[----:B------:R-:W-:-:S08]  /*0810*/  DFMA R26, R10, -R36, 1 ;  /* 0x3ff000000a1a742b */ /* 0x000fd00000000824 */
[----:B------:R-:W-:Y:S01]  /*0820*/  DFMA R26, R10, R26, R10 ;  /* 0x0000001a0a1a722b */ /* 0x000fe2000000000a */
[----:B------:R-:W-:Y:S10]  /*0830*/  @P1 BRA `(.L_x_8) ;  /* 0x0000000000201947 */ /* 0x000ff40003800000 */
[----:B------:R-:W-:Y:S01]  /*0840*/  LOP3.LUT R8, R37, 0x7fffffff, RZ, 0xc0, !PT ;  /* 0x7fffffff25087812 */ /* 0x000fe200078ec0ff */
[----:B------:R-:W-:Y:S01]  /*0850*/  IMAD.MOV.U32 R5, RZ, RZ, R37 ;  /* 0x000000ffff057224 */ /* 0x000fe200078e0025 */
[----:B------:R-:W-:Y:S02]  /*0860*/  MOV R34, R36 ;  /* 0x0000002400227202 */ /* 0x000fe40000000f00 */
[----:B------:R-:W-:Y:S01]  /*0870*/  MOV R10, 0x8a0 ;  /* 0x000008a0000a7802 */ /* 0x000fe20000000f00 */
[----:B------:R-:W-:-:S07]  /*0880*/  VIADD R8, R8, 0xfff00000 ;  /* 0xfff0000008087836 */ /* 0x000fce0000000000 */
[----:B0-----:R-:W-:Y:S05]  /*0890*/  CALL.REL.NOINC `($__internal_0_$__cuda_sm20_dblrcp_rn_slowpath_v3) ;  /* 0x0000042c00587944 */ /* 0x001fea0003c00000 */
[----:B------:R-:W-:Y:S01]  /*08a0*/  MOV R26, R8 ;  /* 0x00000008001a7202 */ /* 0x000fe20000000f00 */
[----:B------:R-:W-:-:S07]  /*08b0*/  IMAD.MOV.U32 R27, RZ, RZ, R5 ;  /* 0x000000ffff1b7224 */ /* 0x000fce00078e0005 */
.L_x_8:
[----:B------:R-:W-:Y:S05]  /*08c0*/  BSYNC.RECONVERGENT B2 ;  /* 0x0000000000027941 */ /* 0x000fea0003800200 */
.L_x_7:
[----:B------:R-:W1:Y:S01]  /*08d0*/  S2UR UR5, SR_CgaCtaId ;  /* 0x00000000000579c3 */ /* 0x000e620000008800 */
[----:B------:R-:W-:Y:S01]  /*08e0*/  UMOV UR4, 0x400 ;  /* 0x0000040000047882 */ /* 0x000fe20000000000 */
[-C--:B------:R-:W-:Y:S01]  /*08f0*/  DMUL R30, R26, R26.reuse ;  /* 0x0000001a1a1e7228 */ /* 0x080fe20000000000 */
[----:B------:R-:W-:Y:S01]  /*0900*/  UMOV UR10, 0xd2f1a9fc ;  /* 0xd2f1a9fc000a7882 */ /* 0x000fe20000000000 */
[----:B------:R-:W-:Y:S01]  /*0910*/  UMOV UR11, 0x3f50624d ;  /* 0x3f50624d000b7882 */ /* 0x000fe20000000000 */
[----:B------:R-:W-:Y:S05]  /*0920*/  BSSY.RECONVERGENT B2, `(.L_x_9) ;  /* 0x000002a000027945 */ /* 0x000fea0003800200 */
[----:B------:R-:W-:-:S08]  /*0930*/  DMUL R30, R30, R26 ;  /* 0x0000001a1e1e7228 */ /* 0x000fd00000000000 */
[----:B0-----:R-:W-:Y:S01]  /*0940*/  DMUL R34, R28, R30 ;  /* 0x0000001e1c227228 */ /* 0x001fe20000000000 */
[----:B-1----:R-:W-:-:S07]  /*0950*/  ULEA UR4, UR5, UR4, 0x18 ;  /* 0x0000000405047291 */ /* 0x002fce000f8ec0ff */
[-C--:B------:R-:W-:Y:S02]  /*0960*/  DFMA R20, R24, R34.reuse, R20 ;  /* 0x000000221814722b */ /* 0x080fe40000000014 */
[-C--:B------:R-:W-:Y:S02]  /*0970*/  DFMA R22, R42, R34.reuse, R22 ;  /* 0x000000222a16722b */ /* 0x080fe40000000016 */
[----:B------:R-:W-:Y:S01]  /*0980*/  DFMA R42, R32, R34, R18 ;  /* 0x00000022202a722b */ /* 0x000fe20000000012 */
[----:B------:R-:W-:Y:S01]  /*0990*/  MOV R18, 0x0 ;  /* 0x0000000000127802 */ /* 0x000fe20000000f00 */
[----:B------:R-:W0:Y:S01]  /*09a0*/  LDS.128 R8, [UR4+0x40] ;  /* 0x00004004ff087984 */ /* 0x000e220008000c00 */
[----:B------:R-:W-:-:S03]  /*09b0*/  IMAD.MOV.U32 R19, RZ, RZ, 0x3fd80000 ;  /* 0x3fd80000ff137424 */ /* 0x000fc600078e00ff */
[----:B------:R-:W1:Y:S01]  /*09c0*/  LDS.64 R36, [UR4+0x38] ;  /* 0x00003804ff247984 */ /* 0x000e620008000a00 */
[----:B0-----:R-:W-:Y:S02]  /*09d0*/  DADD R26, R8, -R14 ;  /* 0x00000000081a7229 */ /* 0x001fe4000000080e */
[----:B------:R-:W-:Y:S02]  /*09e0*/  DADD R30, -R16, R10 ;  /* 0x00000000101e7229 */ /* 0x000fe4000000010a */
        /* <DEDUP_REMOVED lines=12> */
[----:B------:R-:W-:Y:S02]  /*0ab0*/  DFMA R38, R18, R24, R8 ;  /* 0x000000181226722b */ /* 0x000fe40000000008 */
[----:B------:R-:W0:Y:S06]  /*0ac0*/  LDS.64 R24, [UR4+0x68] ;  /* 0x00006804ff187984 */ /* 0x000e2c0008000a00 */
        /* <DEDUP_REMOVED lines=15> */
.L_x_10:
[----:B------:R-:W-:Y:S05]  /*0bc0*/  BSYNC.RECONVERGENT B2 ;  /* 0x0000000000027941 */ /* 0x000fea0003800200 */
.L_x_9:
        /* <DEDUP_REMOVED lines=18> */
.L_x_12:
[----:B------:R-:W-:Y:S05]  /*0cf0*/  BSYNC.RECONVERGENT B2 ;  /* 0x0000000000027941 */ /* 0x000fea0003800200 */
.L_x_11:
        /* <DEDUP_REMOVED lines=10> */
[-C--:B------:R-:W-:Y:S01]  /*0da0*/  DFMA R22, R28, R34.reuse, R22 ;  /* 0x000000221c16722b */ /* 0x080fe20000000016 */
[----:B------:R-:W-:Y:S01]  /*0db0*/  MOV R28, 0x0 ;  /* 0x00000000001c7802 */ /* 0x000fe20000000f00 */
[----:B------:R-:W-:Y:S01]  /*0dc0*/  IMAD.MOV.U32 R29, RZ, RZ, 0x3fd80000 ;  /* 0x3fd80000ff1d7424 */ /* 0x000fe200078e00ff */
[----:B------:R-:W-:Y:S01]  /*0dd0*/  DFMA R42, R30, R34, R42 ;  /* 0x000000221e2a722b */ /* 0x000fe2000000002a */
[----:B------:R-:W0:Y:S04]  /*0de0*/  LDS.128 R8, [UR4+0x70] ;  /* 0x00007004ff087984 */ /* 0x000e280008000c00 */
[----:B------:R-:W1:Y:S01]  /*0df0*/  LDS.64 R36, [UR4+0x80] ;  /* 0x00008004ff247984 */ /* 0x000e620008000a00 */
[----:B0-----:R-:W-:-:S02]  /*0e00*/  DADD R18, -R14, R10 ;  /* 0x000000000e127229 */ /* 0x001fc4000000010a */
        /* <DEDUP_REMOVED lines=30> */
.L_x_14:
[----:B------:R-:W-:Y:S05]  /*0ff0*/  BSYNC.RECONVERGENT B2 ;  /* 0x0000000000027941 */ /* 0x000fea0003800200 */
.L_x_13:
        /* <DEDUP_REMOVED lines=18> */
.L_x_16:
[----:B------:R-:W-:Y:S05]  /*1120*/  BSYNC.RECONVERGENT B2 ;  /* 0x0000000000027941 */ /* 0x000fea0003800200 */
.L_x_15:
        /* <DEDUP_REMOVED lines=16> */
[----:B0-----:R-:W-:-:S02]  /*1230*/  DADD R26, R8, -R14 ;  /* 0x00000000081a7229 */ /* 0x001fc4000000080e */
        /* <DEDUP_REMOVED lines=30> */
.L_x_18:
[----:B------:R-:W-:Y:S05]  /*1420*/  BSYNC.RECONVERGENT B2 ;  /* 0x0000000000027941 */ /* 0x000fea0003800200 */
.L_x_17:
        /* <DEDUP_REMOVED lines=18> */
.L_x_20:
[----:B------:R-:W-:Y:S05]  /*1550*/  BSYNC.RECONVERGENT B2 ;  /* 0x0000000000027941 */ /* 0x000fea0003800200 */
.L_x_19:
        /* <DEDUP_REMOVED lines=47> */
.L_x_22:
[----:B------:R-:W-:Y:S05]  /*1850*/  BSYNC.RECONVERGENT B2 ;  /* 0x0000000000027941 */ /* 0x000fea0003800200 */
.L_x_21:
        /* <DEDUP_REMOVED lines=18> */
.L_x_24:
[----:B------:R-:W-:Y:S05]  /*1980*/  BSYNC.RECONVERGENT B2 ;  /* 0x0000000000027941 */ /* 0x000fea0003800200 */
.L_x_23:
        /* <DEDUP_REMOVED lines=47> */
.L_x_26:
[----:B------:R-:W-:Y:S05]  /*1c80*/  BSYNC.RECONVERGENT B2 ;  /* 0x0000000000027941 */ /* 0x000fea0003800200 */
.L_x_25:
        /* <DEDUP_REMOVED lines=18> */
.L_x_28:
[----:B------:R-:W-:Y:S05]  /*1db0*/  BSYNC.RECONVERGENT B2 ;  /* 0x0000000000027941 */ /* 0x000fea0003800200 */
.L_x_27:
        /* <DEDUP_REMOVED lines=47> */
.L_x_30:
[----:B------:R-:W-:Y:S05]  /*20b0*/  BSYNC.RECONVERGENT B2 ;  /* 0x0000000000027941 */ /* 0x000fea0003800200 */
.L_x_29:
        /* <DEDUP_REMOVED lines=18> */
.L_x_32:
[----:B------:R-:W-:Y:S05]  /*21e0*/  BSYNC.RECONVERGENT B2 ;  /* 0x0000000000027941 */ /* 0x000fea0003800200 */
.L_x_31:
        /* <DEDUP_REMOVED lines=47> */
.L_x_34:
[----:B------:R-:W-:Y:S05]  /*24e0*/  BSYNC.RECONVERGENT B2 ;  /* 0x0000000000027941 */ /* 0x000fea0003800200 */
.L_x_33:
        /* <DEDUP_REMOVED lines=18> */
.L_x_36:
[----:B------:R-:W-:Y:S05]  /*2610*/  BSYNC.RECONVERGENT B2 ;  /* 0x0000000000027941 */ /* 0x000fea0003800200 */
.L_x_35:
        /* <DEDUP_REMOVED lines=47> */
.L_x_38:
[----:B------:R-:W-:Y:S05]  /*2910*/  BSYNC.RECONVERGENT B2 ;  /* 0x0000000000027941 */ /* 0x000fea0003800200 */
.L_x_37:
        /* <DEDUP_REMOVED lines=18> */
.L_x_40:
[----:B------:R-:W-:Y:S05]  /*2a40*/  BSYNC.RECONVERGENT B2 ;  /* 0x0000000000027941 */ /* 0x000fea0003800200 */
.L_x_39:
        /* <DEDUP_REMOVED lines=47> */
.L_x_42:
[----:B------:R-:W-:Y:S05]  /*2d40*/  BSYNC.RECONVERGENT B2 ;  /* 0x0000000000027941 */ /* 0x000fea0003800200 */
.L_x_41:
        /* <DEDUP_REMOVED lines=18> */
.L_x_44:
[----:B------:R-:W-:Y:S05]  /*2e70*/  BSYNC.RECONVERGENT B2 ;  /* 0x0000000000027941 */ /* 0x000fea0003800200 */
.L_x_43:
        /* <DEDUP_REMOVED lines=47> */
.L_x_46:
[----:B------:R-:W-:Y:S05]  /*3170*/  BSYNC.RECONVERGENT B2 ;  /* 0x0000000000027941 */ /* 0x000fea0003800200 */
.L_x_45:
        /* <DEDUP_REMOVED lines=18> */
.L_x_48:
[----:B------:R-:W-:Y:S05]  /*32a0*/  BSYNC.RECONVERGENT B2 ;  /* 0x0000000000027941 */ /* 0x000fea0003800200 */
.L_x_47:
        /* <DEDUP_REMOVED lines=47> */
.L_x_50:
[----:B------:R-:W-:Y:S05]  /*35a0*/  BSYNC.RECONVERGENT B2 ;  /* 0x0000000000027941 */ /* 0x000fea0003800200 */
.L_x_49:
        /* <DEDUP_REMOVED lines=18> */
.L_x_52:
[----:B------:R-:W-:Y:S05]  /*36d0*/  BSYNC.RECONVERGENT B2 ;  /* 0x0000000000027941 */ /* 0x000fea0003800200 */
.L_x_51:
        /* <DEDUP_REMOVED lines=47> */
.L_x_54:
[----:B------:R-:W-:Y:S05]  /*39d0*/  BSYNC.RECONVERGENT B2 ;  /* 0x0000000000027941 */ /* 0x000fea0003800200 */
.L_x_53:
        /* <DEDUP_REMOVED lines=18> */
.L_x_56:
[----:B------:R-:W-:Y:S05]  /*3b00*/  BSYNC.RECONVERGENT B2 ;  /* 0x0000000000027941 */ /* 0x000fea0003800200 */
.L_x_55:
        /* <DEDUP_REMOVED lines=47> */
.L_x_58:
[----:B------:R-:W-:Y:S05]  /*3e00*/  BSYNC.RECONVERGENT B2 ;  /* 0x0000000000027941 */ /* 0x000fea0003800200 */
.L_x_57:
        /* <DEDUP_REMOVED lines=18> */
.L_x_60:
[----:B------:R-:W-:Y:S05]  /*3f30*/  BSYNC.RECONVERGENT B2 ;  /* 0x0000000000027941 */ /* 0x000fea0003800200 */
.L_x_59:
        /* <DEDUP_REMOVED lines=47> */
.L_x_62:
[----:B------:R-:W-:Y:S05]  /*4230*/  BSYNC.RECONVERGENT B2 ;  /* 0x0000000000027941 */ /* 0x000fea0003800200 */
.L_x_61:
        /* <DEDUP_REMOVED lines=18> */
.L_x_64:
[----:B------:R-:W-:Y:S05]  /*4360*/  BSYNC.RECONVERGENT B2 ;  /* 0x0000000000027941 */ /* 0x000fea0003800200 */
.L_x_63:
        /* <DEDUP_REMOVED lines=47> */
.L_x_66:
[----:B------:R-:W-:Y:S05]  /*4660*/  BSYNC.RECONVERGENT B2 ;  /* 0x0000000000027941 */ /* 0x000fea0003800200 */
.L_x_65:
        /* <DEDUP_REMOVED lines=18> */
.L_x_68:
[----:B------:R-:W-:Y:S05]  /*4790*/  BSYNC.RECONVERGENT B2 ;  /* 0x0000000000027941 */ /* 0x000fea0003800200 */
.L_x_67:
        /* <DEDUP_REMOVED lines=47> */
.L_x_70:
[----:B------:R-:W-:Y:S05]  /*4a90*/  BSYNC.RECONVERGENT B2 ;  /* 0x0000000000027941 */ /* 0x000fea0003800200 */
.L_x_69:
        /* <DEDUP_REMOVED lines=18> */
.L_x_72:
[----:B------:R-:W-:Y:S05]  /*4bc0*/  BSYNC.RECONVERGENT B2 ;  /* 0x0000000000027941 */ /* 0x000fea0003800200 */
.L_x_71:
        /* <DEDUP_REMOVED lines=47> */
.L_x_74:
[----:B------:R-:W-:Y:S05]  /*4ec0*/  BSYNC.RECONVERGENT B2 ;  /* 0x0000000000027941 */ /* 0x000fea0003800200 */
.L_x_73:
        /* <DEDUP_REMOVED lines=18> */
.L_x_76:
[----:B------:R-:W-:Y:S05]  /*4ff0*/  BSYNC.RECONVERGENT B2 ;  /* 0x0000000000027941 */ /* 0x000fea0003800200 */
.L_x_75:
        /* <DEDUP_REMOVED lines=47> */
.L_x_78:
[----:B------:R-:W-:Y:S05]  /*52f0*/  BSYNC.RECONVERGENT B2 ;  /* 0x0000000000027941 */ /* 0x000fea0003800200 */
.L_x_77:
        /* <DEDUP_REMOVED lines=18> */
.L_x_80:
[----:B------:R-:W-:Y:S05]  /*5420*/  BSYNC.RECONVERGENT B2 ;  /* 0x0000000000027941 */ /* 0x000fea0003800200 */
.L_x_79:
        /* <DEDUP_REMOVED lines=47> */
.L_x_82:
[----:B------:R-:W-:Y:S05]  /*5720*/  BSYNC.RECONVERGENT B2 ;  /* 0x0000000000027941 */ /* 0x000fea0003800200 */
.L_x_81:
        /* <DEDUP_REMOVED lines=18> */
.L_x_84:
[----:B------:R-:W-:Y:S05]  /*5850*/  BSYNC.RECONVERGENT B2 ;  /* 0x0000000000027941 */ /* 0x000fea0003800200 */
.L_x_83:
        /* <DEDUP_REMOVED lines=47> */
.L_x_86:
[----:B------:R-:W-:Y:S05]  /*5b50*/  BSYNC.RECONVERGENT B2 ;  /* 0x0000000000027941 */ /* 0x000fea0003800200 */
.L_x_85:
        /* <DEDUP_REMOVED lines=18> */
.L_x_88:
[----:B------:R-:W-:Y:S05]  /*5c80*/  BSYNC.RECONVERGENT B2 ;  /* 0x0000000000027941 */ /* 0x000fea0003800200 */
.L_x_87:
        /* <DEDUP_REMOVED lines=47> */
.L_x_90:
[----:B------:R-:W-:Y:S05]  /*5f80*/  BSYNC.RECONVERGENT B2 ;  /* 0x0000000000027941 */ /* 0x000fea0003800200 */
.L_x_89:
        /* <DEDUP_REMOVED lines=18> */
.L_x_92:
[----:B------:R-:W-:Y:S05]  /*60b0*/  BSYNC.RECONVERGENT B2 ;  /* 0x0000000000027941 */ /* 0x000fea0003800200 */
.L_x_91:
        /* <DEDUP_REMOVED lines=47> */
.L_x_94:
[----:B------:R-:W-:Y:S05]  /*63b0*/  BSYNC.RECONVERGENT B2 ;  /* 0x0000000000027941 */ /* 0x000fea0003800200 */
.L_x_93:
        /* <DEDUP_REMOVED lines=18> */
.L_x_96:
[----:B------:R-:W-:Y:S05]  /*64e0*/  BSYNC.RECONVERGENT B2 ;  /* 0x0000000000027941 */ /* 0x000fea0003800200 */
.L_x_95:
        /* <DEDUP_REMOVED lines=47> */
.L_x_98:
[----:B------:R-:W-:Y:S05]  /*67e0*/  BSYNC.RECONVERGENT B2 ;  /* 0x0000000000027941 */ /* 0x000fea0003800200 */
.L_x_97:
        /* <DEDUP_REMOVED lines=18> */
.L_x_100:
[----:B------:R-:W-:Y:S05]  /*6910*/  BSYNC.RECONVERGENT B2 ;  /* 0x0000000000027941 */ /* 0x000fea0003800200 */
.L_x_99:
        /* <DEDUP_REMOVED lines=47> */
.L_x_102:
[----:B------:R-:W-:Y:S05]  /*6c10*/  BSYNC.RECONVERGENT B2 ;  /* 0x0000000000027941 */ /* 0x000fea0003800200 */
.L_x_101:
        /* <DEDUP_REMOVED lines=18> */
.L_x_104:
[----:B------:R-:W-:Y:S05]  /*6d40*/  BSYNC.RECONVERGENT B2 ;  /* 0x0000000000027941 */ /* 0x000fea0003800200 */
.L_x_103:
        /* <DEDUP_REMOVED lines=47> */
.L_x_106:
[----:B------:R-:W-:Y:S05]  /*7040*/  BSYNC.RECONVERGENT B2 ;  /* 0x0000000000027941 */ /* 0x000fea0003800200 */
.L_x_105:
        /* <DEDUP_REMOVED lines=18> */
.L_x_108:
[----:B------:R-:W-:Y:S05]  /*7170*/  BSYNC.RECONVERGENT B2 ;  /* 0x0000000000027941 */ /* 0x000fea0003800200 */
.L_x_107:
        /* <DEDUP_REMOVED lines=47> */
.L_x_110:
[----:B------:R-:W-:Y:S05]  /*7470*/  BSYNC.RECONVERGENT B2 ;  /* 0x0000000000027941 */ /* 0x000fea0003800200 */
.L_x_109:
        /* <DEDUP_REMOVED lines=18> */
.L_x_112:
[----:B------:R-:W-:Y:S05]  /*75a0*/  BSYNC.RECONVERGENT B2 ;  /* 0x0000000000027941 */ /* 0x000fea0003800200 */
.L_x_111:
        /* <DEDUP_REMOVED lines=47> */
.L_x_114:
[----:B------:R-:W-:Y:S05]  /*78a0*/  BSYNC.RECONVERGENT B2 ;  /* 0x0000000000027941 */ /* 0x000fea0003800200 */
.L_x_113:
        /* <DEDUP_REMOVED lines=18> */
.L_x_116:
[----:B------:R-:W-:Y:S05]  /*79d0*/  BSYNC.RECONVERGENT B2 ;  /* 0x0000000000027941 */ /* 0x000fea0003800200 */
.L_x_115:
        /* <DEDUP_REMOVED lines=47> */
.L_x_118:
[----:B------:R-:W-:Y:S05]  /*7cd0*/  BSYNC.RECONVERGENT B2 ;  /* 0x0000000000027941 */ /* 0x000fea0003800200 */
.L_x_117:
        /* <DEDUP_REMOVED lines=18> */
.L_x_120:
[----:B------:R-:W-:Y:S05]  /*7e00*/  BSYNC.RECONVERGENT B2 ;  /* 0x0000000000027941 */ /* 0x000fea0003800200 */
.L_x_119:
        /* <DEDUP_REMOVED lines=47> */
.L_x_122:
[----:B------:R-:W-:Y:S05]  /*8100*/  BSYNC.RECONVERGENT B2 ;  /* 0x0000000000027941 */ /* 0x000fea0003800200 */
.L_x_121:
        /* <DEDUP_REMOVED lines=18> */
.L_x_124:
[----:B------:R-:W-:Y:S05]  /*8230*/  BSYNC.RECONVERGENT B2 ;  /* 0x0000000000027941 */ /* 0x000fea0003800200 */
.L_x_123:
        /* <DEDUP_REMOVED lines=47> */
.L_x_126:
[----:B------:R-:W-:Y:S05]  /*8530*/  BSYNC.RECONVERGENT B2 ;  /* 0x0000000000027941 */ /* 0x000fea0003800200 */
.L_x_125:
        /* <DEDUP_REMOVED lines=18> */
.L_x_128:
[----:B------:R-:W-:Y:S05]  /*8660*/  BSYNC.RECONVERGENT B2 ;  /* 0x0000000000027941 */ /* 0x000fea0003800200 */
.L_x_127:
        /* <DEDUP_REMOVED lines=47> */
.L_x_130:
[----:B------:R-:W-:Y:S05]  /*8960*/  BSYNC.RECONVERGENT B2 ;  /* 0x0000000000027941 */ /* 0x000fea0003800200 */
.L_x_129:
        /* <DEDUP_REMOVED lines=18> */
.L_x_132:
[----:B------:R-:W-:Y:S05]  /*8a90*/  BSYNC.RECONVERGENT B2 ;  /* 0x0000000000027941 */ /* 0x000fea0003800200 */
.L_x_131:
        /* <DEDUP_REMOVED lines=47> */
.L_x_134:
[----:B------:R-:W-:Y:S05]  /*8d90*/  BSYNC.RECONVERGENT B2 ;  /* 0x0000000000027941 */ /* 0x000fea0003800200 */
.L_x_133:
        /* <DEDUP_REMOVED lines=18> */
.L_x_136:
[----:B------:R-:W-:Y:S05]  /*8ec0*/  BSYNC.RECONVERGENT B2 ;  /* 0x0000000000027941 */ /* 0x000fea0003800200 */
.L_x_135:
        /* <DEDUP_REMOVED lines=47> */
.L_x_138:
[----:B------:R-:W-:Y:S05]  /*91c0*/  BSYNC.RECONVERGENT B2 ;  /* 0x0000000000027941 */ /* 0x000fea0003800200 */
.L_x_137:
        /* <DEDUP_REMOVED lines=18> */
.L_x_140:
[----:B------:R-:W-:Y:S05]  /*92f0*/  BSYNC.RECONVERGENT B2 ;  /* 0x0000000000027941 */ /* 0x000fea0003800200 */
.L_x_139:
        /* <DEDUP_REMOVED lines=47> */
.L_x_142:
[----:B------:R-:W-:Y:S05]  /*95f0*/  BSYNC.RECONVERGENT B2 ;  /* 0x0000000000027941 */ /* 0x000fea0003800200 */
.L_x_141:
        /* <DEDUP_REMOVED lines=18> */
.L_x_144:
[----:B------:R-:W-:Y:S05]  /*9720*/  BSYNC.RECONVERGENT B2 ;  /* 0x0000000000027941 */ /* 0x000fea0003800200 */
.L_x_143:
        /* <DEDUP_REMOVED lines=47> */
.L_x_146:
[----:B------:R-:W-:Y:S05]  /*9a20*/  BSYNC.RECONVERGENT B2 ;  /* 0x0000000000027941 */ /* 0x000fea0003800200 */
.L_x_145:
        /* <DEDUP_REMOVED lines=18> */
.L_x_148:
[----:B------:R-:W-:Y:S05]  /*9b50*/  BSYNC.RECONVERGENT B2 ;  /* 0x0000000000027941 */ /* 0x000fea0003800200 */
.L_x_147:
        /* <DEDUP_REMOVED lines=47> */
.L_x_150:
[----:B------:R-:W-:Y:S05]  /*9e50*/  BSYNC.RECONVERGENT B2 ;  /* 0x0000000000027941 */ /* 0x000fea0003800200 */
.L_x_149:
        /* <DEDUP_REMOVED lines=18> */
.L_x_152:
[----:B------:R-:W-:Y:S05]  /*9f80*/  BSYNC.RECONVERGENT B2 ;  /* 0x0000000000027941 */ /* 0x000fea0003800200 */
.L_x_151:
        /* <DEDUP_REMOVED lines=47> */
.L_x_154:
[----:B------:R-:W-:Y:S05]  /*a280*/  BSYNC.RECONVERGENT B2 ;  /* 0x0000000000027941 */ /* 0x000fea0003800200 */
.L_x_153:
        /* <DEDUP_REMOVED lines=18> */
.L_x_156:
[----:B------:R-:W-:Y:S05]  /*a3b0*/  BSYNC.RECONVERGENT B2 ;  /* 0x0000000000027941 */ /* 0x000fea0003800200 */
.L_x_155:
        /* <DEDUP_REMOVED lines=47> */
.L_x_158:
[----:B------:R-:W-:Y:S05]  /*a6b0*/  BSYNC.RECONVERGENT B2 ;  /* 0x0000000000027941 */ /* 0x000fea0003800200 */
.L_x_157:
        /* <DEDUP_REMOVED lines=18> */
.L_x_160:
[----:B------:R-:W-:Y:S05]  /*a7e0*/  BSYNC.RECONVERGENT B2 ;  /* 0x0000000000027941 */ /* 0x000fea0003800200 */
.L_x_159:
        /* <DEDUP_REMOVED lines=47> */
.L_x_162:
[----:B------:R-:W-:Y:S05]  /*aae0*/  BSYNC.RECONVERGENT B2 ;  /* 0x0000000000027941 */ /* 0x000fea0003800200 */
.L_x_161:
        /* <DEDUP_REMOVED lines=18> */
.L_x_164:
[----:B------:R-:W-:Y:S05]  /*ac10*/  BSYNC.RECONVERGENT B2 ;  /* 0x0000000000027941 */ /* 0x000fea0003800200 */
.L_x_163:
        /* <DEDUP_REMOVED lines=47> */
.L_x_166:
[----:B------:R-:W-:Y:S05]  /*af10*/  BSYNC.RECONVERGENT B2 ;  /* 0x0000000000027941 */ /* 0x000fea0003800200 */
.L_x_165:
        /* <DEDUP_REMOVED lines=18> */
.L_x_168:
[----:B------:R-:W-:Y:S05]  /*b040*/  BSYNC.RECONVERGENT B2 ;  /* 0x0000000000027941 */ /* 0x000fea0003800200 */
.L_x_167:
        /* <DEDUP_REMOVED lines=47> */
.L_x_170:
[----:B------:R-:W-:Y:S05]  /*b340*/  BSYNC.RECONVERGENT B2 ;  /* 0x0000000000027941 */ /* 0x000fea0003800200 */
.L_x_169:
        /* <DEDUP_REMOVED lines=18> */
.L_x_172:
[----:B------:R-:W-:Y:S05]  /*b470*/  BSYNC.RECONVERGENT B2 ;  /* 0x0000000000027941 */ /* 0x000fea0003800200 */
.L_x_171:
        /* <DEDUP_REMOVED lines=47> */
.L_x_174:
[----:B------:R-:W-:Y:S05]  /*b770*/  BSYNC.RECONVERGENT B2 ;  /* 0x0000000000027941 */ /* 0x000fea0003800200 */
.L_x_173:
        /* <DEDUP_REMOVED lines=18> */
.L_x_176:
[----:B------:R-:W-:Y:S05]  /*b8a0*/  BSYNC.RECONVERGENT B2 ;  /* 0x0000000000027941 */ /* 0x000fea0003800200 */
.L_x_175:
        /* <DEDUP_REMOVED lines=47> */
.L_x_178:
[----:B------:R-:W-:Y:S05]  /*bba0*/  BSYNC.RECONVERGENT B2 ;  /* 0x0000000000027941 */ /* 0x000fea0003800200 */
.L_x_177:
        /* <DEDUP_REMOVED lines=18> */
.L_x_180:
[----:B------:R-:W-:Y:S05]  /*bcd0*/  BSYNC.RECONVERGENT B2 ;  /* 0x0000000000027941 */ /* 0x000fea0003800200 */
.L_x_179:
        /* <DEDUP_REMOVED lines=47> */
.L_x_182:
[----:B------:R-:W-:Y:S05]  /*bfd0*/  BSYNC.RECONVERGENT B2 ;  /* 0x0000000000027941 */ /* 0x000fea0003800200 */
.L_x_181:
        /* <DEDUP_REMOVED lines=18> */
.L_x_184:
[----:B------:R-:W-:Y:S05]  /*c100*/  BSYNC.RECONVERGENT B2 ;  /* 0x0000000000027941 */ /* 0x000fea0003800200 */
.L_x_183:
        /* <DEDUP_REMOVED lines=47> */
.L_x_186:
[----:B------:R-:W-:Y:S05]  /*c400*/  BSYNC.RECONVERGENT B2 ;  /* 0x0000000000027941 */ /* 0x000fea0003800200 */
.L_x_185:
        /* <DEDUP_REMOVED lines=18> */
.L_x_188:
[----:B------:R-:W-:Y:S05]  /*c530*/  BSYNC.RECONVERGENT B2 ;  /* 0x0000000000027941 */ /* 0x000fea0003800200 */
.L_x_187:
        /* <DEDUP_REMOVED lines=47> */
.L_x_190:
[----:B------:R-:W-:Y:S05]  /*c830*/  BSYNC.RECONVERGENT B2 ;  /* 0x0000000000027941 */ /* 0x000fea0003800200 */
.L_x_189:
        /* <DEDUP_REMOVED lines=18> */
.L_x_192:
[----:B------:R-:W-:Y:S05]  /*c960*/  BSYNC.RECONVERGENT B2 ;  /* 0x0000000000027941 */ /* 0x000fea0003800200 */
.L_x_191:
        /* <DEDUP_REMOVED lines=47> */
.L_x_194:
[----:B------:R-:W-:Y:S05]  /*cc60*/  BSYNC.RECONVERGENT B2 ;  /* 0x0000000000027941 */ /* 0x000fea0003800200 */
.L_x_193:
        /* <DEDUP_REMOVED lines=18> */
.L_x_196:
[----:B------:R-:W-:Y:S05]  /*cd90*/  BSYNC.RECONVERGENT B2 ;  /* 0x0000000000027941 */ /* 0x000fea0003800200 */
.L_x_195:
        /* <DEDUP_REMOVED lines=47> */
.L_x_198:
[----:B------:R-:W-:Y:S05]  /*d090*/  BSYNC.RECONVERGENT B2 ;  /* 0x0000000000027941 */ /* 0x000fea0003800200 */
.L_x_197:
        /* <DEDUP_REMOVED lines=18> */
.L_x_200:
[----:B------:R-:W-:Y:S05]  /*d1c0*/  BSYNC.RECONVERGENT B2 ;  /* 0x0000000000027941 */ /* 0x000fea0003800200 */
.L_x_199:
        /* <DEDUP_REMOVED lines=47> */
.L_x_202:
[----:B------:R-:W-:Y:S05]  /*d4c0*/  BSYNC.RECONVERGENT B2 ;  /* 0x0000000000027941 */ /* 0x000fea0003800200 */
.L_x_201:
        /* <DEDUP_REMOVED lines=18> */
.L_x_204:
[----:B------:R-:W-:Y:S05]  /*d5f0*/  BSYNC.RECONVERGENT B2 ;  /* 0x0000000000027941 */ /* 0x000fea0003800200 */
.L_x_203:
        /* <DEDUP_REMOVED lines=47> */
.L_x_206:
[----:B------:R-:W-:Y:S05]  /*d8f0*/  BSYNC.RECONVERGENT B2 ;  /* 0x0000000000027941 */ /* 0x000fea0003800200 */
.L_x_205:
        /* <DEDUP_REMOVED lines=18> */
.L_x_208:
[----:B------:R-:W-:Y:S05]  /*da20*/  BSYNC.RECONVERGENT B2 ;  /* 0x0000000000027941 */ /* 0x000fea0003800200 */
.L_x_207:
        /* <DEDUP_REMOVED lines=47> */
.L_x_210:
[----:B------:R-:W-:Y:S05]  /*dd20*/  BSYNC.RECONVERGENT B2 ;  /* 0x0000000000027941 */ /* 0x000fea0003800200 */
.L_x_209:
        /* <DEDUP_REMOVED lines=18> */
.L_x_212:
[----:B------:R-:W-:Y:S05]  /*de50*/  BSYNC.RECONVERGENT B2 ;  /* 0x0000000000027941 */ /* 0x000fea0003800200 */
.L_x_211:
        /* <DEDUP_REMOVED lines=47> */
.L_x_214:
[----:B------:R-:W-:Y:S05]  /*e150*/  BSYNC.RECONVERGENT B2 ;  /* 0x0000000000027941 */ /* 0x000fea0003800200 */
.L_x_213:
        /* <DEDUP_REMOVED lines=18> */
.L_x_216:
[----:B------:R-:W-:Y:S05]  /*e280*/  BSYNC.RECONVERGENT B2 ;  /* 0x0000000000027941 */ /* 0x000fea0003800200 */
.L_x_215:
        /* <DEDUP_REMOVED lines=47> */
.L_x_218:
[----:B------:R-:W-:Y:S05]  /*e580*/  BSYNC.RECONVERGENT B2 ;  /* 0x0000000000027941 */ /* 0x000fea0003800200 */
.L_x_217:
        /* <DEDUP_REMOVED lines=18> */
.L_x_220:
[----:B------:R-:W-:Y:S05]  /*e6b0*/  BSYNC.RECONVERGENT B2 ;  /* 0x0000000000027941 */ /* 0x000fea0003800200 */
.L_x_219:
        /* <DEDUP_REMOVED lines=47> */
.L_x_222:
[----:B------:R-:W-:Y:S05]  /*e9b0*/  BSYNC.RECONVERGENT B2 ;  /* 0x0000000000027941 */ /* 0x000fea0003800200 */
.L_x_221:
        /* <DEDUP_REMOVED lines=18> */
.L_x_224:
[----:B------:R-:W-:Y:S05]  /*eae0*/  BSYNC.RECONVERGENT B2 ;  /* 0x0000000000027941 */ /* 0x000fea0003800200 */
.L_x_223:
        /* <DEDUP_REMOVED lines=47> */
.L_x_226:
[----:B------:R-:W-:Y:S05]  /*ede0*/  BSYNC.RECONVERGENT B2 ;  /* 0x0000000000027941 */ /* 0x000fea0003800200 */
.L_x_225:
        /* <DEDUP_REMOVED lines=18> */
.L_x_228:
[----:B------:R-:W-:Y:S05]  /*ef10*/  BSYNC.RECONVERGENT B2 ;  /* 0x0000000000027941 */ /* 0x000fea0003800200 */
.L_x_227:
        /* <DEDUP_REMOVED lines=47> */
.L_x_230:
[----:B------:R-:W-:Y:S05]  /*f210*/  BSYNC.RECONVERGENT B2 ;  /* 0x0000000000027941 */ /* 0x000fea0003800200 */
.L_x_229:
        /* <DEDUP_REMOVED lines=18> */
.L_x_232:
[----:B------:R-:W-:Y:S05]  /*f340*/  BSYNC.RECONVERGENT B2 ;  /* 0x0000000000027941 */ /* 0x000fea0003800200 */
.L_x_231:
        /* <DEDUP_REMOVED lines=47> */
.L_x_234:
[----:B------:R-:W-:Y:S05]  /*f640*/  BSYNC.RECONVERGENT B2 ;  /* 0x0000000000027941 */ /* 0x000fea0003800200 */
.L_x_233:
        /* <DEDUP_REMOVED lines=18> */
.L_x_236:
[----:B------:R-:W-:Y:S05]  /*f770*/  BSYNC.RECONVERGENT B2 ;  /* 0x0000000000027941 */ /* 0x000fea0003800200 */
.L_x_235:
        /* <DEDUP_REMOVED lines=47> */
.L_x_238:
[----:B------:R-:W-:Y:S05]  /*fa70*/  BSYNC.RECONVERGENT B2 ;  /* 0x0000000000027941 */ /* 0x000fea0003800200 */
.L_x_237:
        /* <DEDUP_REMOVED lines=18> */
.L_x_240:
[----:B------:R-:W-:Y:S05]  /*fba0*/  BSYNC.RECONVERGENT B2 ;  /* 0x0000000000027941 */ /* 0x000fea0003800200 */
.L_x_239:
        /* <DEDUP_REMOVED lines=47> */
.L_x_242:
[----:B------:R-:W-:Y:S05]  /*fea0*/  BSYNC.RECONVERGENT B2 ;  /* 0x0000000000027941 */ /* 0x000fea0003800200 */
.L_x_241:
        /* <DEDUP_REMOVED lines=18> */
.L_x_244:
[----:B------:R-:W-:Y:S05]  /*ffd0*/  BSYNC.RECONVERGENT B2 ;  /* 0x0000000000027941 */ /* 0x000fea0003800200 */
.L_x_243:
        /* <DEDUP_REMOVED lines=47> */
.L_x_246:
[----:B------:R-:W-:Y:S05]  /*102d0*/  BSYNC.RECONVERGENT B2 ;  /* 0x0000000000027941 */ /* 0x000fea0003800200 */
.L_x_245:
        /* <DEDUP_REMOVED lines=18> */
.L_x_248:
[----:B------:R-:W-:Y:S05]  /*10400*/  BSYNC.RECONVERGENT B2 ;  /* 0x0000000000027941 */ /* 0x000fea0003800200 */
.L_x_247:
        /* <DEDUP_REMOVED lines=47> */
.L_x_250:
[----:B------:R-:W-:Y:S05]  /*10700*/  BSYNC.RECONVERGENT B2 ;  /* 0x0000000000027941 */ /* 0x000fea0003800200 */
.L_x_249:
        /* <DEDUP_REMOVED lines=18> */
.L_x_252:
[----:B------:R-:W-:Y:S05]  /*10830*/  BSYNC.RECONVERGENT B2 ;  /* 0x0000000000027941 */ /* 0x000fea0003800200 */
.L_x_251:
        /* <DEDUP_REMOVED lines=47> */
.L_x_254:
[----:B------:R-:W-:Y:S05]  /*10b30*/  BSYNC.RECONVERGENT B2 ;  /* 0x0000000000027941 */ /* 0x000fea0003800200 */
.L_x_253:
        /* <DEDUP_REMOVED lines=18> */
.L_x_256:
[----:B------:R-:W-:Y:S05]  /*10c60*/  BSYNC.RECONVERGENT B2 ;  /* 0x0000000000027941 */ /* 0x000fea0003800200 */
.L_x_255:
        /* <DEDUP_REMOVED lines=47> */
.L_x_258:
[----:B------:R-:W-:Y:S05]  /*10f60*/  BSYNC.RECONVERGENT B2 ;  /* 0x0000000000027941 */ /* 0x000fea0003800200 */
.L_x_257:
        /* <DEDUP_REMOVED lines=18> */
.L_x_260:
[----:B------:R-:W-:Y:S05]  /*11090*/  BSYNC.RECONVERGENT B2 ;  /* 0x0000000000027941 */ /* 0x000fea0003800200 */
.L_x_259:
        /* <DEDUP_REMOVED lines=47> */
.L_x_262:
[----:B------:R-:W-:Y:S05]  /*11390*/  BSYNC.RECONVERGENT B2 ;  /* 0x0000000000027941 */ /* 0x000fea0003800200 */
.L_x_261:
        /* <DEDUP_REMOVED lines=18> */
.L_x_264:
[----:B------:R-:W-:Y:S05]  /*114c0*/  BSYNC.RECONVERGENT B2 ;  /* 0x0000000000027941 */ /* 0x000fea0003800200 */
.L_x_263:
        /* <DEDUP_REMOVED lines=47> */
.L_x_266:
[----:B------:R-:W-:Y:S05]  /*117c0*/  BSYNC.RECONVERGENT B2 ;  /* 0x0000000000027941 */ /* 0x000fea0003800200 */
.L_x_265:
        /* <DEDUP_REMOVED lines=18> */
.L_x_268:
[----:B------:R-:W-:Y:S05]  /*118f0*/  BSYNC.RECONVERGENT B2 ;  /* 0x0000000000027941 */ /* 0x000fea0003800200 */
.L_x_267:
        /* <DEDUP_REMOVED lines=47> */
.L_x_270:
[----:B------:R-:W-:Y:S05]  /*11bf0*/  BSYNC.RECONVERGENT B2 ;  /* 0x0000000000027941 */ /* 0x000fea0003800200 */
.L_x_269:
        /* <DEDUP_REMOVED lines=18> */
.L_x_272:
[----:B------:R-:W-:Y:S05]  /*11d20*/  BSYNC.RECONVERGENT B2 ;  /* 0x0000000000027941 */ /* 0x000fea0003800200 */
.L_x_271:
        /* <DEDUP_REMOVED lines=47> */
.L_x_274:
[----:B------:R-:W-:Y:S05]  /*12020*/  BSYNC.RECONVERGENT B2 ;  /* 0x0000000000027941 */ /* 0x000fea0003800200 */
.L_x_273:
        /* <DEDUP_REMOVED lines=18> */
.L_x_276:
[----:B------:R-:W-:Y:S05]  /*12150*/  BSYNC.RECONVERGENT B2 ;  /* 0x0000000000027941 */ /* 0x000fea0003800200 */
.L_x_275:
        /* <DEDUP_REMOVED lines=47> */
.L_x_278:
[----:B------:R-:W-:Y:S05]  /*12450*/  BSYNC.RECONVERGENT B2 ;  /* 0x0000000000027941 */ /* 0x000fea0003800200 */
.L_x_277:
        /* <DEDUP_REMOVED lines=18> */
.L_x_280:
[----:B------:R-:W-:Y:S05]  /*12580*/  BSYNC.RECONVERGENT B2 ;  /* 0x0000000000027941 */ /* 0x000fea0003800200 */
.L_x_279:
        /* <DEDUP_REMOVED lines=47> */
.L_x_282:
[----:B------:R-:W-:Y:S05]  /*12880*/  BSYNC.RECONVERGENT B2 ;  /* 0x0000000000027941 */ /* 0x000fea0003800200 */
.L_x_281:
        /* <DEDUP_REMOVED lines=18> */
.L_x_284:
[----:B------:R-:W-:Y:S05]  /*129b0*/  BSYNC.RECONVERGENT B2 ;  /* 0x0000000000027941 */ /* 0x000fea0003800200 */
.L_x_283:
        /* <DEDUP_REMOVED lines=47> */
.L_x_286:
[----:B------:R-:W-:Y:S05]  /*12cb0*/  BSYNC.RECONVERGENT B2 ;  /* 0x0000000000027941 */ /* 0x000fea0003800200 */
.L_x_285:
        /* <DEDUP_REMOVED lines=18> */
.L_x_288:
[----:B------:R-:W-:Y:S05]  /*12de0*/  BSYNC.RECONVERGENT B2 ;  /* 0x0000000000027941 */ /* 0x000fea0003800200 */
.L_x_287:
        /* <DEDUP_REMOVED lines=47> */
.L_x_290:
[----:B------:R-:W-:Y:S05]  /*130e0*/  BSYNC.RECONVERGENT B2 ;  /* 0x0000000000027941 */ /* 0x000fea0003800200 */
.L_x_289:
        /* <DEDUP_REMOVED lines=18> */
.L_x_292:
[----:B------:R-:W-:Y:S05]  /*13210*/  BSYNC.RECONVERGENT B2 ;  /* 0x0000000000027941 */ /* 0x000fea0003800200 */
.L_x_291:
        /* <DEDUP_REMOVED lines=47> */
.L_x_294:
[----:B------:R-:W-:Y:S05]  /*13510*/  BSYNC.RECONVERGENT B2 ;  /* 0x0000000000027941 */ /* 0x000fea0003800200 */
.L_x_293:
        /* <DEDUP_REMOVED lines=18> */
.L_x_296:
[----:B------:R-:W-:Y:S05]  /*13640*/  BSYNC.RECONVERGENT B2 ;  /* 0x0000000000027941 */ /* 0x000fea0003800200 */
.L_x_295:
        /* <DEDUP_REMOVED lines=47> */
.L_x_298:
[----:B------:R-:W-:Y:S05]  /*13940*/  BSYNC.RECONVERGENT B2 ;  /* 0x0000000000027941 */ /* 0x000fea0003800200 */
.L_x_297:
        /* <DEDUP_REMOVED lines=18> */
.L_x_300:
[----:B------:R-:W-:Y:S05]  /*13a70*/  BSYNC.RECONVERGENT B2 ;  /* 0x0000000000027941 */ /* 0x000fea0003800200 */
.L_x_299:
        /* <DEDUP_REMOVED lines=47> */
.L_x_302:
[----:B------:R-:W-:Y:S05]  /*13d70*/  BSYNC.RECONVERGENT B2 ;  /* 0x0000000000027941 */ /* 0x000fea0003800200 */
.L_x_301:
        /* <DEDUP_REMOVED lines=18> */
.L_x_304:
[----:B------:R-:W-:Y:S05]  /*13ea0*/  BSYNC.RECONVERGENT B2 ;  /* 0x0000000000027941 */ /* 0x000fea0003800200 */
.L_x_303:
        /* <DEDUP_REMOVED lines=47> */
.L_x_306:
[----:B------:R-:W-:Y:S05]  /*141a0*/  BSYNC.RECONVERGENT B2 ;  /* 0x0000000000027941 */ /* 0x000fea0003800200 */
.L_x_305:
        /* <DEDUP_REMOVED lines=18> */
.L_x_308:
[----:B------:R-:W-:Y:S05]  /*142d0*/  BSYNC.RECONVERGENT B2 ;  /* 0x0000000000027941 */ /* 0x000fea0003800200 */
.L_x_307:
        /* <DEDUP_REMOVED lines=47> */
.L_x_310:
[----:B------:R-:W-:Y:S05]  /*145d0*/  BSYNC.RECONVERGENT B2 ;  /* 0x0000000000027941 */ /* 0x000fea0003800200 */
.L_x_309:
        /* <DEDUP_REMOVED lines=18> */
.L_x_312:
[----:B------:R-:W-:Y:S05]  /*14700*/  BSYNC.RECONVERGENT B2 ;  /* 0x0000000000027941 */ /* 0x000fea0003800200 */
.L_x_311:
        /* <DEDUP_REMOVED lines=47> */
.L_x_314:
[----:B------:R-:W-:Y:S05]  /*14a00*/  BSYNC.RECONVERGENT B2 ;  /* 0x0000000000027941 */ /* 0x000fea0003800200 */
.L_x_313:
        /* <DEDUP_REMOVED lines=18> */
.L_x_316:
[----:B------:R-:W-:Y:S05]  /*14b30*/  BSYNC.RECONVERGENT B2 ;  /* 0x0000000000027941 */ /* 0x000fea0003800200 */
.L_x_315:
        /* <DEDUP_REMOVED lines=47> */
.L_x_318:
[----:B------:R-:W-:Y:S05]  /*14e30*/  BSYNC.RECONVERGENT B2 ;  /* 0x0000000000027941 */ /* 0x000fea0003800200 */
.L_x_317:
        /* <DEDUP_REMOVED lines=18> */
.L_x_320:
[----:B------:R-:W-:Y:S05]  /*14f60*/  BSYNC.RECONVERGENT B2 ;  /* 0x0000000000027941 */ /* 0x000fea0003800200 */
.L_x_319:
        /* <DEDUP_REMOVED lines=47> */
.L_x_322:
[----:B------:R-:W-:Y:S05]  /*15260*/  BSYNC.RECONVERGENT B2 ;  /* 0x0000000000027941 */ /* 0x000fea0003800200 */
.L_x_321:
        /* <DEDUP_REMOVED lines=18> */
.L_x_324:
[----:B------:R-:W-:Y:S05]  /*15390*/  BSYNC.RECONVERGENT B2 ;  /* 0x0000000000027941 */ /* 0x000fea0003800200 */
.L_x_323:
        /* <DEDUP_REMOVED lines=47> */
.L_x_326:
[----:B------:R-:W-:Y:S05]  /*15690*/  BSYNC.RECONVERGENT B2 ;  /* 0x0000000000027941 */ /* 0x000fea0003800200 */
.L_x_325:
        /* <DEDUP_REMOVED lines=18> */
.L_x_328:
[----:B------:R-:W-:Y:S05]  /*157c0*/  BSYNC.RECONVERGENT B2 ;  /* 0x0000000000027941 */ /* 0x000fea0003800200 */
.L_x_327:
        /* <DEDUP_REMOVED lines=47> */
.L_x_330:
[----:B------:R-:W-:Y:S05]  /*15ac0*/  BSYNC.RECONVERGENT B2 ;  /* 0x0000000000027941 */ /* 0x000fea0003800200 */
.L_x_329:
        /* <DEDUP_REMOVED lines=18> */
.L_x_332:
[----:B------:R-:W-:Y:S05]  /*15bf0*/  BSYNC.RECONVERGENT B2 ;  /* 0x0000000000027941 */ /* 0x000fea0003800200 */
.L_x_331:
        /* <DEDUP_REMOVED lines=47> */
.L_x_334:
[----:B------:R-:W-:Y:S05]  /*15ef0*/  BSYNC.RECONVERGENT B2 ;  /* 0x0000000000027941 */ /* 0x000fea0003800200 */
.L_x_333:
        /* <DEDUP_REMOVED lines=18> */
.L_x_336:
[----:B------:R-:W-:Y:S05]  /*16020*/  BSYNC.RECONVERGENT B2 ;  /* 0x0000000000027941 */ /* 0x000fea0003800200 */
.L_x_335:
        /* <DEDUP_REMOVED lines=47> */
.L_x_338:
[----:B------:R-:W-:Y:S05]  /*16320*/  BSYNC.RECONVERGENT B2 ;  /* 0x0000000000027941 */ /* 0x000fea0003800200 */
.L_x_337:
        /* <DEDUP_REMOVED lines=18> */
.L_x_340:
[----:B------:R-:W-:Y:S05]  /*16450*/  BSYNC.RECONVERGENT B2 ;  /* 0x0000000000027941 */ /* 0x000fea0003800200 */
.L_x_339:
        /* <DEDUP_REMOVED lines=47> */
.L_x_342:
[----:B------:R-:W-:Y:S05]  /*16750*/  BSYNC.RECONVERGENT B2 ;  /* 0x0000000000027941 */ /* 0x000fea0003800200 */
.L_x_341:
        /* <DEDUP_REMOVED lines=18> */
.L_x_344:
[----:B------:R-:W-:Y:S05]  /*16880*/  BSYNC.RECONVERGENT B2 ;  /* 0x0000000000027941 */ /* 0x000fea0003800200 */
.L_x_343:
        /* <DEDUP_REMOVED lines=47> */
.L_x_346:
[----:B------:R-:W-:Y:S05]  /*16b80*/  BSYNC.RECONVERGENT B2 ;  /* 0x0000000000027941 */ /* 0x000fea0003800200 */
.L_x_345:
        /* <DEDUP_REMOVED lines=18> */
.L_x_348:
[----:B------:R-:W-:Y:S05]  /*16cb0*/  BSYNC.RECONVERGENT B2 ;  /* 0x0000000000027941 */ /* 0x000fea0003800200 */
.L_x_347:
        /* <DEDUP_REMOVED lines=47> */
.L_x_350:
[----:B------:R-:W-:Y:S05]  /*16fb0*/  BSYNC.RECONVERGENT B2 ;  /* 0x0000000000027941 */ /* 0x000fea0003800200 */
.L_x_349:
        /* <DEDUP_REMOVED lines=18> */
.L_x_352:
[----:B------:R-:W-:Y:S05]  /*170e0*/  BSYNC.RECONVERGENT B2 ;  /* 0x0000000000027941 */ /* 0x000fea0003800200 */
.L_x_351:
        /* <DEDUP_REMOVED lines=47> */
.L_x_354:
[----:B------:R-:W-:Y:S05]  /*173e0*/  BSYNC.RECONVERGENT B2 ;  /* 0x0000000000027941 */ /* 0x000fea0003800200 */
.L_x_353:
        /* <DEDUP_REMOVED lines=18> */
.L_x_356:
[----:B------:R-:W-:Y:S05]  /*17510*/  BSYNC.RECONVERGENT B2 ;  /* 0x0000000000027941 */ /* 0x000fea0003800200 */
.L_x_355:
        /* <DEDUP_REMOVED lines=47> */
.L_x_358:
[----:B------:R-:W-:Y:S05]  /*17810*/  BSYNC.RECONVERGENT B2 ;  /* 0x0000000000027941 */ /* 0x000fea0003800200 */
.L_x_357:
        /* <DEDUP_REMOVED lines=18> */
.L_x_360:
[----:B------:R-:W-:Y:S05]  /*17940*/  BSYNC.RECONVERGENT B2 ;  /* 0x0000000000027941 */ /* 0x000fea0003800200 */
.L_x_359:
        /* <DEDUP_REMOVED lines=47> */
.L_x_362:
[----:B------:R-:W-:Y:S05]  /*17c40*/  BSYNC.RECONVERGENT B2 ;  /* 0x0000000000027941 */ /* 0x000fea0003800200 */
.L_x_361:
        /* <DEDUP_REMOVED lines=18> */
.L_x_364:
[----:B------:R-:W-:Y:S05]  /*17d70*/  BSYNC.RECONVERGENT B2 ;  /* 0x0000000000027941 */ /* 0x000fea0003800200 */
.L_x_363:
        /* <DEDUP_REMOVED lines=47> */
.L_x_366:
[----:B------:R-:W-:Y:S05]  /*18070*/  BSYNC.RECONVERGENT B2 ;  /* 0x0000000000027941 */ /* 0x000fea0003800200 */
.L_x_365:
        /* <DEDUP_REMOVED lines=18> */
.L_x_368:
[----:B------:R-:W-:Y:S05]  /*181a0*/  BSYNC.RECONVERGENT B2 ;  /* 0x0000000000027941 */ /* 0x000fea0003800200 */
.L_x_367:
        /* <DEDUP_REMOVED lines=47> */
.L_x_370:
[----:B------:R-:W-:Y:S05]  /*184a0*/  BSYNC.RECONVERGENT B2 ;  /* 0x0000000000027941 */ /* 0x000fea0003800200 */
.L_x_369:
        /* <DEDUP_REMOVED lines=18> */
.L_x_372:
[----:B------:R-:W-:Y:S05]  /*185d0*/  BSYNC.RECONVERGENT B2 ;  /* 0x0000000000027941 */ /* 0x000fea0003800200 */
.L_x_371:
        /* <DEDUP_REMOVED lines=47> */
.L_x_374:
[----:B------:R-:W-:Y:S05]  /*188d0*/  BSYNC.RECONVERGENT B2 ;  /* 0x0000000000027941 */ /* 0x000fea0003800200 */
.L_x_373:
        /* <DEDUP_REMOVED lines=18> */
.L_x_376:
[----:B------:R-:W-:Y:S05]  /*18a00*/  BSYNC.RECONVERGENT B2 ;  /* 0x0000000000027941 */ /* 0x000fea0003800200 */
.L_x_375:
        /* <DEDUP_REMOVED lines=47> */
.L_x_378:
[----:B------:R-:W-:Y:S05]  /*18d00*/  BSYNC.RECONVERGENT B2 ;  /* 0x0000000000027941 */ /* 0x000fea0003800200 */
.L_x_377:
        /* <DEDUP_REMOVED lines=18> */
.L_x_380:
[----:B------:R-:W-:Y:S05]  /*18e30*/  BSYNC.RECONVERGENT B2 ;  /* 0x0000000000027941 */ /* 0x000fea0003800200 */
.L_x_379:
        /* <DEDUP_REMOVED lines=47> */
.L_x_382:
[----:B------:R-:W-:Y:S05]  /*19130*/  BSYNC.RECONVERGENT B2 ;  /* 0x0000000000027941 */ /* 0x000fea0003800200 */
.L_x_381:
        /* <DEDUP_REMOVED lines=18> */
.L_x_384:
[----:B------:R-:W-:Y:S05]  /*19260*/  BSYNC.RECONVERGENT B2 ;  /* 0x0000000000027941 */ /* 0x000fea0003800200 */
.L_x_383:
        /* <DEDUP_REMOVED lines=47> */
.L_x_386:
[----:B------:R-:W-:Y:S05]  /*19560*/  BSYNC.RECONVERGENT B2 ;  /* 0x0000000000027941 */ /* 0x000fea0003800200 */
.L_x_385:
        /* <DEDUP_REMOVED lines=18> */
.L_x_388:
[----:B------:R-:W-:Y:S05]  /*19690*/  BSYNC.RECONVERGENT B2 ;  /* 0x0000000000027941 */ /* 0x000fea0003800200 */
.L_x_387:
        /* <DEDUP_REMOVED lines=47> */
.L_x_390:
[----:B------:R-:W-:Y:S05]  /*19990*/  BSYNC.RECONVERGENT B2 ;  /* 0x0000000000027941 */ /* 0x000fea0003800200 */
.L_x_389:
        /* <DEDUP_REMOVED lines=18> */
.L_x_392:
[----:B------:R-:W-:Y:S05]  /*19ac0*/  BSYNC.RECONVERGENT B2 ;  /* 0x0000000000027941 */ /* 0x000fea0003800200 */
.L_x_391:
        /* <DEDUP_REMOVED lines=47> */
.L_x_394:
[----:B------:R-:W-:Y:S05]  /*19dc0*/  BSYNC.RECONVERGENT B2 ;  /* 0x0000000000027941 */ /* 0x000fea0003800200 */
.L_x_393:
        /* <DEDUP_REMOVED lines=18> */
.L_x_396:
[----:B------:R-:W-:Y:S05]  /*19ef0*/  BSYNC.RECONVERGENT B2 ;  /* 0x0000000000027941 */ /* 0x000fea0003800200 */
.L_x_395:
        /* <DEDUP_REMOVED lines=47> */
.L_x_398:
[----:B------:R-:W-:Y:S05]  /*1a1f0*/  BSYNC.RECONVERGENT B2 ;  /* 0x0000000000027941 */ /* 0x000fea0003800200 */
.L_x_397:
        /* <DEDUP_REMOVED lines=18> */
.L_x_400:
[----:B------:R-:W-:Y:S05]  /*1a320*/  BSYNC.RECONVERGENT B2 ;  /* 0x0000000000027941 */ /* 0x000fea0003800200 */
.L_x_399:
        /* <DEDUP_REMOVED lines=47> */
.L_x_402:
[----:B------:R-:W-:Y:S05]  /*1a620*/  BSYNC.RECONVERGENT B2 ;  /* 0x0000000000027941 */ /* 0x000fea0003800200 */
.L_x_401:
        /* <DEDUP_REMOVED lines=18> */
.L_x_404:
[----:B------:R-:W-:Y:S05]  /*1a750*/  BSYNC.RECONVERGENT B2 ;  /* 0x0000000000027941 */ /* 0x000fea0003800200 */
.L_x_403:
        /* <DEDUP_REMOVED lines=47> */
.L_x_406:
[----:B------:R-:W-:Y:S05]  /*1aa50*/  BSYNC.RECONVERGENT B2 ;  /* 0x0000000000027941 */ /* 0x000fea0003800200 */
.L_x_405:
        /* <DEDUP_REMOVED lines=18> */
.L_x_408:
[----:B------:R-:W-:Y:S05]  /*1ab80*/  BSYNC.RECONVERGENT B2 ;  /* 0x0000000000027941 */ /* 0x000fea0003800200 */
.L_x_407:
        /* <DEDUP_REMOVED lines=47> */
.L_x_410:
[----:B------:R-:W-:Y:S05]  /*1ae80*/  BSYNC.RECONVERGENT B2 ;  /* 0x0000000000027941 */ /* 0x000fea0003800200 */
.L_x_409:
        /* <DEDUP_REMOVED lines=18> */
.L_x_412:
[----:B------:R-:W-:Y:S05]  /*1afb0*/  BSYNC.RECONVERGENT B2 ;  /* 0x0000000000027941 */ /* 0x000fea0003800200 */
.L_x_411:
        /* <DEDUP_REMOVED lines=47> */
.L_x_414:
[----:B------:R-:W-:Y:S05]  /*1b2b0*/  BSYNC.RECONVERGENT B2 ;  /* 0x0000000000027941 */ /* 0x000fea0003800200 */
.L_x_413:
        /* <DEDUP_REMOVED lines=18> */
.L_x_416:
[----:B------:R-:W-:Y:S05]  /*1b3e0*/  BSYNC.RECONVERGENT B2 ;  /* 0x0000000000027941 */ /* 0x000fea0003800200 */
.L_x_415:
        /* <DEDUP_REMOVED lines=47> */
.L_x_418:
[----:B------:R-:W-:Y:S05]  /*1b6e0*/  BSYNC.RECONVERGENT B2 ;  /* 0x0000000000027941 */ /* 0x000fea0003800200 */
.L_x_417:
        /* <DEDUP_REMOVED lines=18> */
.L_x_420:
[----:B------:R-:W-:Y:S05]  /*1b810*/  BSYNC.RECONVERGENT B2 ;  /* 0x0000000000027941 */ /* 0x000fea0003800200 */
.L_x_419:
        /* <DEDUP_REMOVED lines=47> */
.L_x_422:
[----:B------:R-:W-:Y:S05]  /*1bb10*/  BSYNC.RECONVERGENT B2 ;  /* 0x0000000000027941 */ /* 0x000fea0003800200 */
.L_x_421:
        /* <DEDUP_REMOVED lines=18> */
.L_x_424:
[----:B------:R-:W-:Y:S05]  /*1bc40*/  BSYNC.RECONVERGENT B2 ;  /* 0x0000000000027941 */ /* 0x000fea0003800200 */
.L_x_423:
        /* <DEDUP_REMOVED lines=47> */
.L_x_426:
[----:B------:R-:W-:Y:S05]  /*1bf40*/  BSYNC.RECONVERGENT B2 ;  /* 0x0000000000027941 */ /* 0x000fea0003800200 */
.L_x_425:
        /* <DEDUP_REMOVED lines=18> */
.L_x_428:
[----:B------:R-:W-:Y:S05]  /*1c070*/  BSYNC.RECONVERGENT B2 ;  /* 0x0000000000027941 */ /* 0x000fea0003800200 */
.L_x_427:
        /* <DEDUP_REMOVED lines=47> */
.L_x_430:
[----:B------:R-:W-:Y:S05]  /*1c370*/  BSYNC.RECONVERGENT B2 ;  /* 0x0000000000027941 */ /* 0x000fea0003800200 */
.L_x_429:
        /* <DEDUP_REMOVED lines=18> */
.L_x_432:
[----:B------:R-:W-:Y:S05]  /*1c4a0*/  BSYNC.RECONVERGENT B2 ;  /* 0x0000000000027941 */ /* 0x000fea0003800200 */
.L_x_431:
        /* <DEDUP_REMOVED lines=47> */
.L_x_434:
[----:B------:R-:W-:Y:S05]  /*1c7a0*/  BSYNC.RECONVERGENT B2 ;  /* 0x0000000000027941 */ /* 0x000fea0003800200 */
.L_x_433:
        /* <DEDUP_REMOVED lines=18> */
.L_x_436:
[----:B------:R-:W-:Y:S05]  /*1c8d0*/  BSYNC.RECONVERGENT B2 ;  /* 0x0000000000027941 */ /* 0x000fea0003800200 */
.L_x_435:
        /* <DEDUP_REMOVED lines=47> */
.L_x_438:
[----:B------:R-:W-:Y:S05]  /*1cbd0*/  BSYNC.RECONVERGENT B2 ;  /* 0x0000000000027941 */ /* 0x000fea0003800200 */
.L_x_437:
        /* <DEDUP_REMOVED lines=18> */
.L_x_440:
[----:B------:R-:W-:Y:S05]  /*1cd00*/  BSYNC.RECONVERGENT B2 ;  /* 0x0000000000027941 */ /* 0x000fea0003800200 */
.L_x_439:
        /* <DEDUP_REMOVED lines=47> */
.L_x_442:
[----:B------:R-:W-:Y:S05]  /*1d000*/  BSYNC.RECONVERGENT B2 ;  /* 0x0000000000027941 */ /* 0x000fea0003800200 */
.L_x_441:
        /* <DEDUP_REMOVED lines=18> */
.L_x_444:
[----:B------:R-:W-:Y:S05]  /*1d130*/  BSYNC.RECONVERGENT B2 ;  /* 0x0000000000027941 */ /* 0x000fea0003800200 */
.L_x_443:
        /* <DEDUP_REMOVED lines=47> */
.L_x_446:
[----:B------:R-:W-:Y:S05]  /*1d430*/  BSYNC.RECONVERGENT B2 ;  /* 0x0000000000027941 */ /* 0x000fea0003800200 */
.L_x_445:
        /* <DEDUP_REMOVED lines=18> */
.L_x_448:
[----:B------:R-:W-:Y:S05]  /*1d560*/  BSYNC.RECONVERGENT B2 ;  /* 0x0000000000027941 */ /* 0x000fea0003800200 */
.L_x_447:
        /* <DEDUP_REMOVED lines=47> */
.L_x_450:
[----:B------:R-:W-:Y:S05]  /*1d860*/  BSYNC.RECONVERGENT B2 ;  /* 0x0000000000027941 */ /* 0x000fea0003800200 */
.L_x_449:
        /* <DEDUP_REMOVED lines=18> */
.L_x_452:
[----:B------:R-:W-:Y:S05]  /*1d990*/  BSYNC.RECONVERGENT B2 ;  /* 0x0000000000027941 */ /* 0x000fea0003800200 */
.L_x_451:
        /* <DEDUP_REMOVED lines=47> */
.L_x_454:
[----:B------:R-:W-:Y:S05]  /*1dc90*/  BSYNC.RECONVERGENT B2 ;  /* 0x0000000000027941 */ /* 0x000fea0003800200 */
.L_x_453:
        /* <DEDUP_REMOVED lines=18> */
.L_x_456:
[----:B------:R-:W-:Y:S05]  /*1ddc0*/  BSYNC.RECONVERGENT B2 ;  /* 0x0000000000027941 */ /* 0x000fea0003800200 */
.L_x_455:
        /* <DEDUP_REMOVED lines=47> */
.L_x_458:
[----:B------:R-:W-:Y:S05]  /*1e0c0*/  BSYNC.RECONVERGENT B2 ;  /* 0x0000000000027941 */ /* 0x000fea0003800200 */
.L_x_457:
        /* <DEDUP_REMOVED lines=18> */
.L_x_460:
[----:B------:R-:W-:Y:S05]  /*1e1f0*/  BSYNC.RECONVERGENT B2 ;  /* 0x0000000000027941 */ /* 0x000fea0003800200 */
.L_x_459:
        /* <DEDUP_REMOVED lines=47> */
.L_x_462:
[----:B------:R-:W-:Y:S05]  /*1e4f0*/  BSYNC.RECONVERGENT B2 ;  /* 0x0000000000027941 */ /* 0x000fea0003800200 */
.L_x_461:
        /* <DEDUP_REMOVED lines=18> */
.L_x_464:
[----:B------:R-:W-:Y:S05]  /*1e620*/  BSYNC.RECONVERGENT B2 ;  /* 0x0000000000027941 */ /* 0x000fea0003800200 */
.L_x_463:
        /* <DEDUP_REMOVED lines=47> */
.L_x_466:
[----:B------:R-:W-:Y:S05]  /*1e920*/  BSYNC.RECONVERGENT B2 ;  /* 0x0000000000027941 */ /* 0x000fea0003800200 */
.L_x_465:
        /* <DEDUP_REMOVED lines=18> */
.L_x_468:
[----:B------:R-:W-:Y:S05]  /*1ea50*/  BSYNC.RECONVERGENT B2 ;  /* 0x0000000000027941 */ /* 0x000fea0003800200 */
.L_x_467:
        /* <DEDUP_REMOVED lines=47> */
.L_x_470:
[----:B------:R-:W-:Y:S05]  /*1ed50*/  BSYNC.RECONVERGENT B2 ;  /* 0x0000000000027941 */ /* 0x000fea0003800200 */
.L_x_469:
        /* <DEDUP_REMOVED lines=18> */
.L_x_472:
[----:B------:R-:W-:Y:S05]  /*1ee80*/  BSYNC.RECONVERGENT B2 ;  /* 0x0000000000027941 */ /* 0x000fea0003800200 */
.L_x_471:
        /* <DEDUP_REMOVED lines=47> */
.L_x_474:
[----:B------:R-:W-:Y:S05]  /*1f180*/  BSYNC.RECONVERGENT B2 ;  /* 0x0000000000027941 */ /* 0x000fea0003800200 */
.L_x_473:
        /* <DEDUP_REMOVED lines=18> */
.L_x_476:
[----:B------:R-:W-:Y:S05]  /*1f2b0*/  BSYNC.RECONVERGENT B2 ;  /* 0x0000000000027941 */ /* 0x000fea0003800200 */
.L_x_475:
        /* <DEDUP_REMOVED lines=47> */
.L_x_478:
[----:B------:R-:W-:Y:S05]  /*1f5b0*/  BSYNC.RECONVERGENT B2 ;  /* 0x0000000000027941 */ /* 0x000fea0003800200 */
.L_x_477:
        /* <DEDUP_REMOVED lines=18> */
.L_x_480:
[----:B------:R-:W-:Y:S05]  /*1f6e0*/  BSYNC.RECONVERGENT B2 ;  /* 0x0000000000027941 */ /* 0x000fea0003800200 */
.L_x_479:
        /* <DEDUP_REMOVED lines=47> */
.L_x_482:
[----:B------:R-:W-:Y:S05]  /*1f9e0*/  BSYNC.RECONVERGENT B2 ;  /* 0x0000000000027941 */ /* 0x000fea0003800200 */
.L_x_481:
        /* <DEDUP_REMOVED lines=18> */
.L_x_484:
[----:B------:R-:W-:Y:S05]  /*1fb10*/  BSYNC.RECONVERGENT B2 ;  /* 0x0000000000027941 */ /* 0x000fea0003800200 */
.L_x_483:
        /* <DEDUP_REMOVED lines=47> */
.L_x_486:
[----:B------:R-:W-:Y:S05]  /*1fe10*/  BSYNC.RECONVERGENT B2 ;  /* 0x0000000000027941 */ /* 0x000fea0003800200 */
.L_x_485:
        /* <DEDUP_REMOVED lines=18> */
.L_x_488:
[----:B------:R-:W-:Y:S05]  /*1ff40*/  BSYNC.RECONVERGENT B2 ;  /* 0x0000000000027941 */ /* 0x000fea0003800200 */
.L_x_487:
        /* <DEDUP_REMOVED lines=47> */
.L_x_490:
[----:B------:R-:W-:Y:S05]  /*20240*/  BSYNC.RECONVERGENT B2 ;  /* 0x0000000000027941 */ /* 0x000fea0003800200 */
.L_x_489:
        /* <DEDUP_REMOVED lines=18> */
.L_x_492:
[----:B------:R-:W-:Y:S05]  /*20370*/  BSYNC.RECONVERGENT B2 ;  /* 0x0000000000027941 */ /* 0x000fea0003800200 */
.L_x_491:
        /* <DEDUP_REMOVED lines=47> */
.L_x_494:
[----:B------:R-:W-:Y:S05]  /*20670*/  BSYNC.RECONVERGENT B2 ;  /* 0x0000000000027941 */ /* 0x000fea0003800200 */
.L_x_493:
        /* <DEDUP_REMOVED lines=18> */
.L_x_496:
[----:B------:R-:W-:Y:S05]  /*207a0*/  BSYNC.RECONVERGENT B2 ;  /* 0x0000000000027941 */ /* 0x000fea0003800200 */
.L_x_495:
        /* <DEDUP_REMOVED lines=47> */
.L_x_498:
[----:B------:R-:W-:Y:S05]  /*20aa0*/  BSYNC.RECONVERGENT B2 ;  /* 0x0000000000027941 */ /* 0x000fea0003800200 */
.L_x_497:
        /* <DEDUP_REMOVED lines=18> */
.L_x_500:
[----:B------:R-:W-:Y:S05]  /*20bd0*/  BSYNC.RECONVERGENT B2 ;  /* 0x0000000000027941 */ /* 0x000fea0003800200 */
.L_x_499:
        /* <DEDUP_REMOVED lines=47> */
.L_x_502:
[----:B------:R-:W-:Y:S05]  /*20ed0*/  BSYNC.RECONVERGENT B2 ;  /* 0x0000000000027941 */ /* 0x000fea0003800200 */
.L_x_501:
        /* <DEDUP_REMOVED lines=18> */
.L_x_504:
[----:B------:R-:W-:Y:S05]  /*21000*/  BSYNC.RECONVERGENT B2 ;  /* 0x0000000000027941 */ /* 0x000fea0003800200 */
.L_x_503:
        /* <DEDUP_REMOVED lines=47> */
.L_x_506:
[----:B------:R-:W-:Y:S05]  /*21300*/  BSYNC.RECONVERGENT B2 ;  /* 0x0000000000027941 */ /* 0x000fea0003800200 */
.L_x_505:
        /* <DEDUP_REMOVED lines=18> */
.L_x_508:
[----:B------:R-:W-:Y:S05]  /*21430*/  BSYNC.RECONVERGENT B2 ;  /* 0x0000000000027941 */ /* 0x000fea0003800200 */
.L_x_507:
        /* <DEDUP_REMOVED lines=47> */
.L_x_510:
[----:B------:R-:W-:Y:S05]  /*21730*/  BSYNC.RECONVERGENT B2 ;  /* 0x0000000000027941 */ /* 0x000fea0003800200 */
.L_x_509:
        /* <DEDUP_REMOVED lines=18> */
.L_x_512:
[----:B------:R-:W-:Y:S05]  /*21860*/  BSYNC.RECONVERGENT B2 ;  /* 0x0000000000027941 */ /* 0x000fea0003800200 */
.L_x_511:
        /* <DEDUP_REMOVED lines=47> */
.L_x_514:
[----:B------:R-:W-:Y:S05]  /*21b60*/  BSYNC.RECONVERGENT B2 ;  /* 0x0000000000027941 */ /* 0x000fea0003800200 */
.L_x_513:
        /* <DEDUP_REMOVED lines=18> */
.L_x_516:
[----:B------:R-:W-:Y:S05]  /*21c90*/  BSYNC.RECONVERGENT B2 ;  /* 0x0000000000027941 */ /* 0x000fea0003800200 */
.L_x_515:
        /* <DEDUP_REMOVED lines=47> */
.L_x_518:
[----:B------:R-:W-:Y:S05]  /*21f90*/  BSYNC.RECONVERGENT B2 ;  /* 0x0000000000027941 */ /* 0x000fea0003800200 */
.L_x_517:
        /* <DEDUP_REMOVED lines=18> */
.L_x_520:
[----:B------:R-:W-:Y:S05]  /*220c0*/  BSYNC.RECONVERGENT B2 ;  /* 0x0000000000027941 */ /* 0x000fea0003800200 */
.L_x_519:
        /* <DEDUP_REMOVED lines=47> */
.L_x_522:
[----:B------:R-:W-:Y:S05]  /*223c0*/  BSYNC.RECONVERGENT B2 ;  /* 0x0000000000027941 */ /* 0x000fea0003800200 */
.L_x_521:
        /* <DEDUP_REMOVED lines=18> */
.L_x_524:
[----:B------:R-:W-:Y:S05]  /*224f0*/  BSYNC.RECONVERGENT B2 ;  /* 0x0000000000027941 */ /* 0x000fea0003800200 */
.L_x_523:
        /* <DEDUP_REMOVED lines=47> */
.L_x_526:
[----:B------:R-:W-:Y:S05]  /*227f0*/  BSYNC.RECONVERGENT B2 ;  /* 0x0000000000027941 */ /* 0x000fea0003800200 */
.L_x_525:
        /* <DEDUP_REMOVED lines=18> */
.L_x_528:
[----:B------:R-:W-:Y:S05]  /*22920*/  BSYNC.RECONVERGENT B2 ;  /* 0x0000000000027941 */ /* 0x000fea0003800200 */
.L_x_527:
        /* <DEDUP_REMOVED lines=47> */
.L_x_530:
[----:B------:R-:W-:Y:S05]  /*22c20*/  BSYNC.RECONVERGENT B2 ;  /* 0x0000000000027941 */ /* 0x000fea0003800200 */
.L_x_529:
        /* <DEDUP_REMOVED lines=18> */
.L_x_532:
[----:B------:R-:W-:Y:S05]  /*22d50*/  BSYNC.RECONVERGENT B2 ;  /* 0x0000000000027941 */ /* 0x000fea0003800200 */
.L_x_531:
        /* <DEDUP_REMOVED lines=47> */
.L_x_534:
[----:B------:R-:W-:Y:S05]  /*23050*/  BSYNC.RECONVERGENT B2 ;  /* 0x0000000000027941 */ /* 0x000fea0003800200 */
.L_x_533:
        /* <DEDUP_REMOVED lines=18> */
.L_x_536:
[----:B------:R-:W-:Y:S05]  /*23180*/  BSYNC.RECONVERGENT B2 ;  /* 0x0000000000027941 */ /* 0x000fea0003800200 */
.L_x_535:
        /* <DEDUP_REMOVED lines=47> */
.L_x_538:
[----:B------:R-:W-:Y:S05]  /*23480*/  BSYNC.RECONVERGENT B2 ;  /* 0x0000000000027941 */ /* 0x000fea0003800200 */
.L_x_537:
        /* <DEDUP_REMOVED lines=18> */
.L_x_540:
[----:B------:R-:W-:Y:S05]  /*235b0*/  BSYNC.RECONVERGENT B2 ;  /* 0x0000000000027941 */ /* 0x000fea0003800200 */
.L_x_539:
        /* <DEDUP_REMOVED lines=47> */
.L_x_542:
[----:B------:R-:W-:Y:S05]  /*238b0*/  BSYNC.RECONVERGENT B2 ;  /* 0x0000000000027941 */ /* 0x000fea0003800200 */
.L_x_541:
        /* <DEDUP_REMOVED lines=18> */
.L_x_544:
[----:B------:R-:W-:Y:S05]  /*239e0*/  BSYNC.RECONVERGENT B2 ;  /* 0x0000000000027941 */ /* 0x000fea0003800200 */
.L_x_543:
        /* <DEDUP_REMOVED lines=47> */
.L_x_546:
[----:B------:R-:W-:Y:S05]  /*23ce0*/  BSYNC.RECONVERGENT B2 ;  /* 0x0000000000027941 */ /* 0x000fea0003800200 */
.L_x_545:
        /* <DEDUP_REMOVED lines=18> */
.L_x_548:
[----:B------:R-:W-:Y:S05]  /*23e10*/  BSYNC.RECONVERGENT B2 ;  /* 0x0000000000027941 */ /* 0x000fea0003800200 */
.L_x_547:
        /* <DEDUP_REMOVED lines=47> */
.L_x_550:
[----:B------:R-:W-:Y:S05]  /*24110*/  BSYNC.RECONVERGENT B2 ;  /* 0x0000000000027941 */ /* 0x000fea0003800200 */
.L_x_549:
        /* <DEDUP_REMOVED lines=18> */
.L_x_552:
[----:B------:R-:W-:Y:S05]  /*24240*/  BSYNC.RECONVERGENT B2 ;  /* 0x0000000000027941 */ /* 0x000fea0003800200 */
.L_x_551:
        /* <DEDUP_REMOVED lines=47> */
.L_x_554:
[----:B------:R-:W-:Y:S05]  /*24540*/  BSYNC.RECONVERGENT B2 ;  /* 0x0000000000027941 */ /* 0x000fea0003800200 */
.L_x_553:
        /* <DEDUP_REMOVED lines=18> */
.L_x_556:
[----:B------:R-:W-:Y:S05]  /*24670*/  BSYNC.RECONVERGENT B2 ;  /* 0x0000000000027941 */ /* 0x000fea0003800200 */
.L_x_555:
        /* <DEDUP_REMOVED lines=47> */
.L_x_558:
[----:B------:R-:W-:Y:S05]  /*24970*/  BSYNC.RECONVERGENT B2 ;  /* 0x0000000000027941 */ /* 0x000fea0003800200 */
.L_x_557:
        /* <DEDUP_REMOVED lines=18> */
.L_x_560:
[----:B------:R-:W-:Y:S05]  /*24aa0*/  BSYNC.RECONVERGENT B2 ;  /* 0x0000000000027941 */ /* 0x000fea0003800200 */
.L_x_559:
        /* <DEDUP_REMOVED lines=47> */
.L_x_562:
[----:B------:R-:W-:Y:S05]  /*24da0*/  BSYNC.RECONVERGENT B2 ;  /* 0x0000000000027941 */ /* 0x000fea0003800200 */
.L_x_561:
        /* <DEDUP_REMOVED lines=18> */
.L_x_564:
[----:B------:R-:W-:Y:S05]  /*24ed0*/  BSYNC.RECONVERGENT B2 ;  /* 0x0000000000027941 */ /* 0x000fea0003800200 */
.L_x_563:
        /* <DEDUP_REMOVED lines=47> */
.L_x_566:
[----:B------:R-:W-:Y:S05]  /*251d0*/  BSYNC.RECONVERGENT B2 ;  /* 0x0000000000027941 */ /* 0x000fea0003800200 */
.L_x_565:
        /* <DEDUP_REMOVED lines=18> */
.L_x_568:
[----:B------:R-:W-:Y:S05]  /*25300*/  BSYNC.RECONVERGENT B2 ;  /* 0x0000000000027941 */ /* 0x000fea0003800200 */
.L_x_567:
        /* <DEDUP_REMOVED lines=47> */
.L_x_570:
[----:B------:R-:W-:Y:S05]  /*25600*/  BSYNC.RECONVERGENT B2 ;  /* 0x0000000000027941 */ /* 0x000fea0003800200 */
.L_x_569:
        /* <DEDUP_REMOVED lines=18> */
.L_x_572:
[----:B------:R-:W-:Y:S05]  /*25730*/  BSYNC.RECONVERGENT B2 ;  /* 0x0000000000027941 */ /* 0x000fea0003800200 */
.L_x_571:
        /* <DEDUP_REMOVED lines=47> */
.L_x_574:
[----:B------:R-:W-:Y:S05]  /*25a30*/  BSYNC.RECONVERGENT B2 ;  /* 0x0000000000027941 */ /* 0x000fea0003800200 */
.L_x_573:
        /* <DEDUP_REMOVED lines=18> */
.L_x_576:
[----:B------:R-:W-:Y:S05]  /*25b60*/  BSYNC.RECONVERGENT B2 ;  /* 0x0000000000027941 */ /* 0x000fea0003800200 */
.L_x_575:
        /* <DEDUP_REMOVED lines=47> */
.L_x_578:
[----:B------:R-:W-:Y:S05]  /*25e60*/  BSYNC.RECONVERGENT B2 ;  /* 0x0000000000027941 */ /* 0x000fea0003800200 */
.L_x_577:
        /* <DEDUP_REMOVED lines=18> */
.L_x_580:
[----:B------:R-:W-:Y:S05]  /*25f90*/  BSYNC.RECONVERGENT B2 ;  /* 0x0000000000027941 */ /* 0x000fea0003800200 */
.L_x_579:
        /* <DEDUP_REMOVED lines=47> */
.L_x_582:
[----:B------:R-:W-:Y:S05]  /*26290*/  BSYNC.RECONVERGENT B2 ;  /* 0x0000000000027941 */ /* 0x000fea0003800200 */
.L_x_581:
        /* <DEDUP_REMOVED lines=18> */
.L_x_584:
[----:B------:R-:W-:Y:S05]  /*263c0*/  BSYNC.RECONVERGENT B2 ;  /* 0x0000000000027941 */ /* 0x000fea0003800200 */
.L_x_583:
        /* <DEDUP_REMOVED lines=47> */
.L_x_586:
[----:B------:R-:W-:Y:S05]  /*266c0*/  BSYNC.RECONVERGENT B2 ;  /* 0x0000000000027941 */ /* 0x000fea0003800200 */
.L_x_585:
        /* <DEDUP_REMOVED lines=18> */
.L_x_588:
[----:B------:R-:W-:Y:S05]  /*267f0*/  BSYNC.RECONVERGENT B2 ;  /* 0x0000000000027941 */ /* 0x000fea0003800200 */
.L_x_587:
        /* <DEDUP_REMOVED lines=47> */
.L_x_590:
[----:B------:R-:W-:Y:S05]  /*26af0*/  BSYNC.RECONVERGENT B2 ;  /* 0x0000000000027941 */ /* 0x000fea0003800200 */
.L_x_589:
        /* <DEDUP_REMOVED lines=18> */
.L_x_592:
[----:B------:R-:W-:Y:S05]  /*26c20*/  BSYNC.RECONVERGENT B2 ;  /* 0x0000000000027941 */ /* 0x000fea0003800200 */
.L_x_591:
        /* <DEDUP_REMOVED lines=47> */
.L_x_594:
[----:B------:R-:W-:Y:S05]  /*26f20*/  BSYNC.RECONVERGENT B2 ;  /* 0x0000000000027941 */ /* 0x000fea0003800200 */
.L_x_593:
        /* <DEDUP_REMOVED lines=18> */
.L_x_596:
[----:B------:R-:W-:Y:S05]  /*27050*/  BSYNC.RECONVERGENT B2 ;  /* 0x0000000000027941 */ /* 0x000fea0003800200 */
.L_x_595:
        /* <DEDUP_REMOVED lines=47> */
.L_x_598:
[----:B------:R-:W-:Y:S05]  /*27350*/  BSYNC.RECONVERGENT B2 ;  /* 0x0000000000027941 */ /* 0x000fea0003800200 */
.L_x_597:
        /* <DEDUP_REMOVED lines=18> */
.L_x_600:
[----:B------:R-:W-:Y:S05]  /*27480*/  BSYNC.RECONVERGENT B2 ;  /* 0x0000000000027941 */ /* 0x000fea0003800200 */
.L_x_599:
        /* <DEDUP_REMOVED lines=47> */
.L_x_602:
[----:B------:R-:W-:Y:S05]  /*27780*/  BSYNC.RECONVERGENT B2 ;  /* 0x0000000000027941 */ /* 0x000fea0003800200 */
.L_x_601:
        /* <DEDUP_REMOVED lines=18> */
.L_x_604:
[----:B------:R-:W-:Y:S05]  /*278b0*/  BSYNC.RECONVERGENT B2 ;  /* 0x0000000000027941 */ /* 0x000fea0003800200 */
.L_x_603:
        /* <DEDUP_REMOVED lines=47> */
.L_x_606:
[----:B------:R-:W-:Y:S05]  /*27bb0*/  BSYNC.RECONVERGENT B2 ;  /* 0x0000000000027941 */ /* 0x000fea0003800200 */
.L_x_605:
        /* <DEDUP_REMOVED lines=18> */
.L_x_608:
[----:B------:R-:W-:Y:S05]  /*27ce0*/  BSYNC.RECONVERGENT B2 ;  /* 0x0000000000027941 */ /* 0x000fea0003800200 */
.L_x_607:
        /* <DEDUP_REMOVED lines=47> */
.L_x_610:
[----:B------:R-:W-:Y:S05]  /*27fe0*/  BSYNC.RECONVERGENT B2 ;  /* 0x0000000000027941 */ /* 0x000fea0003800200 */
.L_x_609:
        /* <DEDUP_REMOVED lines=18> */
.L_x_612:
[----:B------:R-:W-:Y:S05]  /*28110*/  BSYNC.RECONVERGENT B2 ;  /* 0x0000000000027941 */ /* 0x000fea0003800200 */
.L_x_611:
        /* <DEDUP_REMOVED lines=47> */
.L_x_614:
[----:B------:R-:W-:Y:S05]  /*28410*/  BSYNC.RECONVERGENT B2 ;  /* 0x0000000000027941 */ /* 0x000fea0003800200 */
.L_x_613:
        /* <DEDUP_REMOVED lines=18> */
.L_x_616:
[----:B------:R-:W-:Y:S05]  /*28540*/  BSYNC.RECONVERGENT B2 ;  /* 0x0000000000027941 */ /* 0x000fea0003800200 */
.L_x_615:
        /* <DEDUP_REMOVED lines=47> */
.L_x_618:
[----:B------:R-:W-:Y:S05]  /*28840*/  BSYNC.RECONVERGENT B2 ;  /* 0x0000000000027941 */ /* 0x000fea0003800200 */
.L_x_617:
        /* <DEDUP_REMOVED lines=18> */
.L_x_620:
[----:B------:R-:W-:Y:S05]  /*28970*/  BSYNC.RECONVERGENT B2 ;  /* 0x0000000000027941 */ /* 0x000fea0003800200 */
.L_x_619:
        /* <DEDUP_REMOVED lines=47> */
.L_x_622:
[----:B------:R-:W-:Y:S05]  /*28c70*/  BSYNC.RECONVERGENT B2 ;  /* 0x0000000000027941 */ /* 0x000fea0003800200 */
.L_x_621:
        /* <DEDUP_REMOVED lines=18> */
.L_x_624:
[----:B------:R-:W-:Y:S05]  /*28da0*/  BSYNC.RECONVERGENT B2 ;  /* 0x0000000000027941 */ /* 0x000fea0003800200 */
.L_x_623:
        /* <DEDUP_REMOVED lines=47> */
.L_x_626:
[----:B------:R-:W-:Y:S05]  /*290a0*/  BSYNC.RECONVERGENT B2 ;  /* 0x0000000000027941 */ /* 0x000fea0003800200 */
.L_x_625:
        /* <DEDUP_REMOVED lines=18> */
.L_x_628:
[----:B------:R-:W-:Y:S05]  /*291d0*/  BSYNC.RECONVERGENT B2 ;  /* 0x0000000000027941 */ /* 0x000fea0003800200 */
.L_x_627:
        /* <DEDUP_REMOVED lines=47> */
.L_x_630:
[----:B------:R-:W-:Y:S05]  /*294d0*/  BSYNC.RECONVERGENT B2 ;  /* 0x0000000000027941 */ /* 0x000fea0003800200 */
.L_x_629:
        /* <DEDUP_REMOVED lines=18> */
.L_x_632:
[----:B------:R-:W-:Y:S05]  /*29600*/  BSYNC.RECONVERGENT B2 ;  /* 0x0000000000027941 */ /* 0x000fea0003800200 */
.L_x_631:
        /* <DEDUP_REMOVED lines=47> */
.L_x_634:
[----:B------:R-:W-:Y:S05]  /*29900*/  BSYNC.RECONVERGENT B2 ;  /* 0x0000000000027941 */ /* 0x000fea0003800200 */
.L_x_633:
        /* <DEDUP_REMOVED lines=18> */
.L_x_636:
[----:B------:R-:W-:Y:S05]  /*29a30*/  BSYNC.RECONVERGENT B2 ;  /* 0x0000000000027941 */ /* 0x000fea0003800200 */
.L_x_635:
        /* <DEDUP_REMOVED lines=47> */
.L_x_638:
[----:B------:R-:W-:Y:S05]  /*29d30*/  BSYNC.RECONVERGENT B2 ;  /* 0x0000000000027941 */ /* 0x000fea0003800200 */
.L_x_637:
        /* <DEDUP_REMOVED lines=18> */
.L_x_640:
[----:B------:R-:W-:Y:S05]  /*29e60*/  BSYNC.RECONVERGENT B2 ;  /* 0x0000000000027941 */ /* 0x000fea0003800200 */
.L_x_639:
        /* <DEDUP_REMOVED lines=47> */
.L_x_642:
[----:B------:R-:W-:Y:S05]  /*2a160*/  BSYNC.RECONVERGENT B2 ;  /* 0x0000000000027941 */ /* 0x000fea0003800200 */
.L_x_641:
        /* <DEDUP_REMOVED lines=18> */
.L_x_644:
[----:B------:R-:W-:Y:S05]  /*2a290*/  BSYNC.RECONVERGENT B2 ;  /* 0x0000000000027941 */ /* 0x000fea0003800200 */
.L_x_643:
        /* <DEDUP_REMOVED lines=47> */
.L_x_646:
[----:B------:R-:W-:Y:S05]  /*2a590*/  BSYNC.RECONVERGENT B2 ;  /* 0x0000000000027941 */ /* 0x000fea0003800200 */
.L_x_645:
        /* <DEDUP_REMOVED lines=18> */
.L_x_648:
[----:B------:R-:W-:Y:S05]  /*2a6c0*/  BSYNC.RECONVERGENT B2 ;  /* 0x0000000000027941 */ /* 0x000fea0003800200 */
.L_x_647:
        /* <DEDUP_REMOVED lines=47> */
.L_x_650:
[----:B------:R-:W-:Y:S05]  /*2a9c0*/  BSYNC.RECONVERGENT B2 ;  /* 0x0000000000027941 */ /* 0x000fea0003800200 */
.L_x_649:
        /* <DEDUP_REMOVED lines=18> */
.L_x_652:
[----:B------:R-:W-:Y:S05]  /*2aaf0*/  BSYNC.RECONVERGENT B2 ;  /* 0x0000000000027941 */ /* 0x000fea0003800200 */
.L_x_651:
        /* <DEDUP_REMOVED lines=47> */
.L_x_654:
[----:B------:R-:W-:Y:S05]  /*2adf0*/  BSYNC.RECONVERGENT B2 ;  /* 0x0000000000027941 */ /* 0x000fea0003800200 */
.L_x_653:
        /* <DEDUP_REMOVED lines=18> */
.L_x_656:
[----:B------:R-:W-:Y:S05]  /*2af20*/  BSYNC.RECONVERGENT B2 ;  /* 0x0000000000027941 */ /* 0x000fea0003800200 */
.L_x_655:
        /* <DEDUP_REMOVED lines=47> */
.L_x_658:
[----:B------:R-:W-:Y:S05]  /*2b220*/  BSYNC.RECONVERGENT B2 ;  /* 0x0000000000027941 */ /* 0x000fea0003800200 */
.L_x_657:
        /* <DEDUP_REMOVED lines=18> */
.L_x_660:
[----:B------:R-:W-:Y:S05]  /*2b350*/  BSYNC.RECONVERGENT B2 ;  /* 0x0000000000027941 */ /* 0x000fea0003800200 */
.L_x_659:
        /* <DEDUP_REMOVED lines=47> */
.L_x_662:
[----:B------:R-:W-:Y:S05]  /*2b650*/  BSYNC.RECONVERGENT B2 ;  /* 0x0000000000027941 */ /* 0x000fea0003800200 */
.L_x_661:
        /* <DEDUP_REMOVED lines=18> */
.L_x_664:
[----:B------:R-:W-:Y:S05]  /*2b780*/  BSYNC.RECONVERGENT B2 ;  /* 0x0000000000027941 */ /* 0x000fea0003800200 */
.L_x_663:
        /* <DEDUP_REMOVED lines=47> */
.L_x_666:
[----:B------:R-:W-:Y:S05]  /*2ba80*/  BSYNC.RECONVERGENT B2 ;  /* 0x0000000000027941 */ /* 0x000fea0003800200 */
.L_x_665:
        /* <DEDUP_REMOVED lines=18> */
.L_x_668:
[----:B------:R-:W-:Y:S05]  /*2bbb0*/  BSYNC.RECONVERGENT B2 ;  /* 0x0000000000027941 */ /* 0x000fea0003800200 */
.L_x_667:
        /* <DEDUP_REMOVED lines=47> */
.L_x_670:
[----:B------:R-:W-:Y:S05]  /*2beb0*/  BSYNC.RECONVERGENT B2 ;  /* 0x0000000000027941 */ /* 0x000fea0003800200 */
.L_x_669:
        /* <DEDUP_REMOVED lines=18> */
.L_x_672:
[----:B------:R-:W-:Y:S05]  /*2bfe0*/  BSYNC.RECONVERGENT B2 ;  /* 0x0000000000027941 */ /* 0x000fea0003800200 */
.L_x_671:
        /* <DEDUP_REMOVED lines=47> */
.L_x_674:
[----:B------:R-:W-:Y:S05]  /*2c2e0*/  BSYNC.RECONVERGENT B2 ;  /* 0x0000000000027941 */ /* 0x000fea0003800200 */
.L_x_673:
        /* <DEDUP_REMOVED lines=18> */
.L_x_676:
[----:B------:R-:W-:Y:S05]  /*2c410*/  BSYNC.RECONVERGENT B2 ;  /* 0x0000000000027941 */ /* 0x000fea0003800200 */
.L_x_675:
        /* <DEDUP_REMOVED lines=47> */
.L_x_678:
[----:B------:R-:W-:Y:S05]  /*2c710*/  BSYNC.RECONVERGENT B2 ;  /* 0x0000000000027941 */ /* 0x000fea0003800200 */
.L_x_677:
        /* <DEDUP_REMOVED lines=18> */
.L_x_680:
[----:B------:R-:W-:Y:S05]  /*2c840*/  BSYNC.RECONVERGENT B2 ;  /* 0x0000000000027941 */ /* 0x000fea0003800200 */
.L_x_679:
        /* <DEDUP_REMOVED lines=47> */
.L_x_682:
[----:B------:R-:W-:Y:S05]  /*2cb40*/  BSYNC.RECONVERGENT B2 ;  /* 0x0000000000027941 */ /* 0x000fea0003800200 */
.L_x_681:
        /* <DEDUP_REMOVED lines=18> */
.L_x_684:
[----:B------:R-:W-:Y:S05]  /*2cc70*/  BSYNC.RECONVERGENT B2 ;  /* 0x0000000000027941 */ /* 0x000fea0003800200 */
.L_x_683:
        /* <DEDUP_REMOVED lines=47> */
.L_x_686:
[----:B------:R-:W-:Y:S05]  /*2cf70*/  BSYNC.RECONVERGENT B2 ;  /* 0x0000000000027941 */ /* 0x000fea0003800200 */
.L_x_685:
        /* <DEDUP_REMOVED lines=18> */
.L_x_688:
[----:B------:R-:W-:Y:S05]  /*2d0a0*/  BSYNC.RECONVERGENT B2 ;  /* 0x0000000000027941 */ /* 0x000fea0003800200 */
.L_x_687:
        /* <DEDUP_REMOVED lines=47> */
.L_x_690:
[----:B------:R-:W-:Y:S05]  /*2d3a0*/  BSYNC.RECONVERGENT B2 ;  /* 0x0000000000027941 */ /* 0x000fea0003800200 */
.L_x_689:
        /* <DEDUP_REMOVED lines=18> */
.L_x_692:
[----:B------:R-:W-:Y:S05]  /*2d4d0*/  BSYNC.RECONVERGENT B2 ;  /* 0x0000000000027941 */ /* 0x000fea0003800200 */
.L_x_691:
        /* <DEDUP_REMOVED lines=47> */
.L_x_694:
[----:B------:R-:W-:Y:S05]  /*2d7d0*/  BSYNC.RECONVERGENT B2 ;  /* 0x0000000000027941 */ /* 0x000fea0003800200 */
.L_x_693:
        /* <DEDUP_REMOVED lines=18> */
.L_x_696:
[----:B------:R-:W-:Y:S05]  /*2d900*/  BSYNC.RECONVERGENT B2 ;  /* 0x0000000000027941 */ /* 0x000fea0003800200 */
.L_x_695:
        /* <DEDUP_REMOVED lines=47> */
.L_x_698:
[----:B------:R-:W-:Y:S05]  /*2dc00*/  BSYNC.RECONVERGENT B2 ;  /* 0x0000000000027941 */ /* 0x000fea0003800200 */
.L_x_697:
        /* <DEDUP_REMOVED lines=18> */
.L_x_700:
[----:B------:R-:W-:Y:S05]  /*2dd30*/  BSYNC.RECONVERGENT B2 ;  /* 0x0000000000027941 */ /* 0x000fea0003800200 */
.L_x_699:
        /* <DEDUP_REMOVED lines=47> */
.L_x_702:
[----:B------:R-:W-:Y:S05]  /*2e030*/  BSYNC.RECONVERGENT B2 ;  /* 0x0000000000027941 */ /* 0x000fea0003800200 */
.L_x_701:
        /* <DEDUP_REMOVED lines=18> */
.L_x_704:
[----:B------:R-:W-:Y:S05]  /*2e160*/  BSYNC.RECONVERGENT B2 ;  /* 0x0000000000027941 */ /* 0x000fea0003800200 */
.L_x_703:
        /* <DEDUP_REMOVED lines=47> */
.L_x_706:
[----:B------:R-:W-:Y:S05]  /*2e460*/  BSYNC.RECONVERGENT B2 ;  /* 0x0000000000027941 */ /* 0x000fea0003800200 */
.L_x_705:
        /* <DEDUP_REMOVED lines=18> */
.L_x_708:
[----:B------:R-:W-:Y:S05]  /*2e590*/  BSYNC.RECONVERGENT B2 ;  /* 0x0000000000027941 */ /* 0x000fea0003800200 */
.L_x_707:
        /* <DEDUP_REMOVED lines=47> */
.L_x_710:
[----:B------:R-:W-:Y:S05]  /*2e890*/  BSYNC.RECONVERGENT B2 ;  /* 0x0000000000027941 */ /* 0x000fea0003800200 */
.L_x_709:
        /* <DEDUP_REMOVED lines=18> */
.L_x_712:
[----:B------:R-:W-:Y:S05]  /*2e9c0*/  BSYNC.RECONVERGENT B2 ;  /* 0x0000000000027941 */ /* 0x000fea0003800200 */
.L_x_711:
        /* <DEDUP_REMOVED lines=47> */
.L_x_714:
[----:B------:R-:W-:Y:S05]  /*2ecc0*/  BSYNC.RECONVERGENT B2 ;  /* 0x0000000000027941 */ /* 0x000fea0003800200 */
.L_x_713:
        /* <DEDUP_REMOVED lines=18> */
.L_x_716:
[----:B------:R-:W-:Y:S05]  /*2edf0*/  BSYNC.RECONVERGENT B2 ;  /* 0x0000000000027941 */ /* 0x000fea0003800200 */
.L_x_715:
        /* <DEDUP_REMOVED lines=47> */
.L_x_718:
[----:B------:R-:W-:Y:S05]  /*2f0f0*/  BSYNC.RECONVERGENT B2 ;  /* 0x0000000000027941 */ /* 0x000fea0003800200 */
.L_x_717:
        /* <DEDUP_REMOVED lines=18> */
.L_x_720:
[----:B------:R-:W-:Y:S05]  /*2f220*/  BSYNC.RECONVERGENT B2 ;  /* 0x0000000000027941 */ /* 0x000fea0003800200 */
.L_x_719:
        /* <DEDUP_REMOVED lines=47> */
.L_x_722:
[----:B------:R-:W-:Y:S05]  /*2f520*/  BSYNC.RECONVERGENT B2 ;  /* 0x0000000000027941 */ /* 0x000fea0003800200 */
.L_x_721:
        /* <DEDUP_REMOVED lines=18> */
.L_x_724:
[----:B------:R-:W-:Y:S05]  /*2f650*/  BSYNC.RECONVERGENT B2 ;  /* 0x0000000000027941 */ /* 0x000fea0003800200 */
.L_x_723:
        /* <DEDUP_REMOVED lines=47> */
.L_x_726:
[----:B------:R-:W-:Y:S05]  /*2f950*/  BSYNC.RECONVERGENT B2 ;  /* 0x0000000000027941 */ /* 0x000fea0003800200 */
.L_x_725:
        /* <DEDUP_REMOVED lines=18> */
.L_x_728:
[----:B------:R-:W-:Y:S05]  /*2fa80*/  BSYNC.RECONVERGENT B2 ;  /* 0x0000000000027941 */ /* 0x000fea0003800200 */
.L_x_727:
        /* <DEDUP_REMOVED lines=47> */
.L_x_730:
[----:B------:R-:W-:Y:S05]  /*2fd80*/  BSYNC.RECONVERGENT B2 ;  /* 0x0000000000027941 */ /* 0x000fea0003800200 */
.L_x_729:
        /* <DEDUP_REMOVED lines=18> */
.L_x_732:
[----:B------:R-:W-:Y:S05]  /*2feb0*/  BSYNC.RECONVERGENT B2 ;  /* 0x0000000000027941 */ /* 0x000fea0003800200 */
.L_x_731:
        /* <DEDUP_REMOVED lines=47> */
.L_x_734:
[----:B------:R-:W-:Y:S05]  /*301b0*/  BSYNC.RECONVERGENT B2 ;  /* 0x0000000000027941 */ /* 0x000fea0003800200 */
.L_x_733:
        /* <DEDUP_REMOVED lines=18> */
.L_x_736:
[----:B------:R-:W-:Y:S05]  /*302e0*/  BSYNC.RECONVERGENT B2 ;  /* 0x0000000000027941 */ /* 0x000fea0003800200 */
.L_x_735:
        /* <DEDUP_REMOVED lines=47> */
.L_x_738:
[----:B------:R-:W-:Y:S05]  /*305e0*/  BSYNC.RECONVERGENT B2 ;  /* 0x0000000000027941 */ /* 0x000fea0003800200 */
.L_x_737:
        /* <DEDUP_REMOVED lines=18> */
.L_x_740:
[----:B------:R-:W-:Y:S05]  /*30710*/  BSYNC.RECONVERGENT B2 ;  /* 0x0000000000027941 */ /* 0x000fea0003800200 */
.L_x_739:
        /* <DEDUP_REMOVED lines=47> */
.L_x_742:
[----:B------:R-:W-:Y:S05]  /*30a10*/  BSYNC.RECONVERGENT B2 ;  /* 0x0000000000027941 */ /* 0x000fea0003800200 */
.L_x_741:
        /* <DEDUP_REMOVED lines=18> */
.L_x_744:
[----:B------:R-:W-:Y:S05]  /*30b40*/  BSYNC.RECONVERGENT B2 ;  /* 0x0000000000027941 */ /* 0x000fea0003800200 */
.L_x_743:
        /* <DEDUP_REMOVED lines=47> */
.L_x_746:
[----:B------:R-:W-:Y:S05]  /*30e40*/  BSYNC.RECONVERGENT B2 ;  /* 0x0000000000027941 */ /* 0x000fea0003800200 */
.L_x_745:
        /* <DEDUP_REMOVED lines=18> */
.L_x_748:
[----:B------:R-:W-:Y:S05]  /*30f70*/  BSYNC.RECONVERGENT B2 ;  /* 0x0000000000027941 */ /* 0x000fea0003800200 */
.L_x_747:
        /* <DEDUP_REMOVED lines=47> */
.L_x_750:
[----:B------:R-:W-:Y:S05]  /*31270*/  BSYNC.RECONVERGENT B2 ;  /* 0x0000000000027941 */ /* 0x000fea0003800200 */
.L_x_749:
        /* <DEDUP_REMOVED lines=18> */
.L_x_752:
[----:B------:R-:W-:Y:S05]  /*313a0*/  BSYNC.RECONVERGENT B2 ;  /* 0x0000000000027941 */ /* 0x000fea0003800200 */
.L_x_751:
        /* <DEDUP_REMOVED lines=47> */
.L_x_754:
[----:B------:R-:W-:Y:S05]  /*316a0*/  BSYNC.RECONVERGENT B2 ;  /* 0x0000000000027941 */ /* 0x000fea0003800200 */
.L_x_753:
        /* <DEDUP_REMOVED lines=18> */
.L_x_756:
[----:B------:R-:W-:Y:S05]  /*317d0*/  BSYNC.RECONVERGENT B2 ;  /* 0x0000000000027941 */ /* 0x000fea0003800200 */
.L_x_755:
        /* <DEDUP_REMOVED lines=47> */
.L_x_758:
[----:B------:R-:W-:Y:S05]  /*31ad0*/  BSYNC.RECONVERGENT B2 ;  /* 0x0000000000027941 */ /* 0x000fea0003800200 */
.L_x_757:
        /* <DEDUP_REMOVED lines=18> */
.L_x_760:
[----:B------:R-:W-:Y:S05]  /*31c00*/  BSYNC.RECONVERGENT B2 ;  /* 0x0000000000027941 */ /* 0x000fea0003800200 */
.L_x_759:
        /* <DEDUP_REMOVED lines=47> */
.L_x_762:
[----:B------:R-:W-:Y:S05]  /*31f00*/  BSYNC.RECONVERGENT B2 ;  /* 0x0000000000027941 */ /* 0x000fea0003800200 */
.L_x_761:
        /* <DEDUP_REMOVED lines=18> */
.L_x_764:
[----:B------:R-:W-:Y:S05]  /*32030*/  BSYNC.RECONVERGENT B2 ;  /* 0x0000000000027941 */ /* 0x000fea0003800200 */
.L_x_763:
        /* <DEDUP_REMOVED lines=47> */
.L_x_766:
[----:B------:R-:W-:Y:S05]  /*32330*/  BSYNC.RECONVERGENT B2 ;  /* 0x0000000000027941 */ /* 0x000fea0003800200 */
.L_x_765:
        /* <DEDUP_REMOVED lines=18> */
.L_x_768:
[----:B------:R-:W-:Y:S05]  /*32460*/  BSYNC.RECONVERGENT B2 ;  /* 0x0000000000027941 */ /* 0x000fea0003800200 */
.L_x_767:
        /* <DEDUP_REMOVED lines=47> */
.L_x_770:
[----:B------:R-:W-:Y:S05]  /*32760*/  BSYNC.RECONVERGENT B2 ;  /* 0x0000000000027941 */ /* 0x000fea0003800200 */
.L_x_769:
        /* <DEDUP_REMOVED lines=18> */
.L_x_772:
[----:B------:R-:W-:Y:S05]  /*32890*/  BSYNC.RECONVERGENT B2 ;  /* 0x0000000000027941 */ /* 0x000fea0003800200 */
.L_x_771:
        /* <DEDUP_REMOVED lines=47> */
.L_x_774:
[----:B------:R-:W-:Y:S05]  /*32b90*/  BSYNC.RECONVERGENT B2 ;  /* 0x0000000000027941 */ /* 0x000fea0003800200 */
.L_x_773:
        /* <DEDUP_REMOVED lines=18> */
.L_x_776:
[----:B------:R-:W-:Y:S05]  /*32cc0*/  BSYNC.RECONVERGENT B2 ;  /* 0x0000000000027941 */ /* 0x000fea0003800200 */
.L_x_775:
        /* <DEDUP_REMOVED lines=47> */
.L_x_778:
[----:B------:R-:W-:Y:S05]  /*32fc0*/  BSYNC.RECONVERGENT B2 ;  /* 0x0000000000027941 */ /* 0x000fea0003800200 */
.L_x_777:
        /* <DEDUP_REMOVED lines=18> */
.L_x_780:
[----:B------:R-:W-:Y:S05]  /*330f0*/  BSYNC.RECONVERGENT B2 ;  /* 0x0000000000027941 */ /* 0x000fea0003800200 */
.L_x_779:
        /* <DEDUP_REMOVED lines=47> */
.L_x_782:
[----:B------:R-:W-:Y:S05]  /*333f0*/  BSYNC.RECONVERGENT B2 ;  /* 0x0000000000027941 */ /* 0x000fea0003800200 */
.L_x_781:
        /* <DEDUP_REMOVED lines=18> */
.L_x_784:
[----:B------:R-:W-:Y:S05]  /*33520*/  BSYNC.RECONVERGENT B2 ;  /* 0x0000000000027941 */ /* 0x000fea0003800200 */
.L_x_783:
        /* <DEDUP_REMOVED lines=47> */
.L_x_786:
[----:B------:R-:W-:Y:S05]  /*33820*/  BSYNC.RECONVERGENT B2 ;  /* 0x0000000000027941 */ /* 0x000fea0003800200 */
.L_x_785:
        /* <DEDUP_REMOVED lines=18> */
.L_x_788:
[----:B------:R-:W-:Y:S05]  /*33950*/  BSYNC.RECONVERGENT B2 ;  /* 0x0000000000027941 */ /* 0x000fea0003800200 */
.L_x_787:
        /* <DEDUP_REMOVED lines=47> */
.L_x_790:
[----:B------:R-:W-:Y:S05]  /*33c50*/  BSYNC.RECONVERGENT B2 ;  /* 0x0000000000027941 */ /* 0x000fea0003800200 */
.L_x_789:
        /* <DEDUP_REMOVED lines=18> */
.L_x_792:
[----:B------:R-:W-:Y:S05]  /*33d80*/  BSYNC.RECONVERGENT B2 ;  /* 0x0000000000027941 */ /* 0x000fea0003800200 */
.L_x_791:
        /* <DEDUP_REMOVED lines=47> */
.L_x_794:
[----:B------:R-:W-:Y:S05]  /*34080*/  BSYNC.RECONVERGENT B2 ;  /* 0x0000000000027941 */ /* 0x000fea0003800200 */
.L_x_793:
        /* <DEDUP_REMOVED lines=18> */
.L_x_796:
[----:B------:R-:W-:Y:S05]  /*341b0*/  BSYNC.RECONVERGENT B2 ;  /* 0x0000000000027941 */ /* 0x000fea0003800200 */
.L_x_795:
        /* <DEDUP_REMOVED lines=47> */
.L_x_798:
[----:B------:R-:W-:Y:S05]  /*344b0*/  BSYNC.RECONVERGENT B2 ;  /* 0x0000000000027941 */ /* 0x000fea0003800200 */
.L_x_797:
        /* <DEDUP_REMOVED lines=18> */
.L_x_800:
[----:B------:R-:W-:Y:S05]  /*345e0*/  BSYNC.RECONVERGENT B2 ;  /* 0x0000000000027941 */ /* 0x000fea0003800200 */
.L_x_799:
        /* <DEDUP_REMOVED lines=47> */
.L_x_802:
[----:B------:R-:W-:Y:S05]  /*348e0*/  BSYNC.RECONVERGENT B2 ;  /* 0x0000000000027941 */ /* 0x000fea0003800200 */
.L_x_801:
        /* <DEDUP_REMOVED lines=18> */
.L_x_804:
[----:B------:R-:W-:Y:S05]  /*34a10*/  BSYNC.RECONVERGENT B2 ;  /* 0x0000000000027941 */ /* 0x000fea0003800200 */
.L_x_803:
        /* <DEDUP_REMOVED lines=47> */
.L_x_806:
[----:B------:R-:W-:Y:S05]  /*34d10*/  BSYNC.RECONVERGENT B2 ;  /* 0x0000000000027941 */ /* 0x000fea0003800200 */
.L_x_805:
        /* <DEDUP_REMOVED lines=18> */
.L_x_808:
[----:B------:R-:W-:Y:S05]  /*34e40*/  BSYNC.RECONVERGENT B2 ;  /* 0x0000000000027941 */ /* 0x000fea0003800200 */
.L_x_807:
        /* <DEDUP_REMOVED lines=47> */
.L_x_810:
[----:B------:R-:W-:Y:S05]  /*35140*/  BSYNC.RECONVERGENT B2 ;  /* 0x0000000000027941 */ /* 0x000fea0003800200 */
.L_x_809:
        /* <DEDUP_REMOVED lines=18> */
.L_x_812:
[----:B------:R-:W-:Y:S05]  /*35270*/  BSYNC.RECONVERGENT B2 ;  /* 0x0000000000027941 */ /* 0x000fea0003800200 */
.L_x_811:
        /* <DEDUP_REMOVED lines=47> */
.L_x_814:
[----:B------:R-:W-:Y:S05]  /*35570*/  BSYNC.RECONVERGENT B2 ;  /* 0x0000000000027941 */ /* 0x000fea0003800200 */
.L_x_813:
        /* <DEDUP_REMOVED lines=18> */
.L_x_816:
[----:B------:R-:W-:Y:S05]  /*356a0*/  BSYNC.RECONVERGENT B2 ;  /* 0x0000000000027941 */ /* 0x000fea0003800200 */
.L_x_815:
        /* <DEDUP_REMOVED lines=47> */
.L_x_818:
[----:B------:R-:W-:Y:S05]  /*359a0*/  BSYNC.RECONVERGENT B2 ;  /* 0x0000000000027941 */ /* 0x000fea0003800200 */
.L_x_817:
        /* <DEDUP_REMOVED lines=18> */
.L_x_820:
[----:B------:R-:W-:Y:S05]  /*35ad0*/  BSYNC.RECONVERGENT B2 ;  /* 0x0000000000027941 */ /* 0x000fea0003800200 */
.L_x_819:
        /* <DEDUP_REMOVED lines=47> */
.L_x_822:
[----:B------:R-:W-:Y:S05]  /*35dd0*/  BSYNC.RECONVERGENT B2 ;  /* 0x0000000000027941 */ /* 0x000fea0003800200 */
.L_x_821:
        /* <DEDUP_REMOVED lines=18> */
.L_x_824:
[----:B------:R-:W-:Y:S05]  /*35f00*/  BSYNC.RECONVERGENT B2 ;  /* 0x0000000000027941 */ /* 0x000fea0003800200 */
.L_x_823:
        /* <DEDUP_REMOVED lines=47> */
.L_x_826:
[----:B------:R-:W-:Y:S05]  /*36200*/  BSYNC.RECONVERGENT B2 ;  /* 0x0000000000027941 */ /* 0x000fea0003800200 */
.L_x_825:
        /* <DEDUP_REMOVED lines=18> */
.L_x_828:
[----:B------:R-:W-:Y:S05]  /*36330*/  BSYNC.RECONVERGENT B2 ;  /* 0x0000000000027941 */ /* 0x000fea0003800200 */
.L_x_827:
        /* <DEDUP_REMOVED lines=47> */
.L_x_830:
[----:B------:R-:W-:Y:S05]  /*36630*/  BSYNC.RECONVERGENT B2 ;  /* 0x0000000000027941 */ /* 0x000fea0003800200 */
.L_x_829:
        /* <DEDUP_REMOVED lines=18> */
.L_x_832:
[----:B------:R-:W-:Y:S05]  /*36760*/  BSYNC.RECONVERGENT B2 ;  /* 0x0000000000027941 */ /* 0x000fea0003800200 */
.L_x_831:
        /* <DEDUP_REMOVED lines=47> */
.L_x_834:
[----:B------:R-:W-:Y:S05]  /*36a60*/  BSYNC.RECONVERGENT B2 ;  /* 0x0000000000027941 */ /* 0x000fea0003800200 */
.L_x_833:
        /* <DEDUP_REMOVED lines=18> */
.L_x_836:
[----:B------:R-:W-:Y:S05]  /*36b90*/  BSYNC.RECONVERGENT B2 ;  /* 0x0000000000027941 */ /* 0x000fea0003800200 */
.L_x_835:
        /* <DEDUP_REMOVED lines=47> */
.L_x_838:
[----:B------:R-:W-:Y:S05]  /*36e90*/  BSYNC.RECONVERGENT B2 ;  /* 0x0000000000027941 */ /* 0x000fea0003800200 */
.L_x_837:
        /* <DEDUP_REMOVED lines=18> */
.L_x_840:
[----:B------:R-:W-:Y:S05]  /*36fc0*/  BSYNC.RECONVERGENT B2 ;  /* 0x0000000000027941 */ /* 0x000fea0003800200 */
.L_x_839:
        /* <DEDUP_REMOVED lines=47> */
.L_x_842:
[----:B------:R-:W-:Y:S05]  /*372c0*/  BSYNC.RECONVERGENT B2 ;  /* 0x0000000000027941 */ /* 0x000fea0003800200 */
.L_x_841:
        /* <DEDUP_REMOVED lines=18> */
.L_x_844:
[----:B------:R-:W-:Y:S05]  /*373f0*/  BSYNC.RECONVERGENT B2 ;  /* 0x0000000000027941 */ /* 0x000fea0003800200 */
.L_x_843:
        /* <DEDUP_REMOVED lines=47> */
.L_x_846:
[----:B------:R-:W-:Y:S05]  /*376f0*/  BSYNC.RECONVERGENT B2 ;  /* 0x0000000000027941 */ /* 0x000fea0003800200 */
.L_x_845:
        /* <DEDUP_REMOVED lines=18> */
.L_x_848:
[----:B------:R-:W-:Y:S05]  /*37820*/  BSYNC.RECONVERGENT B2 ;  /* 0x0000000000027941 */ /* 0x000fea0003800200 */
.L_x_847:
        /* <DEDUP_REMOVED lines=47> */
.L_x_850:
[----:B------:R-:W-:Y:S05]  /*37b20*/  BSYNC.RECONVERGENT B2 ;  /* 0x0000000000027941 */ /* 0x000fea0003800200 */
.L_x_849:
        /* <DEDUP_REMOVED lines=18> */
.L_x_852:
[----:B------:R-:W-:Y:S05]  /*37c50*/  BSYNC.RECONVERGENT B2 ;  /* 0x0000000000027941 */ /* 0x000fea0003800200 */
.L_x_851:
        /* <DEDUP_REMOVED lines=47> */
.L_x_854:
[----:B------:R-:W-:Y:S05]  /*37f50*/  BSYNC.RECONVERGENT B2 ;  /* 0x0000000000027941 */ /* 0x000fea0003800200 */
.L_x_853:
        /* <DEDUP_REMOVED lines=18> */
.L_x_856:
[----:B------:R-:W-:Y:S05]  /*38080*/  BSYNC.RECONVERGENT B2 ;  /* 0x0000000000027941 */ /* 0x000fea0003800200 */
.L_x_855:
        /* <DEDUP_REMOVED lines=47> */
.L_x_858:
[----:B------:R-:W-:Y:S05]  /*38380*/  BSYNC.RECONVERGENT B2 ;  /* 0x0000000000027941 */ /* 0x000fea0003800200 */
.L_x_857:
        /* <DEDUP_REMOVED lines=18> */
.L_x_860:
[----:B------:R-:W-:Y:S05]  /*384b0*/  BSYNC.RECONVERGENT B2 ;  /* 0x0000000000027941 */ /* 0x000fea0003800200 */
.L_x_859:
        /* <DEDUP_REMOVED lines=47> */
.L_x_862:
[----:B------:R-:W-:Y:S05]  /*387b0*/  BSYNC.RECONVERGENT B2 ;  /* 0x0000000000027941 */ /* 0x000fea0003800200 */
.L_x_861:
        /* <DEDUP_REMOVED lines=18> */
.L_x_864:
[----:B------:R-:W-:Y:S05]  /*388e0*/  BSYNC.RECONVERGENT B2 ;  /* 0x0000000000027941 */ /* 0x000fea0003800200 */
.L_x_863:
        /* <DEDUP_REMOVED lines=47> */
.L_x_866:
[----:B------:R-:W-:Y:S05]  /*38be0*/  BSYNC.RECONVERGENT B2 ;  /* 0x0000000000027941 */ /* 0x000fea0003800200 */
.L_x_865:
        /* <DEDUP_REMOVED lines=18> */
.L_x_868:
[----:B------:R-:W-:Y:S05]  /*38d10*/  BSYNC.RECONVERGENT B2 ;  /* 0x0000000000027941 */ /* 0x000fea0003800200 */
.L_x_867:
        /* <DEDUP_REMOVED lines=47> */
.L_x_870:
[----:B------:R-:W-:Y:S05]  /*39010*/  BSYNC.RECONVERGENT B2 ;  /* 0x0000000000027941 */ /* 0x000fea0003800200 */
.L_x_869:
        /* <DEDUP_REMOVED lines=18> */
.L_x_872:
[----:B------:R-:W-:Y:S05]  /*39140*/  BSYNC.RECONVERGENT B2 ;  /* 0x0000000000027941 */ /* 0x000fea0003800200 */
.L_x_871:
        /* <DEDUP_REMOVED lines=41> */
[----:B------:R-:W-:Y:S01]  /*393e0*/  MOV R7, R33 ;  /* 0x0000002100077202 */ /* 0x000fe20000000f00 */
[----:B------:R-:W-:Y:S01]  /*393f0*/  IMAD.MOV.U32 R5, RZ, RZ, R19 ;  /* 0x000000ffff057224 */ /* 0x000fe200078e0013 */
[----:B------:R-:W-:-:S07]  /*39400*/  MOV R40, 0x39420 ;  /* 0x0003942000287802 */ /* 0x000fce0000000f00 */
[----:B0-----:R-:W-:Y:S05]  /*39410*/  CALL.REL.NOINC `($__internal_1_$__cuda_sm20_dsqrt_rn_f64_mediumpath_v1) ;  /* 0x000000a4001c7944 */ /* 0x001fea0003c00000 */
[----:B------:R-:W-:Y:S01]  /*39420*/  MOV R36, R8 ;  /* 0x0000000800247202 */ /* 0x000fe20000000f00 */
[----:B------:R-:W-:-:S07]  /*39430*/  IMAD.MOV.U32 R37, RZ, RZ, R5 ;  /* 0x000000ffff257224 */ /* 0x000fce00078e0005 */
.L_x_874:
[----:B------:R-:W-:Y:S05]  /*39440*/  BSYNC.RECONVERGENT B2 ;  /* 0x0000000000027941 */ /* 0x000fea0003800200 */
.L_x_873:
[----:B------:R-:W1:Y:S01]  /*39450*/  MUFU.RCP64H R9, R37 ;  /* 0x0000002500097308 */ /* 0x000e620000001800 */
[----:B------:R-:W-:Y:S01]  /*39460*/  IADD3 R8, PT, PT, R37, 0x300402, RZ ;  /* 0x0030040225087810 */ /* 0x000fe20007ffe0ff */
[----:B------:R-:W-:Y:S03]  /*39470*/  BSSY.RECONVERGENT B2, `(.L_x_875) ;  /* 0x0000010000027945 */ /* 0x000fe60003800200 */
[----:B------:R-:W-:Y:S02]  /*39480*/  FSETP.GEU.AND P1, PT, |R8|, 5.8789094863358348022e-39, PT ;  /* 0x004004020800780b */ /* 0x000fe40003f2e200 */
        /* <DEDUP_REMOVED lines=14> */
.L_x_876:
[----:B------:R-:W-:Y:S05]  /*39570*/  BSYNC.RECONVERGENT B2 ;  /* 0x0000000000027941 */ /* 0x000fea0003800200 */
.L_x_875:
        /* <DEDUP_REMOVED lines=11> */
[----:B------:R-:W-:Y:S01]  /*39630*/  IMAD.MOV.U32 R28, RZ, RZ, 0x0 ;  /* 0x00000000ff1c7424 */ /* 0x000fe200078e00ff */
[----:B------:R-:W-:Y:S01]  /*39640*/  MOV R29, 0x3fd80000 ;  /* 0x3fd80000001d7802 */ /* 0x000fe20000000f00 */
        /* <DEDUP_REMOVED lines=11> */
[----:B------:R-:W-:-:S04]  /*39700*/  IADD3 R8, PT, PT, R11, -0x3500000, RZ ;  /* 0xfcb000000b087810 */ /* 0x000fc80007ffe0ff */
[----:B------:R-:W-:Y:S02]  /*39710*/  ISETP.GE.U32.AND P1, PT, R8, 0x7ca00000, PT ;  /* 0x7ca000000800780c */ /* 0x000fe40003f26070 */
        /* <DEDUP_REMOVED lines=21> */
.L_x_878:
[----:B------:R-:W-:Y:S05]  /*39870*/  BSYNC.RECONVERGENT B2 ;  /* 0x0000000000027941 */ /* 0x000fea0003800200 */
.L_x_877:
        /* <DEDUP_REMOVED lines=18> */
.L_x_880:
[----:B------:R-:W-:Y:S05]  /*399a0*/  BSYNC.RECONVERGENT B2 ;  /* 0x0000000000027941 */ /* 0x000fea0003800200 */
.L_x_879:
        /* <DEDUP_REMOVED lines=47> */
.L_x_882:
[----:B------:R-:W-:Y:S05]  /*39ca0*/  BSYNC.RECONVERGENT B2 ;  /* 0x0000000000027941 */ /* 0x000fea0003800200 */
.L_x_881:
        /* <DEDUP_REMOVED lines=18> */
.L_x_884:
[----:B------:R-:W-:Y:S05]  /*39dd0*/  BSYNC.RECONVERGENT B2 ;  /* 0x0000000000027941 */ /* 0x000fea0003800200 */
.L_x_883:
        /* <DEDUP_REMOVED lines=47> */
.L_x_886:
[----:B------:R-:W-:Y:S05]  /*3a0d0*/  BSYNC.RECONVERGENT B2 ;  /* 0x0000000000027941 */ /* 0x000fea0003800200 */
.L_x_885:
        /* <DEDUP_REMOVED lines=18> */
.L_x_888:
[----:B------:R-:W-:Y:S05]  /*3a200*/  BSYNC.RECONVERGENT B2 ;  /* 0x0000000000027941 */ /* 0x000fea0003800200 */
.L_x_887:
        /* <DEDUP_REMOVED lines=47> */
.L_x_890:
[----:B------:R-:W-:Y:S05]  /*3a500*/  BSYNC.RECONVERGENT B2 ;  /* 0x0000000000027941 */ /* 0x000fea0003800200 */
.L_x_889:
        /* <DEDUP_REMOVED lines=18> */
.L_x_892:
[----:B------:R-:W-:Y:S05]  /*3a630*/  BSYNC.RECONVERGENT B2 ;  /* 0x0000000000027941 */ /* 0x000fea0003800200 */
.L_x_891:
        /* <DEDUP_REMOVED lines=47> */
.L_x_894:
[----:B------:R-:W-:Y:S05]  /*3a930*/  BSYNC.RECONVERGENT B2 ;  /* 0x0000000000027941 */ /* 0x000fea0003800200 */
.L_x_893:
        /* <DEDUP_REMOVED lines=18> */
.L_x_896:
[----:B------:R-:W-:Y:S05]  /*3aa60*/  BSYNC.RECONVERGENT B2 ;  /* 0x0000000000027941 */ /* 0x000fea0003800200 */
.L_x_895:
        /* <DEDUP_REMOVED lines=47> */
.L_x_898:
[----:B------:R-:W-:Y:S05]  /*3ad60*/  BSYNC.RECONVERGENT B2 ;  /* 0x0000000000027941 */ /* 0x000fea0003800200 */
.L_x_897:
        /* <DEDUP_REMOVED lines=18> */
.L_x_900:
[----:B------:R-:W-:Y:S05]  /*3ae90*/  BSYNC.RECONVERGENT B2 ;  /* 0x0000000000027941 */ /* 0x000fea0003800200 */
.L_x_899:
        /* <DEDUP_REMOVED lines=47> */
.L_x_902:
[----:B------:R-:W-:Y:S05]  /*3b190*/  BSYNC.RECONVERGENT B2 ;  /* 0x0000000000027941 */ /* 0x000fea0003800200 */
.L_x_901:
        /* <DEDUP_REMOVED lines=18> */
.L_x_904:
[----:B------:R-:W-:Y:S05]  /*3b2c0*/  BSYNC.RECONVERGENT B2 ;  /* 0x0000000000027941 */ /* 0x000fea0003800200 */
.L_x_903:
        /* <DEDUP_REMOVED lines=47> */
.L_x_906:
[----:B------:R-:W-:Y:S05]  /*3b5c0*/  BSYNC.RECONVERGENT B2 ;  /* 0x0000000000027941 */ /* 0x000fea0003800200 */
.L_x_905:
        /* <DEDUP_REMOVED lines=18> */
.L_x_908:
[----:B------:R-:W-:Y:S05]  /*3b6f0*/  BSYNC.RECONVERGENT B2 ;  /* 0x0000000000027941 */ /* 0x000fea0003800200 */
.L_x_907:
        /* <DEDUP_REMOVED lines=47> */
.L_x_910:
[----:B------:R-:W-:Y:S05]  /*3b9f0*/  BSYNC.RECONVERGENT B2 ;  /* 0x0000000000027941 */ /* 0x000fea0003800200 */
.L_x_909:
        /* <DEDUP_REMOVED lines=18> */
.L_x_912:
[----:B------:R-:W-:Y:S05]  /*3bb20*/  BSYNC.RECONVERGENT B2 ;  /* 0x0000000000027941 */ /* 0x000fea0003800200 */
.L_x_911:
        /* <DEDUP_REMOVED lines=47> */
.L_x_914:
[----:B------:R-:W-:Y:S05]  /*3be20*/  BSYNC.RECONVERGENT B2 ;  /* 0x0000000000027941 */ /* 0x000fea0003800200 */
.L_x_913:
        /* <DEDUP_REMOVED lines=18> */
.L_x_916:
[----:B------:R-:W-:Y:S05]  /*3bf50*/  BSYNC.RECONVERGENT B2 ;  /* 0x0000000000027941 */ /* 0x000fea0003800200 */
.L_x_915:
        /* <DEDUP_REMOVED lines=47> */
.L_x_918:
[----:B------:R-:W-:Y:S05]  /*3c250*/  BSYNC.RECONVERGENT B2 ;  /* 0x0000000000027941 */ /* 0x000fea0003800200 */
.L_x_917:
        /* <DEDUP_REMOVED lines=18> */
.L_x_920:
[----:B------:R-:W-:Y:S05]  /*3c380*/  BSYNC.RECONVERGENT B2 ;  /* 0x0000000000027941 */ /* 0x000fea0003800200 */
.L_x_919:
        /* <DEDUP_REMOVED lines=47> */
.L_x_922:
[----:B------:R-:W-:Y:S05]  /*3c680*/  BSYNC.RECONVERGENT B2 ;  /* 0x0000000000027941 */ /* 0x000fea0003800200 */
.L_x_921:
        /* <DEDUP_REMOVED lines=18> */
.L_x_924:
[----:B------:R-:W-:Y:S05]  /*3c7b0*/  BSYNC.RECONVERGENT B2 ;  /* 0x0000000000027941 */ /* 0x000fea0003800200 */
.L_x_923:
        /* <DEDUP_REMOVED lines=47> */
.L_x_926:
[----:B------:R-:W-:Y:S05]  /*3cab0*/  BSYNC.RECONVERGENT B2 ;  /* 0x0000000000027941 */ /* 0x000fea0003800200 */
.L_x_925:
        /* <DEDUP_REMOVED lines=18> */
.L_x_928:
[----:B------:R-:W-:Y:S05]  /*3cbe0*/  BSYNC.RECONVERGENT B2 ;  /* 0x0000000000027941 */ /* 0x000fea0003800200 */
.L_x_927:
        /* <DEDUP_REMOVED lines=47> */
.L_x_930:
[----:B------:R-:W-:Y:S05]  /*3cee0*/  BSYNC.RECONVERGENT B2 ;  /* 0x0000000000027941 */ /* 0x000fea0003800200 */
.L_x_929:
        /* <DEDUP_REMOVED lines=18> */
.L_x_932:
[----:B------:R-:W-:Y:S05]  /*3d010*/  BSYNC.RECONVERGENT B2 ;  /* 0x0000000000027941 */ /* 0x000fea0003800200 */
.L_x_931:
        /* <DEDUP_REMOVED lines=47> */
.L_x_934:
[----:B------:R-:W-:Y:S05]  /*3d310*/  BSYNC.RECONVERGENT B2 ;  /* 0x0000000000027941 */ /* 0x000fea0003800200 */
.L_x_933:
        /* <DEDUP_REMOVED lines=18> */
.L_x_936:
[----:B------:R-:W-:Y:S05]  /*3d440*/  BSYNC.RECONVERGENT B2 ;  /* 0x0000000000027941 */ /* 0x000fea0003800200 */
.L_x_935:
        /* <DEDUP_REMOVED lines=47> */
.L_x_938:
[----:B------:R-:W-:Y:S05]  /*3d740*/  BSYNC.RECONVERGENT B2 ;  /* 0x0000000000027941 */ /* 0x000fea0003800200 */
.L_x_937:
        /* <DEDUP_REMOVED lines=18> */
.L_x_940:
[----:B------:R-:W-:Y:S05]  /*3d870*/  BSYNC.RECONVERGENT B2 ;  /* 0x0000000000027941 */ /* 0x000fea0003800200 */
.L_x_939:
        /* <DEDUP_REMOVED lines=47> */
.L_x_942:
[----:B------:R-:W-:Y:S05]  /*3db70*/  BSYNC.RECONVERGENT B2 ;  /* 0x0000000000027941 */ /* 0x000fea0003800200 */
.L_x_941:
        /* <DEDUP_REMOVED lines=18> */
.L_x_944:
[----:B------:R-:W-:Y:S05]  /*3dca0*/  BSYNC.RECONVERGENT B2 ;  /* 0x0000000000027941 */ /* 0x000fea0003800200 */
.L_x_943:
        /* <DEDUP_REMOVED lines=47> */
.L_x_946:
[----:B------:R-:W-:Y:S05]  /*3dfa0*/  BSYNC.RECONVERGENT B2 ;  /* 0x0000000000027941 */ /* 0x000fea0003800200 */
.L_x_945:
        /* <DEDUP_REMOVED lines=18> */
.L_x_948:
[----:B------:R-:W-:Y:S05]  /*3e0d0*/  BSYNC.RECONVERGENT B2 ;  /* 0x0000000000027941 */ /* 0x000fea0003800200 */
.L_x_947:
        /* <DEDUP_REMOVED lines=47> */
.L_x_950:
[----:B------:R-:W-:Y:S05]  /*3e3d0*/  BSYNC.RECONVERGENT B2 ;  /* 0x0000000000027941 */ /* 0x000fea0003800200 */
.L_x_949:
        /* <DEDUP_REMOVED lines=18> */
.L_x_952:
[----:B------:R-:W-:Y:S05]  /*3e500*/  BSYNC.RECONVERGENT B2 ;  /* 0x0000000000027941 */ /* 0x000fea0003800200 */
.L_x_951:
        /* <DEDUP_REMOVED lines=47> */
.L_x_954:
[----:B------:R-:W-:Y:S05]  /*3e800*/  BSYNC.RECONVERGENT B2 ;  /* 0x0000000000027941 */ /* 0x000fea0003800200 */
.L_x_953:
        /* <DEDUP_REMOVED lines=18> */
.L_x_956:
[----:B------:R-:W-:Y:S05]  /*3e930*/  BSYNC.RECONVERGENT B2 ;  /* 0x0000000000027941 */ /* 0x000fea0003800200 */
.L_x_955:
        /* <DEDUP_REMOVED lines=47> */
.L_x_958:
[----:B------:R-:W-:Y:S05]  /*3ec30*/  BSYNC.RECONVERGENT B2 ;  /* 0x0000000000027941 */ /* 0x000fea0003800200 */
.L_x_957:
        /* <DEDUP_REMOVED lines=18> */
.L_x_960:
[----:B------:R-:W-:Y:S05]  /*3ed60*/  BSYNC.RECONVERGENT B2 ;  /* 0x0000000000027941 */ /* 0x000fea0003800200 */
.L_x_959:
        /* <DEDUP_REMOVED lines=47> */
.L_x_962:
[----:B------:R-:W-:Y:S05]  /*3f060*/  BSYNC.RECONVERGENT B2 ;  /* 0x0000000000027941 */ /* 0x000fea0003800200 */
.L_x_961:
        /* <DEDUP_REMOVED lines=18> */
.L_x_964:
[----:B------:R-:W-:Y:S05]  /*3f190*/  BSYNC.RECONVERGENT B2 ;  /* 0x0000000000027941 */ /* 0x000fea0003800200 */
.L_x_963:
        /* <DEDUP_REMOVED lines=47> */
.L_x_966:
[----:B------:R-:W-:Y:S05]  /*3f490*/  BSYNC.RECONVERGENT B2 ;  /* 0x0000000000027941 */ /* 0x000fea0003800200 */
.L_x_965:
        /* <DEDUP_REMOVED lines=18> */
.L_x_968:
[----:B------:R-:W-:Y:S05]  /*3f5c0*/  BSYNC.RECONVERGENT B2 ;  /* 0x0000000000027941 */ /* 0x000fea0003800200 */
.L_x_967:
        /* <DEDUP_REMOVED lines=47> */
.L_x_970:
[----:B------:R-:W-:Y:S05]  /*3f8c0*/  BSYNC.RECONVERGENT B2 ;  /* 0x0000000000027941 */ /* 0x000fea0003800200 */
.L_x_969:
        /* <DEDUP_REMOVED lines=18> */
.L_x_972:
[----:B------:R-:W-:Y:S05]  /*3f9f0*/  BSYNC.RECONVERGENT B2 ;  /* 0x0000000000027941 */ /* 0x000fea0003800200 */
.L_x_971:
        /* <DEDUP_REMOVED lines=47> */
.L_x_974:
[----:B------:R-:W-:Y:S05]  /*3fcf0*/  BSYNC.RECONVERGENT B2 ;  /* 0x0000000000027941 */ /* 0x000fea0003800200 */
.L_x_973:
        /* <DEDUP_REMOVED lines=18> */
.L_x_976:
[----:B------:R-:W-:Y:S05]  /*3fe20*/  BSYNC.RECONVERGENT B2 ;  /* 0x0000000000027941 */ /* 0x000fea0003800200 */
.L_x_975:
        /* <DEDUP_REMOVED lines=47> */
.L_x_978:
[----:B------:R-:W-:Y:S05]  /*40120*/  BSYNC.RECONVERGENT B2 ;  /* 0x0000000000027941 */ /* 0x000fea0003800200 */
.L_x_977:
        /* <DEDUP_REMOVED lines=18> */
.L_x_980:
[----:B------:R-:W-:Y:S05]  /*40250*/  BSYNC.RECONVERGENT B2 ;  /* 0x0000000000027941 */ /* 0x000fea0003800200 */
.L_x_979:
        /* <DEDUP_REMOVED lines=47> */
.L_x_982:
[----:B------:R-:W-:Y:S05]  /*40550*/  BSYNC.RECONVERGENT B2 ;  /* 0x0000000000027941 */ /* 0x000fea0003800200 */
.L_x_981:
        /* <DEDUP_REMOVED lines=18> */
.L_x_984:
[----:B------:R-:W-:Y:S05]  /*40680*/  BSYNC.RECONVERGENT B2 ;  /* 0x0000000000027941 */ /* 0x000fea0003800200 */
.L_x_983:
        /* <DEDUP_REMOVED lines=47> */
.L_x_986:
[----:B------:R-:W-:Y:S05]  /*40980*/  BSYNC.RECONVERGENT B2 ;  /* 0x0000000000027941 */ /* 0x000fea0003800200 */
.L_x_985:
        /* <DEDUP_REMOVED lines=18> */
.L_x_988:
[----:B------:R-:W-:Y:S05]  /*40ab0*/  BSYNC.RECONVERGENT B2 ;  /* 0x0000000000027941 */ /* 0x000fea0003800200 */
.L_x_987:
        /* <DEDUP_REMOVED lines=47> */
.L_x_990:
[----:B------:R-:W-:Y:S05]  /*40db0*/  BSYNC.RECONVERGENT B2 ;  /* 0x0000000000027941 */ /* 0x000fea0003800200 */
.L_x_989:
        /* <DEDUP_REMOVED lines=18> */
.L_x_992:
[----:B------:R-:W-:Y:S05]  /*40ee0*/  BSYNC.RECONVERGENT B2 ;  /* 0x0000000000027941 */ /* 0x000fea0003800200 */
.L_x_991:
        /* <DEDUP_REMOVED lines=47> */
.L_x_994:
[----:B------:R-:W-:Y:S05]  /*411e0*/  BSYNC.RECONVERGENT B2 ;  /* 0x0000000000027941 */ /* 0x000fea0003800200 */
.L_x_993:
        /* <DEDUP_REMOVED lines=18> */
.L_x_996:
[----:B------:R-:W-:Y:S05]  /*41310*/  BSYNC.RECONVERGENT B2 ;  /* 0x0000000000027941 */ /* 0x000fea0003800200 */
.L_x_995:
        /* <DEDUP_REMOVED lines=47> */
.L_x_998:
[----:B------:R-:W-:Y:S05]  /*41610*/  BSYNC.RECONVERGENT B2 ;  /* 0x0000000000027941 */ /* 0x000fea0003800200 */
.L_x_997:
        /* <DEDUP_REMOVED lines=18> */
.L_x_1000:
[----:B------:R-:W-:Y:S05]  /*41740*/  BSYNC.RECONVERGENT B2 ;  /* 0x0000000000027941 */ /* 0x000fea0003800200 */
.L_x_999:
        /* <DEDUP_REMOVED lines=47> */
.L_x_1002:
[----:B------:R-:W-:Y:S05]  /*41a40*/  BSYNC.RECONVERGENT B2 ;  /* 0x0000000000027941 */ /* 0x000fea0003800200 */
.L_x_1001:
        /* <DEDUP_REMOVED lines=18> */
.L_x_1004:
[----:B------:R-:W-:Y:S05]  /*41b70*/  BSYNC.RECONVERGENT B2 ;  /* 0x0000000000027941 */ /* 0x000fea0003800200 */
.L_x_1003:
        /* <DEDUP_REMOVED lines=47> */
.L_x_1006:
[----:B------:R-:W-:Y:S05]  /*41e70*/  BSYNC.RECONVERGENT B2 ;  /* 0x0000000000027941 */ /* 0x000fea0003800200 */
.L_x_1005:
        /* <DEDUP_REMOVED lines=18> */
.L_x_1008:
[----:B------:R-:W-:Y:S05]  /*41fa0*/  BSYNC.RECONVERGENT B2 ;  /* 0x0000000000027941 */ /* 0x000fea0003800200 */
.L_x_1007:
        /* <DEDUP_REMOVED lines=47> */
.L_x_1010:
[----:B------:R-:W-:Y:S05]  /*422a0*/  BSYNC.RECONVERGENT B2 ;  /* 0x0000000000027941 */ /* 0x000fea0003800200 */
.L_x_1009:
        /* <DEDUP_REMOVED lines=18> */
.L_x_1012:
[----:B------:R-:W-:Y:S05]  /*423d0*/  BSYNC.RECONVERGENT B2 ;  /* 0x0000000000027941 */ /* 0x000fea0003800200 */
.L_x_1011:
        /* <DEDUP_REMOVED lines=47> */
.L_x_1014:
[----:B------:R-:W-:Y:S05]  /*426d0*/  BSYNC.RECONVERGENT B2 ;  /* 0x0000000000027941 */ /* 0x000fea0003800200 */
.L_x_1013:
        /* <DEDUP_REMOVED lines=18> */
.L_x_1016:
[----:B------:R-:W-:Y:S05]  /*42800*/  BSYNC.RECONVERGENT B2 ;  /* 0x0000000000027941 */ /* 0x000fea0003800200 */
.L_x_1015:
        /* <DEDUP_REMOVED lines=47> */
.L_x_1018:
[----:B------:R-:W-:Y:S05]  /*42b00*/  BSYNC.RECONVERGENT B2 ;  /* 0x0000000000027941 */ /* 0x000fea0003800200 */
.L_x_1017:
        /* <DEDUP_REMOVED lines=18> */
.L_x_1020:
[----:B------:R-:W-:Y:S05]  /*42c30*/  BSYNC.RECONVERGENT B2 ;  /* 0x0000000000027941 */ /* 0x000fea0003800200 */
.L_x_1019:
        /* <DEDUP_REMOVED lines=47> */
.L_x_1022:
[----:B------:R-:W-:Y:S05]  /*42f30*/  BSYNC.RECONVERGENT B2 ;  /* 0x0000000000027941 */ /* 0x000fea0003800200 */
.L_x_1021:
        /* <DEDUP_REMOVED lines=18> */
.L_x_1024:
[----:B------:R-:W-:Y:S05]  /*43060*/  BSYNC.RECONVERGENT B2 ;  /* 0x0000000000027941 */ /* 0x000fea0003800200 */
.L_x_1023:
        /* <DEDUP_REMOVED lines=47> */
.L_x_1026:
[----:B------:R-:W-:Y:S05]  /*43360*/  BSYNC.RECONVERGENT B2 ;  /* 0x0000000000027941 */ /* 0x000fea0003800200 */
.L_x_1025:
        /* <DEDUP_REMOVED lines=16> */
[----:B------:R-:W-:-:S07]  /*43470*/  MOV R9, R5 ;  /* 0x0000000500097202 */ /* 0x000fce0000000f00 */
.L_x_1028:
[----:B------:R-:W-:Y:S05]  /*43480*/  BSYNC.RECONVERGENT B2 ;  /* 0x0000000000027941 */ /* 0x000fea0003800200 */
.L_x_1027:
[----:B------:R-:W-:-:S08]  /*43490*/  DMUL R10, R8, R8 ;  /* 0x00000008080a7228 */ /* 0x000fd00000000000 */
[----:B------:R-:W-:-:S08]  /*434a0*/  DMUL R10, R10, R8 ;  /* 0x000000080a0a7228 */ /* 0x000fd00000000000 */
[----:B0-----:R-:W-:-:S08]  /*434b0*/  DMUL R18, R18, R10 ;  /* 0x0000000a12127228 */ /* 0x001fd00000000000 */
[-C--:B------:R-:W-:Y:S02]  /*434c0*/  DFMA R22, R30, R18.reuse, R22 ;  /* 0x000000121e16722b */ /* 0x080fe40000000016 */
[-C--:B------:R-:W-:Y:S02]  /*434d0*/  DFMA R20, R28, R18.reuse, R20 ;  /* 0x000000121c14722b */ /* 0x080fe40000000014 */
[----:B------:R-:W-:-:S11]  /*434e0*/  DFMA R18, R26, R18, R42 ;  /* 0x000000121a12722b */ /* 0x000fd6000000002a */
.L_x_4:
[----:B------:R-:W-:Y:S05]  /*434f0*/  BSYNC.RECONVERGENT B0 ;  /* 0x0000000000007941 */ /* 0x000fea0003800200 */
.L_x_3:
[----:B------:R-:W-:Y:S01]  /*43500*/  BAR.SYNC.DEFER_BLOCKING 0x0 ;  /* 0x0000000000007b1d */ /* 0x000fe20000010000 */
[----:B------:R-:W-:-:S05]  /*43510*/  IMAD.IADD R3, R6, 0x1, R3 ;  /* 0x0000000106037824 */ /* 0x000fca00078e0203 */
[----:B------:R-:W-:Y:S05]  /*43520*/  @P0 BRA `(.L_x_1029) ;  /* 0xfffffbcc007c0947 */ /* 0x000fea000383ffff */
.L_x_2:
[----:B------:R-:W1:Y:S02]  /*43530*/  LDCU UR4, c[0x0][0x388] ;  /* 0x00007100ff0477ac */ /* 0x000e640008000800 */
[----:B-1----:R-:W-:-:S13]  /*43540*/  ISETP.GE.AND P0, PT, R4, UR4, PT ;  /* 0x0000000404007c0c */ /* 0x002fda000bf06270 */
[----:B------:R-:W-:Y:S05]  /*43550*/  @P0 EXIT ;  /* 0x000000000000094d */ /* 0x000fea0003800000 */
[----:B------:R-:W1:Y:S08]  /*43560*/  LDC.64 R2, c[0x0][0x390] ;  /* 0x0000e400ff027b82 */ /* 0x000e700000000a00 */
[----:B------:R-:W2:Y:S08]  /*43570*/  LDC.64 R6, c[0x0][0x398] ;  /* 0x0000e600ff067b82 */ /* 0x000eb00000000a00 */
[----:B0-----:R-:W0:Y:S01]  /*43580*/  LDC.64 R8, c[0x0][0x3a0] ;  /* 0x0000e800ff087b82 */ /* 0x001e220000000a00 */
[----:B-1----:R-:W-:-:S05]  /*43590*/  IMAD.WIDE R2, R4, 0x8, R2 ;  /* 0x0000000804027825 */ /* 0x002fca00078e0202 */
[----:B------:R-:W-:Y:S01]  /*435a0*/  STG.E.64 desc[UR6][R2.64], R22 ;  /* 0x0000001602007986 */ /* 0x000fe2000c101b06 */
[----:B--2---:R-:W-:-:S05]  /*435b0*/  IMAD.WIDE R6, R4, 0x8, R6 ;  /* 0x0000000804067825 */ /* 0x004fca00078e0206 */
[----:B------:R-:W-:Y:S01]  /*435c0*/  STG.E.64 desc[UR6][R6.64], R20 ;  /* 0x0000001406007986 */ /* 0x000fe2000c101b06 */
[----:B0-----:R-:W-:-:S05]  /*435d0*/  IMAD.WIDE R4, R4, 0x8, R8 ;  /* 0x0000000804047825 */ /* 0x001fca00078e0208 */
[----:B------:R-:W-:Y:S01]  /*435e0*/  STG.E.64 desc[UR6][R4.64], R18 ;  /* 0x0000001204007986 */ /* 0x000fe2000c101b06 */
[----:B------:R-:W-:Y:S05]  /*435f0*/  EXIT ;  /* 0x000000000000794d */ /* 0x000fea0003800000 */
        .weak           $__internal_0_$__cuda_sm20_dblrcp_rn_slowpath_v3
        .type           $__internal_0_$__cuda_sm20_dblrcp_rn_slowpath_v3,@function
        .size           $__internal_0_$__cuda_sm20_dblrcp_rn_slowpath_v3,($__internal_1_$__cuda_sm20_dsqrt_rn_f64_mediumpath_v1 - $__internal_0_$__cuda_sm20_dblrcp_rn_slowpath_v3)
$__internal_0_$__cuda_sm20_dblrcp_rn_slowpath_v3:
[----:B------:R-:W-:Y:S01]  /*43600*/  MOV R35, R5 ;  /* 0x0000000500237202 */ /* 0x000fe20000000f00 */
[----:B------:R-:W-:Y:S05]  /*43610*/  BSSY.RECONVERGENT B1, `(.L_x_1030) ;  /* 0x0000023000017945 */ /* 0x000fea0003800200 */
[----:B------:R-:W-:-:S14]  /*43620*/  DSETP.GTU.AND P1, PT, |R34|, +INF , PT ;  /* 0x7ff000002200742a */ /* 0x000fdc0003f2c200 */
[----:B------:R-:W-:Y:S05]  /*43630*/  @P1 BRA `(.L_x_1031) ;  /* 0x0000000000781947 */ /* 0x000fea0003800000 */
[----:B------:R-:W-:-:S05]  /*43640*/  LOP3.LUT R5, R5, 0x7fffffff, RZ, 0xc0, !PT ;  /* 0x7fffffff05057812 */ /* 0x000fca00078ec0ff */
[----:B------:R-:W-:-:S05]  /*43650*/  VIADD R7, R5, 0xffffffff ;  /* 0xffffffff05077836 */ /* 0x000fca0000000000 */
[----:B------:R-:W-:-:S13]  /*43660*/  ISETP.GE.U32.AND P1, PT, R7, 0x7fefffff, PT ;  /* 0x7fefffff0700780c */ /* 0x000fda0003f26070 */
[----:B------:R-:W-:Y:S02]  /*43670*/  @P1 LOP3.LUT R37, R35, 0x7ff00000, RZ, 0x3c, !PT ;  /* 0x7ff0000023251812 */ /* 0x000fe400078e3cff */
[----:B------:R-:W-:Y:S01]  /*43680*/  @P1 MOV R36, RZ ;  /* 0x000000ff00241202 */ /* 0x000fe20000000f00 */
[----:B------:R-:W-:Y:S06]  /*43690*/  @P1 BRA `(.L_x_1032) ;  /* 0x0000000000681947 */ /* 0x000fec0003800000 */
[----:B------:R-:W-:-:S13]  /*436a0*/  ISETP.GE.U32.AND P1, PT, R5, 0x1000001, PT ;  /* 0x010000010500780c */ /* 0x000fda0003f26070 */
[----:B------:R-:W-:Y:S05]  /*436b0*/  @!P1 BRA `(.L_x_1033) ;  /* 0x0000000000349947 */ /* 0x000fea0003800000 */
[----:B------:R-:W-:Y:S01]  /*436c0*/  VIADD R37, R35, 0xc0200000 ;  /* 0xc020000023257836 */ /* 0x000fe20000000000 */
[----:B------:R-:W-:-:S03]  /*436d0*/  MOV R36, R34 ;  /* 0x0000002200247202 */ /* 0x000fc60000000f00 */
[----:B------:R-:W0:Y:S03]  /*436e0*/  MUFU.RCP64H R9, R37 ;  /* 0x0000002500097308 */ /* 0x000e260000001800 */
[----:B0-----:R-:W-:-:S08]  /*436f0*/  DFMA R38, -R36, R8, 1 ;  /* 0x3ff000002426742b */ /* 0x001fd00000000108 */
[----:B------:R-:W-:-:S08]  /*43700*/  DFMA R38, R38, R38, R38 ;  /* 0x000000262626722b */ /* 0x000fd00000000026 */
[----:B------:R-:W-:-:S08]  /*43710*/  DFMA R38, R8, R38, R8 ;  /* 0x000000260826722b */ /* 0x000fd00000000008 */
[----:B------:R-:W-:-:S08]  /*43720*/  DFMA R8, -R36, R38, 1 ;  /* 0x3ff000002408742b */ /* 0x000fd00000000126 */
[----:B------:R-:W-:-:S08]  /*43730*/  DFMA R8, R38, R8, R38 ;  /* 0x000000082608722b */ /* 0x000fd00000000026 */
[----:B------:R-:W-:-:S08]  /*43740*/  DMUL R8, R8, 2.2250738585072013831e-308 ;  /* 0x0010000008087828 */ /* 0x000fd00000000000 */
[----:B------:R-:W-:-:S08]  /*43750*/  DFMA R34, -R34, R8, 1 ;  /* 0x3ff000002222742b */ /* 0x000fd00000000108 */
[----:B------:R-:W-:-:S08]  /*43760*/  DFMA R34, R34, R34, R34 ;  /* 0x000000222222722b */ /* 0x000fd00000000022 */
[----:B------:R-:W-:Y:S01]  /*43770*/  DFMA R36, R8, R34, R8 ;  /* 0x000000220824722b */ /* 0x000fe20000000008 */
[----:B------:R-:W-:Y:S10]  /*43780*/  BRA `(.L_x_1032) ;  /* 0x00000000002c7947 */ /* 0x000ff40003800000 */
.L_x_1033:
[----:B------:R-:W-:-:S06]  /*43790*/  DMUL R34, R34, 8.11296384146066816958e+31 ;  /* 0x4690000022227828 */ /* 0x000fcc0000000000 */
[----:B------:R-:W0:Y:S02]  /*437a0*/  MUFU.RCP64H R9, R35 ;  /* 0x0000002300097308 */ /* 0x000e240000001800 */
[----:B0-----:R-:W-:-:S08]  /*437b0*/  DFMA R36, -R34, R8, 1 ;  /* 0x3ff000002224742b */ /* 0x001fd00000000108 */
[----:B------:R-:W-:-:S08]  /*437c0*/  DFMA R36, R36, R36, R36 ;  /* 0x000000242424722b */ /* 0x000fd00000000024 */
[----:B------:R-:W-:-:S08]  /*437d0*/  DFMA R36, R8, R36, R8 ;  /* 0x000000240824722b */ /* 0x000fd00000000008 */
[----:B------:R-:W-:-:S08]  /*437e0*/  DFMA R8, -R34, R36, 1 ;  /* 0x3ff000002208742b */ /* 0x000fd00000000124 */
[----:B------:R-:W-:-:S08]  /*437f0*/  DFMA R8, R36, R8, R36 ;  /* 0x000000082408722b */ /* 0x000fd00000000024 */
[----:B------:R-:W-:Y:S01]  /*43800*/  DMUL R36, R8, 8.11296384146066816958e+31 ;  /* 0x4690000008247828 */ /* 0x000fe20000000000 */
[----:B------:R-:W-:Y:S10]  /*43810*/  BRA `(.L_x_1032) ;  /* 0x0000000000087947 */ /* 0x000ff40003800000 */
.L_x_1031:
[----:B------:R-:W-:Y:S01]  /*43820*/  LOP3.LUT R37, R35, 0x80000, RZ, 0xfc, !PT ;  /* 0x0008000023257812 */ /* 0x000fe200078efcff */
[----:B------:R-:W-:-:S07]  /*43830*/  IMAD.MOV.U32 R36, RZ, RZ, R34 ;  /* 0x000000ffff247224 */ /* 0x000fce00078e0022 */
.L_x_1032:
[----:B------:R-:W-:Y:S05]  /*43840*/  BSYNC.RECONVERGENT B1 ;  /* 0x0000000000017941 */ /* 0x000fea0003800200 */
.L_x_1030:
[----:B------:R-:W-:Y:S01]  /*43850*/  HFMA2 R11, -RZ, RZ, 0, 0 ;  /* 0x00000000ff0b7431 */ /* 0x000fe200000001ff */
[----:B------:R-:W-:Y:S01]  /*43860*/  MOV R8, R36 ;  /* 0x0000002400087202 */ /* 0x000fe20000000f00 */
[----:B------:R-:W-:Y:S02]  /*43870*/  IMAD.MOV.U32 R5, RZ, RZ, R37 ;  /* 0x000000ffff057224 */ /* 0x000fe400078e0025 */
[----:B------:R-:W-:Y:S05]  /*43880*/  RET.REL.NODEC R10 `(_Z27compute_acceleration_kernelPK4BodyiPdS2_S2_) ;  /* 0xfffffbc40adc7950 */ /* 0x000fea0003c3ffff */
        .weak           $__internal_1_$__cuda_sm20_dsqrt_rn_f64_mediumpath_v1
        .type           $__internal_1_$__cuda_sm20_dsqrt_rn_f64_mediumpath_v1,@function
        .size           $__internal_1_$__cuda_sm20_dsqrt_rn_f64_mediumpath_v1,(.L_x_1040 - $__internal_1_$__cuda_sm20_dsqrt_rn_f64_mediumpath_v1)
$__internal_1_$__cuda_sm20_dsqrt_rn_f64_mediumpath_v1:
[----:B------:R-:W-:Y:S01]  /*43890*/  ISETP.GE.U32.AND P1, PT, R8, -0x3400000, PT ;  /* 0xfcc000000800780c */ /* 0x000fe20003f26070 */
[----:B------:R-:W-:Y:S01]  /*438a0*/  BSSY.RECONVERGENT B1, `(.L_x_1034) ;  /* 0x0000027000017945 */ /* 0x000fe20003800200 */
[----:B------:R-:W-:Y:S01]  /*438b0*/  IMAD.MOV.U32 R37, RZ, RZ, R11 ;  /* 0x000000ffff257224 */ /* 0x000fe200078e000b */
[----:B------:R-:W-:Y:S01]  /*438c0*/  MOV R35, R9 ;  /* 0x0000000900237202 */ /* 0x000fe20000000f00 */
[----:B------:R-:W-:Y:S01]  /*438d0*/  IMAD.MOV.U32 R39, RZ, RZ, R5 ;  /* 0x000000ffff277224 */ /* 0x000fe200078e0005 */
[----:B------:R-:W-:-:S08]  /*438e0*/  MOV R11, R7 ;  /* 0x00000007000b7202 */ /* 0x000fd00000000f00 */
[----:B------:R-:W-:Y:S05]  /*438f0*/  @!P1 BRA `(.L_x_1035) ;  /* 0x0000000000209947 */ /* 0x000fea0003800000 */
[----:B------:R-:W-:-:S10]  /*43900*/  DFMA.RM R10, R34, R38, R10 ;  /* 0x00000026220a722b */ /* 0x000fd4000000400a */
[----:B------:R-:W-:-:S05]  /*43910*/  IADD3 R8, P1, PT, R10, 0x1, RZ ;  /* 0x000000010a087810 */ /* 0x000fca0007f3e0ff */
[----:B------:R-:W-:-:S06]  /*43920*/  IMAD.X R9, RZ, RZ, R11, P1 ;  /* 0x000000ffff097224 */ /* 0x000fcc00008e060b */
[----:B------:R-:W-:-:S08]  /*43930*/  DFMA.RP R36, -R10, R8, R36 ;  /* 0x000000080a24722b */ /* 0x000fd00000008124 */
[----:B------:R-:W-:-:S06]  /*43940*/  DSETP.GT.AND P1, PT, R36, RZ, PT ;  /* 0x000000ff2400722a */ /* 0x000fcc0003f24000 */
[----:B------:R-:W-:Y:S02]  /*43950*/  FSEL R8, R8, R10, P1 ;  /* 0x0000000a08087208 */ /* 0x000fe40000800000 */
[----:B------:R-:W-:Y:S01]  /*43960*/  FSEL R9, R9, R11, P1 ;  /* 0x0000000b09097208 */ /* 0x000fe20000800000 */
[----:B------:R-:W-:Y:S06]  /*43970*/  BRA `(.L_x_1036) ;  /* 0x0000000000647947 */ /* 0x000fec0003800000 */
.L_x_1035:
[----:B------:R-:W-:-:S14]  /*43980*/  DSETP.NE.AND P1, PT, R36, RZ, PT ;  /* 0x000000ff2400722a */ /* 0x000fdc0003f25000 */
[----:B------:R-:W-:Y:S05]  /*43990*/  @!P1 BRA `(.L_x_1037) ;  /* 0x0000000000589947 */ /* 0x000fea0003800000 */
[----:B------:R-:W-:-:S13]  /*439a0*/  ISETP.GE.AND P1, PT, R37, RZ, PT ;  /* 0x000000ff2500720c */ /* 0x000fda0003f26270 */
[----:B------:R-:W-:Y:S01]  /*439b0*/  @!P1 MOV R8, 0x0 ;  /* 0x0000000000089802 */ /* 0x000fe20000000f00 */
[----:B------:R-:W-:Y:S01]  /*439c0*/  @!P1 IMAD.MOV.U32 R9, RZ, RZ, -0x80000 ;  /* 0xfff80000ff099424 */ /* 0x000fe200078e00ff */
[----:B------:R-:W-:Y:S06]  /*439d0*/  @!P1 BRA `(.L_x_1036) ;  /* 0x00000000004c9947 */ /* 0x000fec0003800000 */
[----:B------:R-:W-:-:S13]  /*439e0*/  ISETP.GT.AND P1, PT, R37, 0x7fefffff, PT ;  /* 0x7fefffff2500780c */ /* 0x000fda0003f24270 */
[----:B------:R-:W-:Y:S05]  /*439f0*/  @P1 BRA `(.L_x_1037) ;  /* 0x0000000000401947 */ /* 0x000fea0003800000 */
[----:B------:R-:W-:Y:S01]  /*43a00*/  DMUL R36, R36, 8.11296384146066816958e+31 ;  /* 0x4690000024247828 */ /* 0x000fe20000000000 */
[----:B------:R-:W-:Y:S01]  /*43a10*/  MOV R34, RZ ;  /* 0x000000ff00227202 */ /* 0x000fe20000000f00 */
[----:B------:R-:W-:Y:S01]  /*43a20*/  IMAD.MOV.U32 R8, RZ, RZ, 0x0 ;  /* 0x00000000ff087424 */ /* 0x000fe200078e00ff */
[----:B------:R-:W-:-:S03]  /*43a30*/  MOV R9, 0x3fd80000 ;  /* 0x3fd8000000097802 */ /* 0x000fc60000000f00 */
[----:B------:R-:W0:Y:S02]  /*43a40*/  MUFU.RSQ64H R35, R37 ;  /* 0x0000002500237308 */ /* 0x000e240000001c00 */
[----:B0-----:R-:W-:-:S08]  /*43a50*/  DMUL R10, R34, R34 ;  /* 0x00000022220a7228 */ /* 0x001fd00000000000 */
[----:B------:R-:W-:-:S08]  /*43a60*/  DFMA R10, R36, -R10, 1 ;  /* 0x3ff00000240a742b */ /* 0x000fd0000000080a */
[----:B------:R-:W-:Y:S02]  /*43a70*/  DFMA R8, R10, R8, 0.5 ;  /* 0x3fe000000a08742b */ /* 0x000fe40000000008 */
[----:B------:R-:W-:-:S08]  /*43a80*/  DMUL R10, R34, R10 ;  /* 0x0000000a220a7228 */ /* 0x000fd00000000000 */
[----:B------:R-:W-:-:S08]  /*43a90*/  DFMA R10, R8, R10, R34 ;  /* 0x0000000a080a722b */ /* 0x000fd00000000022 */
[----:B------:R-:W-:Y:S02]  /*43aa0*/  DMUL R8, R36, R10 ;  /* 0x0000000a24087228 */ /* 0x000fe40000000000 */
[----:B------:R-:W-:-:S06]  /*43ab0*/  VIADD R11, R11, 0xfff00000 ;  /* 0xfff000000b0b7836 */ /* 0x000fcc0000000000 */
[----:B------:R-:W-:-:S08]  /*43ac0*/  DFMA R34, R8, -R8, R36 ;  /* 0x800000080822722b */ /* 0x000fd00000000024 */
[----:B------:R-:W-:-:S10]  /*43ad0*/  DFMA R8, R10, R34, R8 ;  /* 0x000000220a08722b */ /* 0x000fd40000000008 */
[----:B------:R-:W-:Y:S01]  /*43ae0*/  IADD3 R9, PT, PT, R9, -0x3500000, RZ ;  /* 0xfcb0000009097810 */ /* 0x000fe20007ffe0ff */
[----:B------:R-:W-:Y:S06]  /*43af0*/  BRA `(.L_x_1036) ;  /* 0x0000000000047947 */ /* 0x000fec0003800000 */
.L_x_1037:
[----:B------:R-:W-:-:S11]  /*43b00*/  DADD R8, R36, R36 ;  /* 0x0000000024087229 */ /* 0x000fd60000000024 */
.L_x_1036:
[----:B------:R-:W-:Y:S05]  /*43b10*/  BSYNC.RECONVERGENT B1 ;  /* 0x0000000000017941 */ /* 0x000fea0003800200 */
.L_x_1034:
[----:B------:R-:W-:Y:S01]  /*43b20*/  MOV R41, 0x0 ;  /* 0x0000000000297802 */ /* 0x000fe20000000f00 */
[----:B------:R-:W-:-:S03]  /*43b30*/  IMAD.MOV.U32 R5, RZ, RZ, R9 ;  /* 0x000000ffff057224 */ /* 0x000fc600078e0009 */
[----:B------:R-:W-:Y:S05]  /*43b40*/  RET.REL.NODEC R40 `(_Z27compute_acceleration_kernelPK4BodyiPdS2_S2_) ;  /* 0xfffffbc4282c7950 */ /* 0x000fea0003c3ffff */
.L_x_1038:
        /* <DEDUP_REMOVED lines=11> */
.L_x_1040:


//--------------------- .nv.shared.reserved.0     --------------------------
	.section	.nv.shared.reserved.0,"aw",@nobits
	.weak		__nv_reservedSMEM_offset_0_alias
	.size		__nv_reservedSMEM_offset_0_alias, 0, 64
	.other		__nv_reservedSMEM_offset_0_alias,@"STO_CUDA_RESERVED_SHARED STV_DEFAULT"
__nv_reservedSMEM_offset_0_alias:
	.zero		0
	.zero		64


//--------------------- .nv.shared._Z27compute_acceleration_kernelPK4BodyiPdS2_S2_ --------------------------
	.section	.nv.shared._Z27compute_acceleration_kernelPK4BodyiPdS2_S2_,"aw",@nobits
	.sectionflags	@""
	.align	8
.nv.shared._Z27compute_acceleration_kernelPK4BodyiPdS2_S2_:
	.zero		15360


//--------------------- .nv.constant0._Z20update_phase2_kernelP4BodyidPKdS2_S2_ --------------------------
	.section	.nv.constant0._Z20update_phase2_kernelP4BodyidPKdS2_S2_,"a",@progbits
	.sectionflags	@""
	.align	4
.nv.constant0._Z20update_phase2_kernelP4BodyidPKdS2_S2_:
	.zero		944


//--------------------- .nv.constant0._Z20update_phase1_kernelP4BodyidPKdS2_S2_ --------------------------
	.section	.nv.constant0._Z20update_phase1_kernelP4BodyidPKdS2_S2_,"a",@progbits
	.sectionflags	@""
	.align	4
.nv.constant0._Z20update_phase1_kernelP4BodyidPKdS2_S2_:
	.zero		944


//--------------------- .nv.constant0._Z27compute_acceleration_kernelPK4BodyiPdS2_S2_ --------------------------
	.section	.nv.constant0._Z27compute_acceleration_kernelPK4BodyiPdS2_S2_,"a",@progbits
	.sectionflags	@""
	.align	4
.nv.constant0._Z27compute_acceleration_kernelPK4BodyiPdS2_S2_:
	.zero		936


//--------------------- SYMBOLS --------------------------

	.type		.nv.reservedSmem.offset0,@object
	.size		.nv.reservedSmem.offset0,0x4
	.type		.nv.reservedSmem.cap,@object
	.size		.nv.reservedSmem.cap,0x4
